def matmul_kernel(
    a_ptr,
    b_ptr,
    c_ptr,
    M,
    N,
    K,
    stride_am,
    stride_ak,
    stride_bk,
    stride_bn,
    stride_cm,
    stride_cn,
    BLOCK_M: tl.constexpr,
    BLOCK_N: tl.constexpr,
    BLOCK_K: tl.constexpr,
    GROUP_M: tl.constexpr,
):
    pid = tl.program_id(axis=0)
    num_pid_m = tl.cdiv(M, BLOCK_M)
    num_pid_n = tl.cdiv(N, BLOCK_N)
    num_pid_in_group = GROUP_M * num_pid_n
    group_id = pid // num_pid_in_group
    first_pid_m = group_id * GROUP_M
    group_size_m = min(num_pid_m - first_pid_m, GROUP_M)
    pid_m = first_pid_m + ((pid % num_pid_in_group) % group_size_m)
    pid_n = (pid % num_pid_in_group) // group_size_m

    offs_am = (pid_m * BLOCK_M + tl.arange(0, BLOCK_M)) % M
    offs_bn = (pid_n * BLOCK_N + tl.arange(0, BLOCK_N)) % N
    offs_k = tl.arange(0, BLOCK_K)
    a_ptrs = a_ptr + offs_am[:, None] * stride_am + offs_k[None, :] * stride_ak
    b_ptrs = b_ptr + offs_k[:, None] * stride_bk + offs_bn[None, :] * stride_bn

    acc = tl.zeros((BLOCK_M, BLOCK_N), dtype=tl.float32)
    for kk in range(0, tl.cdiv(K, BLOCK_K)):
        a = tl.load(a_ptrs, mask=offs_k[None, :] < K - kk * BLOCK_K, other=0.0)
        b = tl.load(b_ptrs, mask=offs_k[:, None] < K - kk * BLOCK_K, other=0.0)
        acc = tl.dot(a, b, acc)
        a_ptrs += BLOCK_K * stride_ak
        b_ptrs += BLOCK_K * stride_bk

    c = acc.to(c_ptr.dtype.element_ty)
    offs_cm = pid_m * BLOCK_M + tl.arange(0, BLOCK_M)
    offs_cn = pid_n * BLOCK_N + tl.arange(0, BLOCK_N)
    c_ptrs = c_ptr + offs_cm[:, None] * stride_cm + offs_cn[None, :] * stride_cn
    mask = (offs_cm[:, None] < M) & (offs_cn[None, :] < N)
    tl.store(c_ptrs, c, mask=mask)

# config = {"BLOCK_K": 256, "BLOCK_M": 64, "BLOCK_N": 256, "GROUP_M": 8, "arch": "sm_100", "dtype": "bf16", "num_ctas": 1, "num_stages": 3, "num_warps": 4}
# arch = sm_100


// ===== COMPILED SASS (sm_100a) =====

	.target	sm_100a

	.elftype	@"ET_EXEC"


//--------------------- .note.nv.tkinfo           --------------------------
	.section	.note.nv.tkinfo,"",@"SHT_NOTE"
	.sectionflags	@"SHF_NOTE_NV_TKINFO"
	.tkinfo
        /*0018*/ 	.word	0x00000081
        /*0030*/ 	.string	""
        /*0030*/ 	.string	"ptxas-blackwell"
        /*0030*/ 	.string	"Cuda compilation tools, release 12.9, V12.9.86"
        /*0030*/ 	.string	"Build cuda_12.9.r12.9/compiler.36037853_0"
        /*0030*/ 	.string	"-v  -suppress-debug-info  -lineinfo  -arch sm_100a "



//--------------------- .note.nv.cuver            --------------------------
	.section	.note.nv.cuver,"",@"SHT_NOTE"
	.sectionflags	@"SHF_NOTE_NV_CUVER"
        /*0018*/ 	.short	0x0001
        /*001a*/ 	.short	0x0064
        /*001c*/ 	.short	0x0001
        /*001e*/ 	.short	0x0000
        /*0020*/ 	.short	0x0001
        /*0022*/ 	.short	0x0000


//--------------------- .nv.info                  --------------------------
	.section	.nv.info,"",@"SHT_CUDA_INFO"
	.align	4


	//----- nvinfo : EIATTR_REGCOUNT
	.align		4
        /*0000*/ 	.byte	0x04, 0x2f
        /*0002*/ 	.short	(.L_4 - .L_3)
	.align		4
.L_3:
        /*0004*/ 	.word	index@(matmul_kernel)
        /*0008*/ 	.word	0x000000a8


	//----- nvinfo : EIATTR_FRAME_SIZE
	.align		4
.L_4:
        /*000c*/ 	.byte	0x04, 0x11
        /*000e*/ 	.short	(.L_6 - .L_5)
	.align		4
.L_5:
        /*0010*/ 	.word	index@($__internal_2_$__cuda_sm10x_tcgen05_guardrail_trap_unallocated_columns_being_dealloced)
        /*0014*/ 	.word	0x000035e0


	//----- nvinfo : EIATTR_FRAME_SIZE
	.align		4
.L_6:
        /*0018*/ 	.byte	0x04, 0x11
        /*001a*/ 	.short	(.L_8 - .L_7)
	.align		4
.L_7:
        /*001c*/ 	.word	index@($__internal_1_$__cuda_sm10x_tcgen05_guardrail_trap_phase_invalid_during_alloc)
        /*0020*/ 	.word	0x000035e0


	//----- nvinfo : EIATTR_FRAME_SIZE
	.align		4
.L_8:
        /*0024*/ 	.byte	0x04, 0x11
        /*0026*/ 	.short	(.L_10 - .L_9)
	.align		4
.L_9:
        /*0028*/ 	.word	index@($__internal_0_$__cuda_sm10x_tcgen05_guardrail_trap_col_being_dealloced_not_returned_by_alloc)
        /*002c*/ 	.word	0x000035e0


	//----- nvinfo : EIATTR_FRAME_SIZE
	.align		4
.L_10:
        /*0030*/ 	.byte	0x04, 0x11
        /*0032*/ 	.short	(.L_12 - .L_11)
	.align		4
.L_11:
        /*0034*/ 	.word	index@(matmul_kernel)
        /*0038*/ 	.word	0x000035e0


	//----- nvinfo : EIATTR_MIN_STACK_SIZE
	.align		4
.L_12:
        /*003c*/ 	.byte	0x04, 0x12
        /*003e*/ 	.short	(.L_14 - .L_13)
	.align		4
.L_13:
        /*0040*/ 	.word	index@(matmul_kernel)
        /*0044*/ 	.word	0x000035e0
.L_14:


//--------------------- .nv.info.matmul_kernel    --------------------------
	.section	.nv.info.matmul_kernel,"",@"SHT_CUDA_INFO"
	.sectionflags	@""
	.align	4


	//----- nvinfo : EIATTR_CUDA_API_VERSION
	.align		4
        /*0000*/ 	.byte	0x04, 0x37
        /*0002*/ 	.short	(.L_16 - .L_15)
.L_15:
        /*0004*/ 	.word	0x00000081


	//----- nvinfo : EIATTR_KPARAM_INFO
	.align		4
.L_16:
        /*0008*/ 	.byte	0x04, 0x17
        /*000a*/ 	.short	(.L_18 - .L_17)
.L_17:
        /*000c*/ 	.word	0x00000000
        /*0010*/ 	.short	0x000d
        /*0012*/ 	.short	0x0048
        /*0014*/ 	.byte	0x00, 0xf4, 0x21, 0x00


	//----- nvinfo : EIATTR_KPARAM_INFO
	.align		4
.L_18:
        /*0018*/ 	.byte	0x04, 0x17
        /*001a*/ 	.short	(.L_20 - .L_19)
.L_19:
        /*001c*/ 	.word	0x00000000
        /*0020*/ 	.short	0x000c
        /*0022*/ 	.short	0x0040
        /*0024*/ 	.byte	0x00, 0xf4, 0x21, 0x00


	//----- nvinfo : EIATTR_KPARAM_INFO
	.align		4
.L_20:
        /*0028*/ 	.byte	0x04, 0x17
        /*002a*/ 	.short	(.L_22 - .L_21)
.L_21:
        /*002c*/ 	.word	0x00000000
        /*0030*/ 	.short	0x000b
        /*0032*/ 	.short	0x0038
        /*0034*/ 	.byte	0x00, 0xf0, 0x11, 0x00


	//----- nvinfo : EIATTR_KPARAM_INFO
	.align		4
.L_22:
        /*0038*/ 	.byte	0x04, 0x17
        /*003a*/ 	.short	(.L_24 - .L_23)
.L_23:
        /*003c*/ 	.word	0x00000000
        /*0040*/ 	.short	0x000a
        /*0042*/ 	.short	0x0034
        /*0044*/ 	.byte	0x00, 0xf0, 0x11, 0x00


	//----- nvinfo : EIATTR_KPARAM_INFO
	.align		4
.L_24:
        /*0048*/ 	.byte	0x04, 0x17
        /*004a*/ 	.short	(.L_26 - .L_25)
.L_25:
        /*004c*/ 	.word	0x00000000
        /*0050*/ 	.short	0x0009
        /*0052*/ 	.short	0x0030
        /*0054*/ 	.byte	0x00, 0xf0, 0x11, 0x00


	//----- nvinfo : EIATTR_KPARAM_INFO
	.align		4
.L_26:
        /*0058*/ 	.byte	0x04, 0x17
        /*005a*/ 	.short	(.L_28 - .L_27)
.L_27:
        /*005c*/ 	.word	0x00000000
        /*0060*/ 	.short	0x0008
        /*0062*/ 	.short	0x002c
        /*0064*/ 	.byte	0x00, 0xf0, 0x11, 0x00


	//----- nvinfo : EIATTR_KPARAM_INFO
	.align		4
.L_28:
        /*0068*/ 	.byte	0x04, 0x17
        /*006a*/ 	.short	(.L_30 - .L_29)
.L_29:
        /*006c*/ 	.word	0x00000000
        /*0070*/ 	.short	0x0007
        /*0072*/ 	.short	0x0028
        /*0074*/ 	.byte	0x00, 0xf0, 0x11, 0x00


	//----- nvinfo : EIATTR_KPARAM_INFO
	.align		4
.L_30:
        /*0078*/ 	.byte	0x04, 0x17
        /*007a*/ 	.short	(.L_32 - .L_31)
.L_31:
        /*007c*/ 	.word	0x00000000
        /*0080*/ 	.short	0x0006
        /*0082*/ 	.short	0x0024
        /*0084*/ 	.byte	0x00, 0xf0, 0x11, 0x00


	//----- nvinfo : EIATTR_KPARAM_INFO
	.align		4
.L_32:
        /*0088*/ 	.byte	0x04, 0x17
        /*008a*/ 	.short	(.L_34 - .L_33)
.L_33:
        /*008c*/ 	.word	0x00000000
        /*0090*/ 	.short	0x0005
        /*0092*/ 	.short	0x0020
        /*0094*/ 	.byte	0x00, 0xf0, 0x11, 0x00


	//----- nvinfo : EIATTR_KPARAM_INFO
	.align		4
.L_34:
        /*0098*/ 	.byte	0x04, 0x17
        /*009a*/ 	.short	(.L_36 - .L_35)
.L_35:
        /*009c*/ 	.word	0x00000000
        /*00a0*/ 	.short	0x0004
        /*00a2*/ 	.short	0x001c
        /*00a4*/ 	.byte	0x00, 0xf0, 0x11, 0x00


	//----- nvinfo : EIATTR_KPARAM_INFO
	.align		4
.L_36:
        /*00a8*/ 	.byte	0x04, 0x17
        /*00aa*/ 	.short	(.L_38 - .L_37)
.L_37:
        /*00ac*/ 	.word	0x00000000
        /*00b0*/ 	.short	0x0003
        /*00b2*/ 	.short	0x0018
        /*00b4*/ 	.byte	0x00, 0xf0, 0x11, 0x00


	//----- nvinfo : EIATTR_KPARAM_INFO
	.align		4
.L_38:
        /*00b8*/ 	.byte	0x04, 0x17
        /*00ba*/ 	.short	(.L_40 - .L_39)
.L_39:
        /*00bc*/ 	.word	0x00000000
        /*00c0*/ 	.short	0x0002
        /*00c2*/ 	.short	0x0010
        /*00c4*/ 	.byte	0x00, 0xf4, 0x21, 0x00


	//----- nvinfo : EIATTR_KPARAM_INFO
	.align		4
.L_40:
        /*00c8*/ 	.byte	0x04, 0x17
        /*00ca*/ 	.short	(.L_42 - .L_41)
.L_41:
        /*00cc*/ 	.word	0x00000000
        /*00d0*/ 	.short	0x0001
        /*00d2*/ 	.short	0x0008
        /*00d4*/ 	.byte	0x00, 0xf4, 0x21, 0x00


	//----- nvinfo : EIATTR_KPARAM_INFO
	.align		4
.L_42:
        /*00d8*/ 	.byte	0x04, 0x17
        /*00da*/ 	.short	(.L_44 - .L_43)
.L_43:
        /*00dc*/ 	.word	0x00000000
        /*00e0*/ 	.short	0x0000
        /*00e2*/ 	.short	0x0000
        /*00e4*/ 	.byte	0x00, 0xf4, 0x21, 0x00


	//----- nvinfo : EIATTR_AT_ENTRY_FRAGMENTS
	.align		4
.L_44:
        /*00e8*/ 	.byte	0x04, 0x4f
        /*00ea*/ 	.short	(.L_46 - .L_45)


	//   ....[0]....
.L_45:
        /*00ec*/ 	.word	0x00000004


	//----- nvinfo : EIATTR_RESERVED_SMEM_USED
	.align		4
.L_46:
        /*00f0*/ 	.byte	0x01, 0x41
	.zero		2


	//----- nvinfo : EIATTR_SPARSE_MMA_MASK
	.align		4
        /*00f4*/ 	.byte	0x03, 0x50
        /*00f6*/ 	.short	0x0000


	//----- nvinfo : EIATTR_TCGEN05_1CTA_USED
	.align		4
        /*00f8*/ 	.byte	0x01, 0x51
	.zero		2


	//----- nvinfo : EIATTR_MAXREG_COUNT
	.align		4
        /*00fc*/ 	.byte	0x03, 0x1b
        /*00fe*/ 	.short	0x00ff


	//----- nvinfo : EIATTR_NUM_BARRIERS
	.align		4
        /*0100*/ 	.byte	0x02, 0x4c
        /*0102*/ 	.byte	0x01
	.zero		1


	//----- nvinfo : EIATTR_ANNOTATIONS
	.align		4
        /*0104*/ 	.byte	0x04, 0x55
        /*0106*/ 	.short	(.L_48 - .L_47)


	//   ....[0]....
.L_47:
        /*0108*/ 	.word	0x00000001
        /*010c*/ 	.byte	0xe0, 0x09, 0x00, 0x00, 0x01, 0x00, 0x00, 0x00, 0x80, 0x0b, 0x00, 0x00, 0x01, 0x00, 0x00, 0x00
        /* <DEDUP_REMOVED lines=1863> */
        /*758c*/ 	.byte	0x70, 0x85, 0x02, 0x00


	//----- nvinfo : EIATTR_INT_WARP_WIDE_INSTR_OFFSETS
	.align		4
.L_48:
        /*7590*/ 	.byte	0x04, 0x31
        /*7592*/ 	.short	(.L_50 - .L_49)


	//   ....[0]....
.L_49:
        /*7594*/ 	.word	0x0000f2b0


	//   ....[1]....
        /*7598*/ 	.word	0x0000f2c0


	//   ....[2]....
        /*759c*/ 	.word	0x00021190


	//   ....[3]....
        /*75a0*/ 	.word	0x00064aa0


	//   ....[4]....
        /*75a4*/ 	.word	0x00064af0


	//----- nvinfo : EIATTR_COOP_GROUP_MASK_REGIDS
	.align		4
.L_50:
        /*75a8*/ 	.byte	0x04, 0x29
        /*75aa*/ 	.short	(.L_52 - .L_51)


	//   ....[0]....
.L_51:
        /*75ac*/ 	.word	0xffffffff


	//   ....[1]....
        /*75b0*/ 	.word	0xffffffff


	//   ....[2]....
        /*75b4*/ 	.word	0xffffffff


	//   ....[3]....
        /*75b8*/ 	.word	0xffffffff


	//----- nvinfo : EIATTR_COOP_GROUP_INSTR_OFFSETS
	.align		4
.L_52:
        /*75bc*/ 	.byte	0x04, 0x28
        /*75be*/ 	.short	(.L_54 - .L_53)


	//   ....[0]....
.L_53:
        /*75c0*/ 	.word	0x00000070


	//   ....[1]....
        /*75c4*/ 	.word	0x00000330


	//   ....[2]....
        /*75c8*/ 	.word	0x00064930


	//   ....[3]....
        /*75cc*/ 	.word	0x00064ba0


	//----- nvinfo : EIATTR_VRC_CTA_INIT_COUNT
	.align		4
.L_54:
        /*75d0*/ 	.byte	0x02, 0x4a
        /*75d2*/ 	.byte	0x80
	.zero		1


	//----- nvinfo : EIATTR_MBARRIER_INSTR_OFFSETS
	.align		4
        /*75d4*/ 	.byte	0x04, 0x39
        /*75d6*/ 	.short	(.L_56 - .L_55)


	//   ....[0]....
.L_55:
        /*75d8*/ 	.word	0x0000f520
        /*75dc*/ 	.word	0x000000ff
        /*75e0*/ 	.word	0x00000000
        /*75e4*/ 	.short	0x0100
        /*75e6*/ 	.byte	0x04
	.zero		1


	//   ....[1]....
        /*75e8*/ 	.word	0x000211b0
        /*75ec*/ 	.word	0x000000ff
        /*75f0*/ 	.word	0x00050008
        /*75f4*/ 	.short	0x0100
        /*75f6*/ 	.byte	0x09
	.zero		1


	//   ....[2]....
        /*75f8*/ 	.word	0x0003c2c0
        /*75fc*/ 	.word	0x000000ff
        /*7600*/ 	.word	0x00000000
        /*7604*/ 	.short	0x010a
        /*7606*/ 	.byte	0x04
	.zero		1


	//   ....[3]....
        /*7608*/ 	.word	0x0005fa20
        /*760c*/ 	.word	0x000000ff
        /*7610*/ 	.word	0x00000000
        /*7614*/ 	.short	0x010a
        /*7616*/ 	.byte	0x04
	.zero		1


	//   ....[4]....
        /*7618*/ 	.word	0x0005fab0
        /*761c*/ 	.word	0x000000ff
        /*7620*/ 	.word	0x00050000
        /*7624*/ 	.short	0x0108
        /*7626*/ 	.byte	0x09
	.zero		1


	//   ....[5]....
        /*7628*/ 	.word	0x0005fb10
        /*762c*/ 	.word	0x000000ff
        /*7630*/ 	.word	0x00050008
        /*7634*/ 	.short	0x0108
        /*7636*/ 	.byte	0x09
	.zero		1


	//   ....[6]....
        /*7638*/ 	.word	0x00064bc0
        /*763c*/ 	.word	0x000000ff
        /*7640*/ 	.word	0x00000000
        /*7644*/ 	.short	0x010a
        /*7646*/ 	.byte	0x04
	.zero		1


	//   ....[7]....
        /*7648*/ 	.word	0x00064bf0
        /*764c*/ 	.word	0x000000ff
        /*7650*/ 	.word	0x00000000
        /*7654*/ 	.short	0x010a
        /*7656*/ 	.byte	0x04
	.zero		1


	//----- nvinfo : EIATTR_NUM_MBARRIERS
	.align		4
.L_56:
        /*7658*/ 	.byte	0x03, 0x38
        /*765a*/ 	.short	0x0002


	//----- nvinfo : EIATTR_EXIT_INSTR_OFFSETS
	.align		4
        /*765c*/ 	.byte	0x04, 0x1c
        /*765e*/ 	.short	(.L_58 - .L_57)


	//   ....[0]....
.L_57:
        /*7660*/ 	.word	0x00064bb0


	//----- nvinfo : EIATTR_REQNTID
	.align		4
.L_58:
        /*7664*/ 	.byte	0x04, 0x10
        /*7666*/ 	.short	(.L_60 - .L_59)
.L_59:
        /*7668*/ 	.word	0x00000080
        /*766c*/ 	.word	0x00000001
        /*7670*/ 	.word	0x00000001


	//----- nvinfo : EIATTR_CRS_STACK_SIZE
	.align		4
.L_60:
        /*7674*/ 	.byte	0x04, 0x1e
        /*7676*/ 	.short	(.L_62 - .L_61)
.L_61:
        /*7678*/ 	.word	0x00000000


	//----- nvinfo : EIATTR_CBANK_PARAM_SIZE
	.align		4
.L_62:
        /*767c*/ 	.byte	0x03, 0x19
        /*767e*/ 	.short	0x0050


	//----- nvinfo : EIATTR_PARAM_CBANK
	.align		4
        /*7680*/ 	.byte	0x04, 0x0a
        /*7682*/ 	.short	(.L_64 - .L_63)
	.align		4
.L_63:
        /*7684*/ 	.word	index@(.nv.constant0.matmul_kernel)
        /*7688*/ 	.short	0x0380
        /*768a*/ 	.short	0x0050


	//----- nvinfo : EIATTR_SW_WAR
	.align		4
.L_64:
        /*768c*/ 	.byte	0x04, 0x36
        /*768e*/ 	.short	(.L_66 - .L_65)
.L_65:
        /*7690*/ 	.word	0x00000008
.L_66:


//--------------------- .nv.compat                --------------------------
	.section	.nv.compat,"",@"SHT_CUDA_COMPAT_INFO"
	.align	4
        /*0000*/ 	.byte	0x02, 0x02, 0x02, 0x00, 0x02, 0x05, 0x05, 0x00, 0x02, 0x03, 0x00, 0x00, 0x02, 0x06, 0x01, 0x00


//--------------------- .nv.callgraph             --------------------------
	.section	.nv.callgraph,"",@"SHT_CUDA_CALLGRAPH"
	.align	4
	.sectionentsize	8
	.align		4
        /*0000*/ 	.word	0x00000000
	.align		4
        /*0004*/ 	.word	0xffffffff
	.align		4
        /*0008*/ 	.word	0x00000000
	.align		4
        /*000c*/ 	.word	0xfffffffe
	.align		4
        /*0010*/ 	.word	0x00000000
	.align		4
        /*0014*/ 	.word	0xfffffffd
	.align		4
        /*0018*/ 	.word	0x00000000
	.align		4
        /*001c*/ 	.word	0xfffffffc


//--------------------- .text.matmul_kernel       --------------------------
	.section	.text.matmul_kernel,"ax",@progbits
	.align	128
        .global         matmul_kernel
        .type           matmul_kernel,@function
        .size           matmul_kernel,(.L_x_20 - matmul_kernel)
        .other          matmul_kernel,@"STO_CUDA_ENTRY STV_DEFAULT"
matmul_kernel:
.text.matmul_kernel:
[----:B------:R-:W0:Y:S01]  /*0000*/  LDC R1, c[0x0][0x37c] ;  /* 0x0000df00ff017b82 */ /* 0x000e220000000800 */
[----:B------:R-:W1:Y:S01]  /*0010*/  S2R R0, SR_TID.X ;  /* 0x0000000000007919 */ /* 0x000e620000002100 */
[----:B0-----:R-:W-:Y:S01]  /*0020*/  VIADD R1, R1, 0xffffca20 ;  /* 0xffffca2001017836 */ /* 0x001fe20000000000 */
[----:B-1----:R-:W-:-:S13]  /*0030*/  ISETP.GE.U32.AND P0, PT, R0, 0x20, PT ;  /* 0x000000200000780c */ /* 0x002fda0003f06070 */
[----:B------:R-:W-:Y:S02]  /*0040*/  VOTEU.ANY UP0, P0 ;  /* 0x0000000000ff7886 */ /* 0x000fe40000000100 */
[----:B------:R-:W-:Y:S05]  /*0050*/  BRA.U UP0, `(.L_x_0) ;  /* 0x0000000100b87547 */ /* 0x000fea000b800000 */
[----:B------:R-:W0:Y:S01]  /*0060*/  S2UR UR6, SR_CgaCtaId ;  /* 0x00000000000679c3 */ /* 0x000e220000008800 */
[----:B------:R-:W-:Y:S01]  /*0070*/  NOP ;  /* 0x0000000000007918 */ /* 0x000fe20000000000 */
[----:B------:R-:W-:Y:S02]  /*0080*/  UMOV UR4, 0x40 ;  /* 0x0000004000047882 */ /* 0x000fe40000000000 */
[----:B0-----:R-:W-:-:S09]  /*0090*/  ULEA UR4, UR6, UR4, 0x18 ;  /* 0x0000000406047291 */ /* 0x001fd2000f8ec0ff */
[----:B------:R-:W0:Y:S01]  /*00a0*/  LDS.U8 R0, [UR4] ;  /* 0x00000004ff007984 */ /* 0x000e220008000000 */
[----:B------:R-:W-:Y:S02]  /*00b0*/  UMOV UR4, 0x400 ;  /* 0x0000040000047882 */ /* 0x000fe40000000000 */
[----:B------:R-:W-:Y:S01]  /*00c0*/  ULEA UR4, UR6, UR4, 0x18 ;  /* 0x0000000406047291 */ /* 0x000fe2000f8ec0ff */
[----:B0-----:R-:W-:-:S13]  /*00d0*/  ISETP.NE.AND P0, PT, R0, RZ, PT ;  /* 0x000000ff0000720c */ /* 0x001fda0003f05270 */
[----:B------:R-:W-:Y:S05]  /*00e0*/  @P0 BRA `(.L_x_1) ;  /* 0x00000000007c0947 */ /* 0x000fea0003800000 */
[----:B------:R-:W-:-:S13]  /*00f0*/  ELECT P0, URZ, PT ;  /* 0x0000000000ff782f */ /* 0x000fda0003800000 */
[----:B------:R-:W-:Y:S05]  /*0100*/  @!P0 BRA `(.L_x_2) ;  /* 0x0000000000848947 */ /* 0x000fea0003800000 */
[----:B------:R-:W-:Y:S01]  /*0110*/  UMOV UR5, 0x8 ;  /* 0x0000000800057882 */ /* 0x000fe20000000000 */
[----:B------:R-:W-:Y:S02]  /*0120*/  IMAD.MOV.U32 R4, RZ, RZ, 0x1 ;  /* 0x00000001ff047424 */ /* 0x000fe400078e00ff */
[----:B------:R-:W-:Y:S02]  /*0130*/  IMAD.MOV.U32 R5, RZ, RZ, 0xff ;  /* 0x000000ffff057424 */ /* 0x000fe400078e00ff */
[----:B------:R-:W-:Y:S04]  /*0140*/  DEPBAR.LE SB0, 0x36 ;  /* 0x00008d800000791a */ /* 0x000fe80000000000 */
[----:B------:R-:W0:Y:S02]  /*0150*/  UTCATOMSWS.FIND_AND_SET.ALIGN UP1, UR5, UR5 ;  /* 0x00000005000575e3 */ /* 0x000e240008020800 */
[----:B0-----:R-:W-:-:S04]  /*0160*/  PLOP3.LUT P0, PT, PT, PT, UP1, 0x80, 0x8 ;  /* 0x000000000008781c */ /* 0x001fc80003f0f018 */
[----:B------:R-:W-:-:S04]  /*0170*/  SEL R0, RZ, 0xffffffff, !P0 ;  /* 0xffffffffff007807 */ /* 0x000fc80004000000 */
[----:B------:R-:W-:Y:S01]  /*0180*/  ISETP.NE.AND P0, PT, R0, RZ, PT ;  /* 0x000000ff0000720c */ /* 0x000fe20003f05270 */
[----:B------:R-:W-:-:S12]  /*0190*/  IMAD.U32 R0, RZ, RZ, UR5 ;  /* 0x00000005ff007e24 */ /* 0x000fd8000f8e00ff */
[----:B------:R-:W-:Y:S05]  /*01a0*/  @P0 BRA `(.L_x_3) ;  /* 0x0000000000240947 */ /* 0x000fea0003800000 */
.L_x_4:
[----:B------:R-:W-:Y:S05]  /*01b0*/  NANOSLEEP 0x64 ;  /* 0x000000640000795d */ /* 0x000fea0003800000 */
[----:B------:R-:W-:-:S05]  /*01c0*/  UMOV UR5, 0x8 ;  /* 0x0000000800057882 */ /* 0x000fca0000000000 */
[----:B------:R-:W-:Y:S04]  /*01d0*/  DEPBAR.LE SB0, 0x36 ;  /* 0x00008d800000791a */ /* 0x000fe80000000000 */
[----:B------:R-:W0:Y:S02]  /*01e0*/  UTCATOMSWS.FIND_AND_SET.ALIGN UP1, UR5, UR5 ;  /* 0x00000005000575e3 */ /* 0x000e240008020800 */
[----:B0-----:R-:W-:-:S04]  /*01f0*/  PLOP3.LUT P0, PT, PT, PT, UP1, 0x80, 0x8 ;  /* 0x000000000008781c */ /* 0x001fc80003f0f018 */
[----:B------:R-:W-:-:S04]  /*0200*/  SEL R0, RZ, 0xffffffff, !P0 ;  /* 0xffffffffff007807 */ /* 0x000fc80004000000 */
[----:B------:R-:W-:Y:S01]  /*0210*/  ISETP.NE.AND P0, PT, R0, RZ, PT ;  /* 0x000000ff0000720c */ /* 0x000fe20003f05270 */
[----:B------:R-:W-:-:S12]  /*0220*/  IMAD.U32 R0, RZ, RZ, UR5 ;  /* 0x00000005ff007e24 */ /* 0x000fd8000f8e00ff */
[----:B------:R-:W-:Y:S05]  /*0230*/  @!P0 BRA `(.L_x_4) ;  /* 0xfffffffc00dc8947 */ /* 0x000fea000383ffff */
.L_x_3:
[C---:B------:R-:W-:Y:S01]  /*0240*/  VIADD R3, R0.reuse, 0x10 ;  /* 0x0000001000037836 */ /* 0x040fe20000000000 */
[----:B------:R-:W-:Y:S01]  /*0250*/  UMOV UR5, 0x50 ;  /* 0x0000005000057882 */ /* 0x000fe20000000000 */
[----:B------:R-:W-:Y:S01]  /*0260*/  SHF.L.U32 R2, R5, R0, RZ ;  /* 0x0000000005027219 */ /* 0x000fe200000006ff */
[----:B------:R-:W-:Y:S01]  /*0270*/  ULEA UR5, UR6, UR5, 0x18 ;  /* 0x0000000506057291 */ /* 0x000fe2000f8ec0ff */
[----:B------:R-:W-:Y:S01]  /*0280*/  IMAD.SHL.U32 R0, R0, 0x20, RZ ;  /* 0x0000002000007824 */ /* 0x000fe200078e00ff */
[----:B------:R-:W-:-:S04]  /*0290*/  SHF.L.U32 R3, R4, R3, RZ ;  /* 0x0000000304037219 */ /* 0x000fc800000006ff */
[----:B------:R-:W-:-:S05]  /*02a0*/  LOP3.LUT R2, R3, R2, RZ, 0xfc, !PT ;  /* 0x0000000203027212 */ /* 0x000fca00078efcff */
[----:B------:R0:W-:Y:S04]  /*02b0*/  ATOMS.OR RZ, [UR5], R2 ;  /* 0x00000002ffff798c */ /* 0x0001e8000b000005 */
[----:B------:R0:W-:Y:S01]  /*02c0*/  STS [UR4], R0 ;  /* 0x00000000ff007988 */ /* 0x0001e20008000804 */
[----:B------:R-:W-:Y:S05]  /*02d0*/  BRA `(.L_x_2) ;  /* 0x0000000000107947 */ /* 0x000fea0003800000 */
.L_x_1:
[----:B------:R-:W-:Y:S01]  /*02e0*/  IMAD.MOV.U32 R0, RZ, RZ, -0x1 ;  /* 0xffffffffff007424 */ /* 0x000fe200078e00ff */
[----:B------:R-:W-:-:S04]  /*02f0*/  MOV R2, 0x320 ;  /* 0x0000032000027802 */ /* 0x000fc80000000f00 */
[----:B------:R0:W-:Y:S03]  /*0300*/  STS [UR4], R0 ;  /* 0x00000000ff007988 */ /* 0x0001e60008000804 */
[----:B0-----:R-:W-:Y:S05]  /*0310*/  CALL.REL.NOINC `($__internal_1_$__cuda_sm10x_tcgen05_guardrail_trap_phase_invalid_during_alloc) ;  /* 0x00000648004c7944 */ /* 0x001fea0003c00000 */
.L_x_2:
[----:B------:R-:W-:Y:S05]  /*0320*/  WARPSYNC.ALL ;  /* 0x0000000000007948 */ /* 0x000fea0003800000 */
[----:B------:R-:W-:Y:S01]  /*0330*/  NOP ;  /* 0x0000000000007918 */ /* 0x000fe20000000000 */
.L_x_0:
[----:B------:R-:W1:Y:S01]  /*0340*/  LDC.64 R14, c[0x0][0x398] ;  /* 0x0000e600ff0e7b82 */ /* 0x000e620000000a00 */
[----:B------:R-:W2:Y:S01]  /*0350*/  S2R R5, SR_CTAID.X ;  /* 0x0000000000057919 */ /* 0x000ea20000002500 */
[----:B------:R-:W3:Y:S01]  /*0360*/  LDCU UR7, c[0x0][0x3a0] ;  /* 0x00007400ff0777ac */ /* 0x000ee20008000800 */
[----:B------:R-:W4:Y:S01]  /*0370*/  S2R R16, SR_TID.X ;  /* 0x0000000000107919 */ /* 0x000f220000002100 */
[----:B------:R-:W-:Y:S01]  /*0380*/  UMOV UR9, 0x400 ;  /* 0x0000040000097882 */ /* 0x000fe20000000000 */
[----:B------:R-:W0:Y:S03]  /*0390*/  LDCU UR10, c[0x0][0x39c] ;  /* 0x00007380ff0a77ac */ /* 0x000e260008000800 */
[----:B------:R-:W0:Y:S01]  /*03a0*/  S2UR UR13, SR_CgaCtaId ;  /* 0x00000000000d79c3 */ /* 0x000e220000008800 */
[----:B------:R-:W0:Y:S01]  /*03b0*/  LDCU.128 UR16, c[0x0][0x380] ;  /* 0x00007000ff1077ac */ /* 0x000e220008000c00 */
[----:B------:R-:W-:-:S06]  /*03c0*/  UMOV UR6, 0x1 ;  /* 0x0000000100067882 */ /* 0x000fcc0000000000 */
[----:B------:R-:W4:Y:S01]  /*03d0*/  LDC.64 R160, c[0x0][0x3a8] ;  /* 0x0000ea00ffa07b82 */ /* 0x000f220000000a00 */
[----:B---3--:R-:W-:Y:S01]  /*03e0*/  UIADD3 UR4, UPT, UPT, UR7, 0xff, URZ ;  /* 0x000000ff07047890 */ /* 0x008fe2000fffe0ff */
[----:B01----:R-:W-:Y:S01]  /*03f0*/  VIADD R0, R15, 0xff ;  /* 0x000000ff0f007836 */ /* 0x003fe20000000000 */
[----:B------:R-:W-:Y:S02]  /*0400*/  IABS R13, R14 ;  /* 0x0000000e000d7213 */ /* 0x000fe40000000000 */
[----:B------:R-:W-:Y:S01]  /*0410*/  UISETP.GT.AND UP2, UPT, UR4, 0xff, UPT ;  /* 0x000000ff0400788c */ /* 0x000fe2000bf44270 */
[----:B------:R-:W-:Y:S02]  /*0420*/  IABS R165, R15 ;  /* 0x0000000f00a57213 */ /* 0x000fe40000000000 */
[----:B------:R-:W-:Y:S01]  /*0430*/  SHF.R.S32.HI R3, RZ, 0x1f, R0 ;  /* 0x0000001fff037819 */ /* 0x000fe20000011400 */
[----:B------:R-:W-:-:S03]  /*0440*/  ULEA UR9, UR13, UR9, 0x18 ;  /* 0x000000090d097291 */ /* 0x000fc6000f8ec0ff */
[----:B------:R-:W-:Y:S01]  /*0450*/  LEA.HI R3, R3, R0, RZ, 0x8 ;  /* 0x0000000003037211 */ /* 0x000fe200078f40ff */
[----:B------:R-:W-:Y:S01]  /*0460*/  BAR.SYNC.DEFER_BLOCKING 0x0 ;  /* 0x0000000000007b1d */ /* 0x000fe20000010000 */
[----:B--2---:R-:W-:Y:S02]  /*0470*/  IABS R8, R5 ;  /* 0x0000000500087213 */ /* 0x004fe40000000000 */
[----:B------:R-:W-:-:S05]  /*0480*/  SHF.R.S32.HI R3, RZ, 0x8, R3 ;  /* 0x00000008ff037819 */ /* 0x000fca0000011403 */
[----:B------:R-:W-:-:S05]  /*0490*/  IMAD.SHL.U32 R4, R3, 0x8, RZ ;  /* 0x0000000803047824 */ /* 0x000fca00078e00ff */
[-C--:B------:R-:W-:Y:S02]  /*04a0*/  IABS R7, R4.reuse ;  /* 0x0000000400077213 */ /* 0x080fe40000000000 */
[----:B------:R-:W-:Y:S02]  /*04b0*/  IABS R10, R4 ;  /* 0x00000004000a7213 */ /* 0x000fe40000000000 */
[----:B------:R-:W0:Y:S01]  /*04c0*/  I2F.RP R0, R7 ;  /* 0x0000000700007306 */ /* 0x000e220000209400 */
[----:B------:R-:W1:Y:S07]  /*04d0*/  LDS R17, [UR9] ;  /* 0x00000009ff117984 */ /* 0x000e6e0008000800 */
[----:B0-----:R-:W0:Y:S02]  /*04e0*/  MUFU.RCP R0, R0 ;  /* 0x0000000000007308 */ /* 0x001e240000001000 */
[----:B0-----:R-:W-:-:S02]  /*04f0*/  VIADD R2, R0, 0xffffffe ;  /* 0x0ffffffe00027836 */ /* 0x001fc40000000000 */
[----:B------:R-:W-:-:S04]  /*0500*/  IMAD.MOV R0, RZ, RZ, -R10 ;  /* 0x000000ffff007224 */ /* 0x000fc800078e0a0a */
[----:B------:R0:W2:Y:S02]  /*0510*/  F2I.FTZ.U32.TRUNC.NTZ R3, R2 ;  /* 0x0000000200037305 */ /* 0x0000a4000021f000 */
[----:B0-----:R-:W-:Y:S01]  /*0520*/  IMAD.MOV.U32 R2, RZ, RZ, RZ ;  /* 0x000000ffff027224 */ /* 0x001fe200078e00ff */
[----:B-1----:R-:W-:Y:S01]  /*0530*/  R2UR UR8, R17 ;  /* 0x00000000110872ca */ /* 0x002fe200000e0000 */
[----:B--2---:R-:W-:-:S04]  /*0540*/  IMAD.MOV R6, RZ, RZ, -R3 ;  /* 0x000000ffff067224 */ /* 0x004fc800078e0a03 */
[----:B------:R-:W-:Y:S02]  /*0550*/  IMAD R9, R6, R7, RZ ;  /* 0x0000000706097224 */ /* 0x000fe400078e02ff */
[----:B------:R-:W-:Y:S02]  /*0560*/  IMAD.MOV.U32 R6, RZ, RZ, R8 ;  /* 0x000000ffff067224 */ /* 0x000fe400078e0008 */
[----:B------:R-:W-:-:S06]  /*0570*/  IMAD.HI.U32 R3, R3, R9, R2 ;  /* 0x0000000903037227 */ /* 0x000fcc00078e0002 */
[----:B------:R-:W-:-:S04]  /*0580*/  IMAD.HI.U32 R3, R3, R6, RZ ;  /* 0x0000000603037227 */ /* 0x000fc800078e00ff */
[----:B------:R-:W-:Y:S01]  /*0590*/  IMAD R0, R3, R0, R6 ;  /* 0x0000000003007224 */ /* 0x000fe200078e0206 */
[----:B------:R-:W-:Y:S04]  /*05a0*/  BAR.SYNC.DEFER_BLOCKING 0x0 ;  /* 0x0000000000007b1d */ /* 0x000fe80000010000 */
[----:B------:R-:W-:-:S13]  /*05b0*/  ISETP.GT.U32.AND P1, PT, R7, R0, PT ;  /* 0x000000000700720c */ /* 0x000fda0003f24070 */
[----:B------:R-:W-:Y:S02]  /*05c0*/  @!P1 IMAD.IADD R0, R0, 0x1, -R7 ;  /* 0x0000000100009824 */ /* 0x000fe400078e0a07 */
[----:B------:R-:W-:Y:S01]  /*05d0*/  @!P1 VIADD R3, R3, 0x1 ;  /* 0x0000000103039836 */ /* 0x000fe20000000000 */
[----:B------:R-:W-:Y:S02]  /*05e0*/  ISETP.NE.AND P1, PT, R4, RZ, PT ;  /* 0x000000ff0400720c */ /* 0x000fe40003f25270 */
[----:B------:R-:W-:Y:S02]  /*05f0*/  ISETP.GE.U32.AND P0, PT, R0, R7, PT ;  /* 0x000000070000720c */ /* 0x000fe40003f06070 */
[----:B------:R-:W-:-:S04]  /*0600*/  LOP3.LUT R0, R5, R4, RZ, 0x3c, !PT ;  /* 0x0000000405007212 */ /* 0x000fc800078e3cff */
[----:B------:R-:W-:Y:S01]  /*0610*/  ISETP.GE.AND P2, PT, R0, RZ, PT ;  /* 0x000000ff0000720c */ /* 0x000fe20003f46270 */
[----:B------:R-:W-:-:S06]  /*0620*/  VIADD R0, R14, 0x3f ;  /* 0x0000003f0e007836 */ /* 0x000fcc0000000000 */
[----:B------:R-:W-:-:S04]  /*0630*/  @P0 VIADD R3, R3, 0x1 ;  /* 0x0000000103030836 */ /* 0x000fc80000000000 */
[----:B------:R-:W-:Y:S01]  /*0640*/  IMAD.MOV.U32 R2, RZ, RZ, R3 ;  /* 0x000000ffff027224 */ /* 0x000fe200078e0003 */
[----:B------:R-:W-:-:S03]  /*0650*/  SHF.R.S32.HI R3, RZ, 0x1f, R0 ;  /* 0x0000001fff037819 */ /* 0x000fc60000011400 */
[----:B------:R-:W-:Y:S01]  /*0660*/  @!P2 IMAD.MOV R2, RZ, RZ, -R2 ;  /* 0x000000ffff02a224 */ /* 0x000fe200078e0a02 */
[----:B------:R-:W-:Y:S02]  /*0670*/  @!P1 LOP3.LUT R2, RZ, R4, RZ, 0x33, !PT ;  /* 0x00000004ff029212 */ /* 0x000fe400078e33ff */
[----:B------:R-:W-:-:S03]  /*0680*/  LEA.HI R3, R3, R0, RZ, 0x6 ;  /* 0x0000000003037211 */ /* 0x000fc600078f30ff */
[----:B------:R-:W-:Y:S02]  /*0690*/  IMAD.SHL.U32 R8, R2, 0x8, RZ ;  /* 0x0000000802087824 */ /* 0x000fe400078e00ff */
[----:B------:R-:W-:-:S03]  /*06a0*/  IMAD.MOV R2, RZ, RZ, -R2 ;  /* 0x000000ffff027224 */ /* 0x000fc600078e0a02 */
[----:B------:R-:W-:Y:S01]  /*06b0*/  LEA.HI.SX32 R3, R3, -R8, 0x1a ;  /* 0x8000000803037211 */ /* 0x000fe200078fd2ff */
[----:B------:R-:W-:-:S03]  /*06c0*/  IMAD R10, R4, R2, R5 ;  /* 0x00000002040a7224 */ /* 0x000fc600078e0205 */
[----:B------:R-:W-:Y:S02]  /*06d0*/  VIMNMX R11, PT, PT, R3, 0x8, PT ;  /* 0x00000008030b7848 */ /* 0x000fe40003fe0100 */
[----:B------:R-:W-:Y:S02]  /*06e0*/  IABS R9, R10 ;  /* 0x0000000a00097213 */ /* 0x000fe40000000000 */
[-C--:B------:R-:W-:Y:S02]  /*06f0*/  IABS R7, R11.reuse ;  /* 0x0000000b00077213 */ /* 0x080fe40000000000 */
[----:B------:R-:W-:Y:S02]  /*0700*/  IABS R4, R11 ;  /* 0x0000000b00047213 */ /* 0x000fe40000000000 */
[----:B------:R-:W0:Y:S08]  /*0710*/  I2F.RP R0, R7 ;  /* 0x0000000700007306 */ /* 0x000e300000209400 */
[----:B0-----:R-:W0:Y:S02]  /*0720*/  MUFU.RCP R0, R0 ;  /* 0x0000000000007308 */ /* 0x001e240000001000 */
[----:B0-----:R-:W-:-:S02]  /*0730*/  VIADD R3, R0, 0xffffffe ;  /* 0x0ffffffe00037836 */ /* 0x001fc40000000000 */
[----:B------:R-:W-:-:S04]  /*0740*/  IMAD.MOV R0, RZ, RZ, -R4 ;  /* 0x000000ffff007224 */ /* 0x000fc800078e0a04 */
[----:B------:R-:W0:Y:S08]  /*0750*/  I2F.RP R4, R165 ;  /* 0x000000a500047306 */ /* 0x000e300000209400 */
[----:B------:R-:W1:Y:S08]  /*0760*/  F2I.FTZ.U32.TRUNC.NTZ R3, R3 ;  /* 0x0000000300037305 */ /* 0x000e70000021f000 */
[----:B0-----:R-:W0:Y:S01]  /*0770*/  MUFU.RCP R4, R4 ;  /* 0x0000000400047308 */ /* 0x001e220000001000 */
[----:B-1----:R-:W-:-:S04]  /*0780*/  IMAD.MOV R6, RZ, RZ, -R3 ;  /* 0x000000ffff067224 */ /* 0x002fc800078e0a03 */
[----:B------:R-:W-:-:S04]  /*0790*/  IMAD.MOV.U32 R2, RZ, RZ, R6 ;  /* 0x000000ffff027224 */ /* 0x000fc800078e0006 */
[----:B------:R-:W-:Y:S02]  /*07a0*/  IMAD R5, R2, R7, RZ ;  /* 0x0000000702057224 */ /* 0x000fe400078e02ff */
[----:B------:R-:W-:-:S04]  /*07b0*/  IMAD.MOV.U32 R2, RZ, RZ, RZ ;  /* 0x000000ffff027224 */ /* 0x000fc800078e00ff */
[----:B------:R-:W-:Y:S02]  /*07c0*/  IMAD.HI.U32 R2, R3, R5, R2 ;  /* 0x0000000503027227 */ /* 0x000fe400078e0002 */
[----:B------:R-:W1:Y:S02]  /*07d0*/  I2F.RP R3, R13 ;  /* 0x0000000d00037306 */ /* 0x000e640000209400 */
[----:B0-----:R-:W-:Y:S02]  /*07e0*/  VIADD R5, R4, 0xffffffe ;  /* 0x0ffffffe04057836 */ /* 0x001fe40000000000 */
[----:B------:R-:W-:-:S04]  /*07f0*/  IMAD.HI.U32 R2, R2, R9, RZ ;  /* 0x0000000902027227 */ /* 0x000fc800078e00ff */
[----:B------:R-:W-:Y:S01]  /*0800*/  IMAD R0, R2, R0, R9 ;  /* 0x0000000002007224 */ /* 0x000fe200078e0209 */
[----:B------:R-:W0:Y:S04]  /*0810*/  F2I.FTZ.U32.TRUNC.NTZ R5, R5 ;  /* 0x0000000500057305 */ /* 0x000e28000021f000 */
[----:B------:R-:W-:-:S04]  /*0820*/  ISETP.GT.U32.AND P1, PT, R7, R0, PT ;  /* 0x000000000700720c */ /* 0x000fc80003f24070 */
[----:B-1----:R-:W1:Y:S01]  /*0830*/  MUFU.RCP R3, R3 ;  /* 0x0000000300037308 */ /* 0x002e620000001000 */
[----:B0-----:R-:W-:-:S08]  /*0840*/  IMAD.MOV R4, RZ, RZ, -R5 ;  /* 0x000000ffff047224 */ /* 0x001fd000078e0a05 */
[----:B------:R-:W-:Y:S02]  /*0850*/  @!P1 IMAD.IADD R0, R0, 0x1, -R7 ;  /* 0x0000000100009824 */ /* 0x000fe400078e0a07 */
[----:B------:R-:W-:Y:S01]  /*0860*/  @!P1 VIADD R2, R2, 0x1 ;  /* 0x0000000102029836 */ /* 0x000fe20000000000 */
[----:B------:R-:W-:Y:S02]  /*0870*/  ISETP.NE.AND P1, PT, R11, RZ, PT ;  /* 0x000000ff0b00720c */ /* 0x000fe40003f25270 */
[----:B------:R-:W-:Y:S02]  /*0880*/  ISETP.GE.U32.AND P0, PT, R0, R7, PT ;  /* 0x000000070000720c */ /* 0x000fe40003f06070 */
[----:B------:R-:W-:Y:S01]  /*0890*/  LOP3.LUT R0, R10, R11, RZ, 0x3c, !PT ;  /* 0x0000000b0a007212 */ /* 0x000fe200078e3cff */
[----:B-1----:R-:W-:Y:S01]  /*08a0*/  VIADD R6, R3, 0xffffffe ;  /* 0x0ffffffe03067836 */ /* 0x002fe20000000000 */
[----:B----4-:R-:W-:Y:S02]  /*08b0*/  LOP3.LUT R7, R16, 0x3f, RZ, 0xc0, !PT ;  /* 0x0000003f10077812 */ /* 0x010fe400078ec0ff */
[----:B------:R-:W-:Y:S01]  /*08c0*/  ISETP.GE.AND P2, PT, R0, RZ, PT ;  /* 0x000000ff0000720c */ /* 0x000fe20003f46270 */
[----:B------:R-:W0:Y:S06]  /*08d0*/  F2I.FTZ.U32.TRUNC.NTZ R3, R6 ;  /* 0x0000000600037305 */ /* 0x000e2c000021f000 */
[----:B------:R-:W-:-:S04]  /*08e0*/  @P0 VIADD R2, R2, 0x1 ;  /* 0x0000000102020836 */ /* 0x000fc80000000000 */
[----:B------:R-:W-:-:S04]  /*08f0*/  IMAD.MOV.U32 R12, RZ, RZ, R2 ;  /* 0x000000ffff0c7224 */ /* 0x000fc800078e0002 */
[----:B------:R-:W-:Y:S01]  /*0900*/  @!P2 IMAD.MOV R12, RZ, RZ, -R12 ;  /* 0x000000ffff0ca224 */ /* 0x000fe200078e0a0c */
[----:B------:R-:W-:Y:S01]  /*0910*/  @!P1 LOP3.LUT R12, RZ, R11, RZ, 0x33, !PT ;  /* 0x0000000bff0c9212 */ /* 0x000fe200078e33ff */
[----:B0-----:R-:W-:-:S04]  /*0920*/  IMAD.MOV R2, RZ, RZ, -R3 ;  /* 0x000000ffff027224 */ /* 0x001fc800078e0a03 */
[----:B------:R-:W-:Y:S02]  /*0930*/  IMAD.MOV R0, RZ, RZ, -R12 ;  /* 0x000000ffff007224 */ /* 0x000fe400078e0a0c */
[----:B------:R-:W-:Y:S02]  /*0940*/  IMAD R9, R2, R13, RZ ;  /* 0x0000000d02097224 */ /* 0x000fe400078e02ff */
[----:B------:R-:W-:Y:S02]  /*0950*/  IMAD R0, R11, R0, R10 ;  /* 0x000000000b007224 */ /* 0x000fe400078e020a */
[----:B------:R-:W-:Y:S02]  /*0960*/  IMAD.MOV.U32 R2, RZ, RZ, RZ ;  /* 0x000000ffff027224 */ /* 0x000fe400078e00ff */
[----:B------:R-:W-:Y:S02]  /*0970*/  IMAD.IADD R0, R8, 0x1, R0 ;  /* 0x0000000108007824 */ /* 0x000fe400078e0200 */
[----:B------:R-:W-:-:S04]  /*0980*/  IMAD.HI.U32 R2, R3, R9, R2 ;  /* 0x0000000903027227 */ /* 0x000fc800078e0002 */
[----:B------:R-:W-:Y:S02]  /*0990*/  IMAD R18, R0, 0x40, R7 ;  /* 0x0000004000127824 */ /* 0x000fe400078e0207 */
[----:B------:R-:W-:Y:S02]  /*09a0*/  IMAD.SHL.U32 R0, R12, 0x100, RZ ;  /* 0x000001000c007824 */ /* 0x000fe400078e00ff */
[----:B------:R-:W-:Y:S01]  /*09b0*/  IMAD R9, R4, R165, RZ ;  /* 0x000000a504097224 */ /* 0x000fe200078e02ff */
[----:B------:R-:W-:Y:S01]  /*09c0*/  IABS R10, R18 ;  /* 0x00000012000a7213 */ /* 0x000fe20000000000 */
[----:B------:R-:W-:Y:S01]  /*09d0*/  VIADD R12, R0, 0xff ;  /* 0x000000ff000c7836 */ /* 0x000fe20000000000 */
[----:B------:R-:W-:Y:S01]  /*09e0*/  STL [R1+0x1ff8], R18 ;  /* 0x001ff81201007387 */ /* 0x000fe20000100800 */
[----:B------:R-:W-:Y:S01]  /*09f0*/  IMAD.MOV.U32 R4, RZ, RZ, RZ ;  /* 0x000000ffff047224 */ /* 0x000fe200078e00ff */
[----:B------:R-:W-:Y:S01]  /*0a00*/  ISETP.GE.AND P3, PT, R18, RZ, PT ;  /* 0x000000ff1200720c */ /* 0x000fe20003f66270 */
[----:B------:R-:W-:Y:S01]  /*0a10*/  IMAD.HI.U32 R2, R2, R10, RZ ;  /* 0x0000000a02027227 */ /* 0x000fe200078e00ff */
[----:B------:R-:W-:-:S02]  /*0a20*/  IABS R3, R12 ;  /* 0x0000000c00037213 */ /* 0x000fc40000000000 */
[----:B------:R-:W-:Y:S01]  /*0a30*/  ISETP.GE.AND P4, PT, R12, RZ, PT ;  /* 0x000000ff0c00720c */ /* 0x000fe20003f86270 */
[----:B------:R-:W-:Y:S01]  /*0a40*/  IMAD.HI.U32 R9, R5, R9, R4 ;  /* 0x0000000905097227 */ /* 0x000fe200078e0004 */
[----:B------:R-:W-:-:S03]  /*0a50*/  SHF.R.U32.HI R5, RZ, 0x6, R16 ;  /* 0x00000006ff057819 */ /* 0x000fc60000011610 */
[----:B------:R-:W-:Y:S01]  /*0a60*/  IMAD.MOV.U32 R4, RZ, RZ, R3 ;  /* 0x000000ffff047224 */ /* 0x000fe200078e0003 */
[----:B------:R-:W-:Y:S01]  /*0a70*/  SGXT.U32 R5, R5, 0x1 ;  /* 0x000000010505781a */ /* 0x000fe20000000000 */
[----:B------:R-:W-:Y:S02]  /*0a80*/  IMAD.MOV R3, RZ, RZ, -R2 ;  /* 0x000000ffff037224 */ /* 0x000fe400078e0a02 */
[----:B------:R-:W-:-:S04]  /*0a90*/  IMAD.HI.U32 R2, R9, R4, RZ ;  /* 0x0000000409027227 */ /* 0x000fc800078e00ff */
[C---:B------:R-:W-:Y:S01]  /*0aa0*/  IMAD R10, R13.reuse, R3, R10 ;  /* 0x000000030d0a7224 */ /* 0x040fe200078e020a */
[----:B------:R-:W-:Y:S01]  /*0ab0*/  SHF.R.U32.HI R3, RZ, 0x5, R16 ;  /* 0x00000005ff037819 */ /* 0x000fe20000011610 */
[----:B------:R-:W-:Y:S02]  /*0ac0*/  IMAD.MOV R2, RZ, RZ, -R2 ;  /* 0x000000ffff027224 */ /* 0x000fe400078e0a02 */
[C---:B------:R-:W-:Y:S01]  /*0ad0*/  VIADD R15, R0.reuse, 0x1 ;  /* 0x00000001000f7836 */ /* 0x040fe20000000000 */
[----:B------:R-:W-:Y:S01]  /*0ae0*/  ISETP.GT.U32.AND P0, PT, R13, R10, PT ;  /* 0x0000000a0d00720c */ /* 0x000fe20003f04070 */
[----:B------:R-:W-:Y:S01]  /*0af0*/  IMAD R11, R165, R2, R4 ;  /* 0x00000002a50b7224 */ /* 0x000fe200078e0204 */
[----:B------:R-:W-:Y:S01]  /*0b00*/  R2UR UR5, R3 ;  /* 0x00000000030572ca */ /* 0x000fe200000e0000 */
[----:B------:R-:W-:Y:S01]  /*0b10*/  IMAD.U32 R4, RZ, RZ, UR4 ;  /* 0x00000004ff047e24 */ /* 0x000fe2000f8e00ff */
[----:B------:R-:W-:Y:S01]  /*0b20*/  IABS R6, R15 ;  /* 0x0000000f00067213 */ /* 0x000fe20000000000 */
[----:B------:R-:W-:Y:S01]  /*0b30*/  IMAD.SHL.U32 R7, R7, 0x2, RZ ;  /* 0x0000000207077824 */ /* 0x000fe200078e00ff */
[----:B------:R-:W-:Y:S01]  /*0b40*/  SHF.R.S32.HI R3, RZ, 0x6, R16 ;  /* 0x00000006ff037819 */ /* 0x000fe20000011410 */
[----:B------:R-:W-:Y:S01]  /*0b50*/  VIADD R17, R0, 0x6 ;  /* 0x0000000600117836 */ /* 0x000fe20000000000 */
[----:B------:R-:W-:Y:S01]  /*0b60*/  LOP3.LUT R2, R16, 0x40, RZ, 0xc0, !PT ;  /* 0x0000004010027812 */ /* 0x000fe200078ec0ff */
[C---:B------:R-:W-:Y:S01]  /*0b70*/  VIADD R16, R0.reuse, 0x2 ;  /* 0x0000000200107836 */ /* 0x040fe20000000000 */
[----:B------:R0:W-:Y:S01]  /*0b80*/  STL [R1+0x2000], R4 ;  /* 0x0020000401007387 */ /* 0x0001e20000100800 */
[----:B------:R-:W-:Y:S01]  /*0b90*/  ISETP.GT.U32.AND P2, PT, R165, R11, PT ;  /* 0x0000000ba500720c */ /* 0x000fe20003f44070 */
[----:B------:R-:W-:Y:S01]  /*0ba0*/  VIADD R19, R0, 0x9 ;  /* 0x0000000900137836 */ /* 0x000fe20000000000 */
[----:B------:R-:W-:Y:S01]  /*0bb0*/  SGXT R3, R3, 0x1 ;  /* 0x000000010303781a */ /* 0x000fe20000000200 */
[----:B------:R-:W-:Y:S01]  /*0bc0*/  @!P0 IMAD.IADD R10, R10, 0x1, -R13 ;  /* 0x000000010a0a8824 */ /* 0x000fe200078e0a0d */
[----:B------:R-:W-:Y:S01]  /*0bd0*/  PLOP3.LUT P0, PT, PT, PT, UP2, 0x80, 0x8 ;  /* 0x000000000008781c */ /* 0x000fe20003f0f028 */
[----:B------:R-:W-:Y:S01]  /*0be0*/  IMAD R2, R2, 0x200, R7 ;  /* 0x0000020002027824 */ /* 0x000fe200078e0207 */
[----:B------:R-:W-:Y:S01]  /*0bf0*/  IABS R8, R16 ;  /* 0x0000001000087213 */ /* 0x000fe20000000000 */
[----:B------:R-:W-:Y:S01]  /*0c00*/  VIADD R21, R0, 0x14 ;  /* 0x0000001400157836 */ /* 0x000fe20000000000 */
[----:B------:R-:W-:Y:S01]  /*0c10*/  ISETP.GT.U32.AND P1, PT, R13, R10, PT ;  /* 0x0000000a0d00720c */ /* 0x000fe20003f24070 */
[----:B0-----:R-:W-:Y:S01]  /*0c20*/  IMAD.HI.U32 R4, R9, R6, RZ ;  /* 0x0000000609047227 */ /* 0x001fe200078e00ff */
[----:B------:R-:W-:Y:S01]  /*0c30*/  ISETP.LT.AND P0, PT, R5, UR7, P0 ;  /* 0x0000000705007c0c */ /* 0x000fe20008701270 */
[----:B------:R-:W0:Y:S01]  /*0c40*/  LDCU UR4, c[0x0][0x3a4] ;  /* 0x00007480ff0477ac */ /* 0x000e220008000800 */
[----:B------:R-:W-:Y:S01]  /*0c50*/  LOP3.LUT R3, R7, 0x90, R3, 0x78, !PT ;  /* 0x0000009007037812 */ /* 0x000fe200078e7803 */
[----:B------:R-:W-:Y:S01]  /*0c60*/  IMAD.MOV R4, RZ, RZ, -R4 ;  /* 0x000000ffff047224 */ /* 0x000fe200078e0a04 */
[----:B------:R-:W-:Y:S01]  /*0c70*/  IABS R18, R19 ;  /* 0x0000001300127213 */ /* 0x000fe20000000000 */
[----:B------:R-:W-:Y:S01]  /*0c80*/  IMAD.HI.U32 R5, R9, R8, RZ ;  /* 0x0000000809057227 */ /* 0x000fe200078e00ff */
[----:B------:R-:W-:Y:S01]  /*0c90*/  IABS R22, R21 ;  /* 0x0000001500167213 */ /* 0x000fe20000000000 */
[----:B------:R-:W-:Y:S02]  /*0ca0*/  STL [R1+0x2004], R3 ;  /* 0x0020040301007387 */ /* 0x000fe40000100800 */
[----:B------:R-:W-:-:S02]  /*0cb0*/  IMAD R4, R165, R4, R6 ;  /* 0x00000004a5047224 */ /* 0x000fc400078e0206 */
[----:B------:R-:W-:Y:S01]  /*0cc0*/  @!P1 IMAD.IADD R10, R10, 0x1, -R13 ;  /* 0x000000010a0a9824 */ /* 0x000fe200078e0a0d */
[----:B------:R-:W-:Y:S01]  /*0cd0*/  ISETP.NE.AND P1, PT, R14, RZ, PT ;  /* 0x000000ff0e00720c */ /* 0x000fe20003f25270 */
[----:B------:R-:W-:Y:S01]  /*0ce0*/  IMAD.MOV R5, RZ, RZ, -R5 ;  /* 0x000000ffff057224 */ /* 0x000fe200078e0a05 */
[----:B------:R-:W-:Y:S01]  /*0cf0*/  ISETP.GT.U32.AND P6, PT, R165, R4, PT ;  /* 0x00000004a500720c */ /* 0x000fe20003fc4070 */
[--C-:B------:R-:W-:Y:S01]  /*0d00*/  @!P2 IMAD.IADD R11, R11, 0x1, -R165.reuse ;  /* 0x000000010b0ba824 */ /* 0x100fe200078e0aa5 */
[----:B------:R-:W-:Y:S01]  /*0d10*/  ISETP.GE.AND P2, PT, R15, RZ, PT ;  /* 0x000000ff0f00720c */ /* 0x000fe20003f46270 */
[C---:B------:R-:W-:Y:S01]  /*0d20*/  IMAD R6, R165.reuse, R5, R8 ;  /* 0x00000005a5067224 */ /* 0x040fe200078e0208 */
[----:B------:R1:W-:Y:S01]  /*0d30*/  STL [R1+0x2008], R2 ;  /* 0x0020080201007387 */ /* 0x0003e20000100800 */
[----:B------:R-:W-:Y:S01]  /*0d40*/  @!P3 IMAD.MOV R10, RZ, RZ, -R10 ;  /* 0x000000ffff0ab224 */ /* 0x000fe200078e0a0a */
[C---:B------:R-:W-:Y:S01]  /*0d50*/  ISETP.GT.U32.AND P5, PT, R165.reuse, R11, PT ;  /* 0x0000000ba500720c */ /* 0x040fe20003fa4070 */
[----:B------:R-:W-:Y:S01]  /*0d60*/  VIADD R7, R0, 0x3 ;  /* 0x0000000300077836 */ /* 0x000fe20000000000 */
[----:B------:R-:W-:Y:S01]  /*0d70*/  ISETP.GE.AND P3, PT, R16, RZ, PT ;  /* 0x000000ff1000720c */ /* 0x000fe20003f66270 */
[C---:B------:R-:W-:Y:S01]  /*0d80*/  VIADD R13, R0.reuse, 0x4 ;  /* 0x00000004000d7836 */ /* 0x040fe20000000000 */
[----:B------:R-:W-:Y:S01]  /*0d90*/  IABS R16, R17 ;  /* 0x0000001100107213 */ /* 0x000fe20000000000 */
[----:B------:R-:W-:Y:S01]  /*0da0*/  VIADD R15, R0, 0x5 ;  /* 0x00000005000f7836 */ /* 0x000fe20000000000 */
[----:B------:R-:W-:Y:S01]  /*0db0*/  @!P1 LOP3.LUT R10, RZ, R14, RZ, 0x33, !PT ;  /* 0x0000000eff0a9212 */ /* 0x000fe200078e33ff */
[--C-:B------:R-:W-:Y:S01]  /*0dc0*/  @!P6 IMAD.IADD R4, R4, 0x1, -R165.reuse ;  /* 0x000000010404e824 */ /* 0x100fe200078e0aa5 */
[C---:B------:R-:W-:Y:S01]  /*0dd0*/  ISETP.GT.U32.AND P1, PT, R165.reuse, R6, PT ;  /* 0x00000006a500720c */ /* 0x040fe20003f24070 */
[----:B------:R-:W-:Y:S01]  /*0de0*/  VIADD R23, R0, 0x15 ;  /* 0x0000001500177836 */ /* 0x000fe20000000000 */
[----:B------:R-:W-:Y:S01]  /*0df0*/  IABS R12, R7 ;  /* 0x00000007000c7213 */ /* 0x000fe20000000000 */
[----:B------:R-:W-:Y:S01]  /*0e00*/  STL [R1+0x200c], R10 ;  /* 0x00200c0a01007387 */ /* 0x000fe20000100800 */
[----:B------:R-:W-:Y:S01]  /*0e10*/  ISETP.GT.U32.AND P6, PT, R165, R4, PT ;  /* 0x00000004a500720c */ /* 0x000fe20003fc4070 */
[----:B------:R-:W-:Y:S01]  /*0e20*/  @!P5 IMAD.IADD R11, R11, 0x1, -R165 ;  /* 0x000000010b0bd824 */ /* 0x000fe200078e0aa5 */
[----:B------:R-:W-:Y:S01]  /*0e30*/  IABS R14, R13 ;  /* 0x0000000d000e7213 */ /* 0x000fe20000000000 */
[----:B------:R-:W-:Y:S01]  /*0e40*/  IMAD.HI.U32 R5, R9, R12, RZ ;  /* 0x0000000c09057227 */ /* 0x000fe200078e00ff */
[----:B------:R-:W-:-:S02]  /*0e50*/  ISETP.GE.AND P5, PT, R7, RZ, PT ;  /* 0x000000ff0700720c */ /* 0x000fc40003fa6270 */
[----:B------:R-:W-:Y:S01]  /*0e60*/  IABS R7, R15 ;  /* 0x0000000f00077213 */ /* 0x000fe20000000000 */
[----:B------:R-:W-:Y:S02]  /*0e70*/  IMAD.MOV R5, RZ, RZ, -R5 ;  /* 0x000000ffff057224 */ /* 0x000fe400078e0a05 */
[----:B------:R-:W-:Y:S02]  /*0e80*/  @!P1 IMAD.IADD R6, R6, 0x1, -R165 ;  /* 0x0000000106069824 */ /* 0x000fe400078e0aa5 */
[----:B------:R-:W-:Y:S02]  /*0e90*/  IMAD R8, R165, R5, R12 ;  /* 0x00000005a5087224 */ /* 0x000fe400078e020c */
[----:B------:R-:W-:Y:S01]  /*0ea0*/  IMAD.HI.U32 R5, R9, R14, RZ ;  /* 0x0000000e09057227 */ /* 0x000fe200078e00ff */
[----:B------:R-:W-:-:S03]  /*0eb0*/  ISETP.GT.U32.AND P1, PT, R165, R6, PT ;  /* 0x00000006a500720c */ /* 0x000fc60003f24070 */
[----:B------:R-:W-:Y:S02]  /*0ec0*/  IMAD.MOV.U32 R12, RZ, RZ, R7 ;  /* 0x000000ffff0c7224 */ /* 0x000fe400078e0007 */
[----:B------:R-:W-:Y:S01]  /*0ed0*/  @!P6 IMAD.IADD R4, R4, 0x1, -R165 ;  /* 0x000000010404e824 */ /* 0x000fe200078e0aa5 */
[----:B------:R-:W-:Y:S01]  /*0ee0*/  ISETP.GT.U32.AND P6, PT, R165, R8, PT ;  /* 0x00000008a500720c */ /* 0x000fe20003fc4070 */
[----:B------:R-:W-:Y:S02]  /*0ef0*/  IMAD.MOV R5, RZ, RZ, -R5 ;  /* 0x000000ffff057224 */ /* 0x000fe400078e0a05 */
[----:B------:R-:W-:-:S04]  /*0f00*/  IMAD.HI.U32 R7, R9, R12, RZ ;  /* 0x0000000c09077227 */ /* 0x000fc800078e00ff */
[----:B------:R-:W-:Y:S02]  /*0f10*/  IMAD.MOV.U32 R52, RZ, RZ, R4 ;  /* 0x000000ffff347224 */ /* 0x000fe400078e0004 */
[C---:B------:R-:W-:Y:S02]  /*0f20*/  IMAD R4, R165.reuse, R5, R14 ;  /* 0x00000005a5047224 */ /* 0x040fe400078e020e */
[----:B------:R-:W-:Y:S02]  /*0f30*/  IMAD.MOV R7, RZ, RZ, -R7 ;  /* 0x000000ffff077224 */ /* 0x000fe400078e0a07 */
[----:B------:R-:W-:Y:S01]  /*0f40*/  @!P1 IMAD.IADD R6, R6, 0x1, -R165 ;  /* 0x0000000106069824 */ /* 0x000fe200078e0aa5 */
[C---:B------:R-:W-:Y:S01]  /*0f50*/  ISETP.GT.U32.AND P1, PT, R165.reuse, R4, PT ;  /* 0x00000004a500720c */ /* 0x040fe20003f24070 */
[----:B------:R-:W-:Y:S02]  /*0f60*/  IMAD R12, R165, R7, R12 ;  /* 0x00000007a50c7224 */ /* 0x000fe400078e020c */
[----:B------:R-:W-:-:S02]  /*0f70*/  IMAD.MOV.U32 R33, RZ, RZ, R6 ;  /* 0x000000ffff217224 */ /* 0x000fc400078e0006 */
[----:B------:R-:W-:Y:S02]  /*0f80*/  @!P6 IMAD.IADD R8, R8, 0x1, -R165 ;  /* 0x000000010808e824 */ /* 0x000fe400078e0aa5 */
[----:B------:R-:W-:Y:S01]  /*0f90*/  @!P3 IMAD.MOV R33, RZ, RZ, -R33 ;  /* 0x000000ffff21b224 */ /* 0x000fe200078e0a21 */
[----:B------:R-:W-:Y:S01]  /*0fa0*/  ISETP.GT.U32.AND P3, PT, R165, R12, PT ;  /* 0x0000000ca500720c */ /* 0x000fe20003f64070 */
[----:B------:R-:W-:Y:S01]  /*0fb0*/  IMAD.HI.U32 R5, R9, R16, RZ ;  /* 0x0000001009057227 */ /* 0x000fe200078e00ff */
[----:B------:R-:W-:-:S03]  /*0fc0*/  ISETP.GT.U32.AND P6, PT, R165, R8, PT ;  /* 0x00000008a500720c */ /* 0x000fc60003fc4070 */
[----:B------:R-:W-:Y:S02]  /*0fd0*/  @!P1 IMAD.IADD R4, R4, 0x1, -R165 ;  /* 0x0000000104049824 */ /* 0x000fe400078e0aa5 */
[----:B------:R-:W-:Y:S01]  /*0fe0*/  @!P4 IMAD.MOV R11, RZ, RZ, -R11 ;  /* 0x000000ffff0bc224 */ /* 0x000fe200078e0a0b */
[----:B------:R-:W-:Y:S01]  /*0ff0*/  ISETP.GE.AND P4, PT, R13, RZ, PT ;  /* 0x000000ff0d00720c */ /* 0x000fe20003f86270 */
[----:B------:R-:W-:Y:S01]  /*1000*/  IMAD.MOV R5, RZ, RZ, -R5 ;  /* 0x000000ffff057224 */ /* 0x000fe200078e0a05 */
[----:B------:R-:W-:Y:S01]  /*1010*/  ISETP.GT.U32.AND P1, PT, R165, R4, PT ;  /* 0x00000004a500720c */ /* 0x000fe20003f24070 */
[C---:B------:R-:W-:Y:S01]  /*1020*/  VIADD R13, R0.reuse, 0x7 ;  /* 0x00000007000d7836 */ /* 0x040fe20000000000 */
[----:B------:R-:W-:Y:S01]  /*1030*/  STL [R1+0x2010], R11 ;  /* 0x0020100b01007387 */ /* 0x000fe20000100800 */
[----:B------:R-:W-:Y:S01]  /*1040*/  @!P2 IMAD.MOV R52, RZ, RZ, -R52 ;  /* 0x000000ffff34a224 */ /* 0x000fe200078e0a34 */
[----:B------:R-:W-:Y:S01]  /*1050*/  ISETP.GE.AND P2, PT, R15, RZ, PT ;  /* 0x000000ff0f00720c */ /* 0x000fe20003f46270 */
[----:B------:R-:W-:Y:S01]  /*1060*/  IMAD R6, R165, R5, R16 ;  /* 0x00000005a5067224 */ /* 0x000fe200078e0210 */
[----:B------:R-:W-:Y:S01]  /*1070*/  IABS R14, R13 ;  /* 0x0000000d000e7213 */ /* 0x000fe20000000000 */
[----:B------:R-:W-:-:S02]  /*1080*/  VIADD R15, R0, 0x8 ;  /* 0x00000008000f7836 */ /* 0x000fc40000000000 */
[--C-:B------:R-:W-:Y:S02]  /*1090*/  @!P3 IMAD.IADD R12, R12, 0x1, -R165.reuse ;  /* 0x000000010c0cb824 */ /* 0x100fe400078e0aa5 */
[----:B------:R-:W-:Y:S01]  /*10a0*/  @!P6 IMAD.IADD R8, R8, 0x1, -R165 ;  /* 0x000000010808e824 */ /* 0x000fe200078e0aa5 */
[----:B------:R-:W-:Y:S01]  /*10b0*/  ISETP.GT.U32.AND P6, PT, R165, R6, PT ;  /* 0x00000006a500720c */ /* 0x000fe20003fc4070 */
[----:B------:R-:W-:Y:S01]  /*10c0*/  IMAD.HI.U32 R5, R9, R14, RZ ;  /* 0x0000000e09057227 */ /* 0x000fe200078e00ff */
[----:B------:R-:W-:Y:S02]  /*10d0*/  IABS R16, R15 ;  /* 0x0000000f00107213 */ /* 0x000fe40000000000 */
[----:B------:R-:W-:Y:S01]  /*10e0*/  ISETP.GT.U32.AND P3, PT, R165, R12, PT ;  /* 0x0000000ca500720c */ /* 0x000fe20003f64070 */
[----:B------:R-:W-:Y:S02]  /*10f0*/  IMAD.MOV.U32 R31, RZ, RZ, R8 ;  /* 0x000000ffff1f7224 */ /* 0x000fe400078e0008 */
[----:B------:R-:W-:-:S04]  /*1100*/  IMAD.HI.U32 R8, R9, R18, RZ ;  /* 0x0000001209087227 */ /* 0x000fc800078e00ff */
[----:B------:R-:W-:-:S04]  /*1110*/  IMAD.HI.U32 R7, R9, R16, RZ ;  /* 0x0000001009077227 */ /* 0x000fc800078e00ff */
[----:B------:R-:W-:Y:S02]  /*1120*/  IMAD.MOV R5, RZ, RZ, -R5 ;  /* 0x000000ffff057224 */ /* 0x000fe400078e0a05 */
[----:B------:R-:W-:Y:S01]  /*1130*/  @!P1 IMAD.IADD R4, R4, 0x1, -R165 ;  /* 0x0000000104049824 */ /* 0x000fe200078e0aa5 */
[----:B------:R-:W-:Y:S01]  /*1140*/  ISETP.GE.AND P1, PT, R13, RZ, PT ;  /* 0x000000ff0d00720c */ /* 0x000fe20003f26270 */
[----:B------:R-:W-:Y:S02]  /*1150*/  IMAD.MOV R13, RZ, RZ, -R8 ;  /* 0x000000ffff0d7224 */ /* 0x000fe400078e0a08 */
[----:B------:R-:W-:Y:S02]  /*1160*/  IMAD.MOV R7, RZ, RZ, -R7 ;  /* 0x000000ffff077224 */ /* 0x000fe400078e0a07 */
[----:B------:R-:W-:Y:S02]  /*1170*/  IMAD R8, R165, R5, R14 ;  /* 0x00000005a5087224 */ /* 0x000fe400078e020e */
[----:B------:R-:W-:-:S02]  /*1180*/  @!P6 IMAD.IADD R6, R6, 0x1, -R165 ;  /* 0x000000010606e824 */ /* 0x000fc400078e0aa5 */
[C---:B------:R-:W-:Y:S02]  /*1190*/  IMAD R14, R165.reuse, R7, R16 ;  /* 0x00000007a50e7224 */ /* 0x040fe400078e0210 */
[----:B------:R-:W-:Y:S01]  /*11a0*/  @!P3 IMAD.IADD R12, R12, 0x1, -R165 ;  /* 0x000000010c0cb824 */ /* 0x000fe200078e0aa5 */
[C---:B------:R-:W-:Y:S01]  /*11b0*/  ISETP.GT.U32.AND P3, PT, R165.reuse, R8, PT ;  /* 0x00000008a500720c */ /* 0x040fe20003f64070 */
[----:B------:R-:W-:Y:S01]  /*11c0*/  IMAD.MOV.U32 R32, RZ, RZ, R4 ;  /* 0x000000ffff207224 */ /* 0x000fe200078e0004 */
[C---:B------:R-:W-:Y:S01]  /*11d0*/  ISETP.GT.U32.AND P6, PT, R165.reuse, R6, PT ;  /* 0x00000006a500720c */ /* 0x040fe20003fc4070 */
[----:B------:R-:W-:Y:S02]  /*11e0*/  VIADD R7, R0, 0xa ;  /* 0x0000000a00077836 */ /* 0x000fe40000000000 */
[----:B------:R-:W-:Y:S01]  /*11f0*/  @!P4 IMAD.MOV R32, RZ, RZ, -R32 ;  /* 0x000000ffff20c224 */ /* 0x000fe200078e0a20 */
[C---:B------:R-:W-:Y:S01]  /*1200*/  ISETP.GT.U32.AND P4, PT, R165.reuse, R14, PT ;  /* 0x0000000ea500720c */ /* 0x040fe20003f84070 */
[----:B------:R-:W-:-:S02]  /*1210*/  IMAD R16, R165, R13, R18 ;  /* 0x0000000da5107224 */ /* 0x000fc400078e0212 */
[----:B------:R-:W-:Y:S01]  /*1220*/  IMAD.MOV.U32 R34, RZ, RZ, R12 ;  /* 0x000000ffff227224 */ /* 0x000fe200078e000c */
[----:B------:R-:W-:Y:S01]  /*1230*/  IABS R12, R7 ;  /* 0x00000007000c7213 */ /* 0x000fe20000000000 */
[----:B------:R-:W-:Y:S01]  /*1240*/  @!P5 IMAD.MOV R31, RZ, RZ, -R31 ;  /* 0x000000ffff1fd224 */ /* 0x000fe200078e0a1f */
[----:B------:R-:W-:Y:S01]  /*1250*/  ISETP.GE.AND P5, PT, R17, RZ, PT ;  /* 0x000000ff1100720c */ /* 0x000fe20003fa6270 */
[--C-:B------:R-:W-:Y:S01]  /*1260*/  @!P3 IMAD.IADD R8, R8, 0x1, -R165.reuse ;  /* 0x000000010808b824 */ /* 0x100fe200078e0aa5 */
[----:B------:R-:W-:Y:S01]  /*1270*/  ISETP.GE.AND P3, PT, R19, RZ, PT ;  /* 0x000000ff1300720c */ /* 0x000fe20003f66270 */
[----:B------:R-:W-:Y:S01]  /*1280*/  @!P6 IMAD.IADD R6, R6, 0x1, -R165 ;  /* 0x000000010606e824 */ /* 0x000fe200078e0aa5 */
[----:B------:R-:W-:Y:S01]  /*1290*/  ISETP.GT.U32.AND P6, PT, R165, R16, PT ;  /* 0x00000010a500720c */ /* 0x000fe20003fc4070 */
[----:B------:R-:W-:-:S04]  /*12a0*/  IMAD.HI.U32 R4, R9, R12, RZ ;  /* 0x0000000c09047227 */ /* 0x000fc800078e00ff */
[--C-:B------:R-:W-:Y:S01]  /*12b0*/  @!P4 IMAD.IADD R14, R14, 0x1, -R165.reuse ;  /* 0x000000010e0ec824 */ /* 0x100fe200078e0aa5 */
[C---:B------:R-:W-:Y:S01]  /*12c0*/  ISETP.GT.U32.AND P4, PT, R165.reuse, R8, PT ;  /* 0x00000008a500720c */ /* 0x040fe20003f84070 */
[----:B------:R-:W-:Y:S02]  /*12d0*/  IMAD.MOV R4, RZ, RZ, -R4 ;  /* 0x000000ffff047224 */ /* 0x000fe400078e0a04 */
[----:B------:R-:W-:Y:S02]  /*12e0*/  VIADD R13, R0, 0xb ;  /* 0x0000000b000d7836 */ /* 0x000fe40000000000 */
[C---:B------:R-:W-:Y:S02]  /*12f0*/  IMAD R4, R165.reuse, R4, R12 ;  /* 0x00000004a5047224 */ /* 0x040fe400078e020c */
[----:B------:R-:W-:Y:S01]  /*1300*/  IMAD.MOV.U32 R36, RZ, RZ, R6 ;  /* 0x000000ffff247224 */ /* 0x000fe200078e0006 */
[----:B------:R-:W-:Y:S01]  /*1310*/  IABS R18, R13 ;  /* 0x0000000d00127213 */ /* 0x000fe20000000000 */
[--C-:B------:R-:W-:Y:S01]  /*1320*/  @!P6 IMAD.IADD R16, R16, 0x1, -R165.reuse ;  /* 0x000000011010e824 */ /* 0x100fe200078e0aa5 */
[----:B------:R-:W-:Y:S01]  /*1330*/  ISETP.GT.U32.AND P6, PT, R165, R14, PT ;  /* 0x0000000ea500720c */ /* 0x000fe20003fc4070 */
[----:B------:R-:W-:Y:S01]  /*1340*/  @!P2 IMAD.MOV R34, RZ, RZ, -R34 ;  /* 0x000000ffff22a224 */ /* 0x000fe200078e0a22 */
[----:B------:R-:W-:Y:S01]  /*1350*/  ISETP.GE.AND P2, PT, R15, RZ, PT ;  /* 0x000000ff0f00720c */ /* 0x000fe20003f46270 */
[----:B------:R-:W-:Y:S01]  /*1360*/  @!P4 IMAD.IADD R8, R8, 0x1, -R165 ;  /* 0x000000010808c824 */ /* 0x000fe200078e0aa5 */
[C---:B------:R-:W-:Y:S01]  /*1370*/  ISETP.GT.U32.AND P4, PT, R165.reuse, R4, PT ;  /* 0x00000004a500720c */ /* 0x040fe20003f84070 */
[----:B------:R-:W-:Y:S01]  /*1380*/  @!P5 IMAD.MOV R36, RZ, RZ, -R36 ;  /* 0x000000ffff24d224 */ /* 0x000fe200078e0a24 */
[----:B------:R-:W-:Y:S01]  /*1390*/  ISETP.GT.U32.AND P5, PT, R165, R16, PT ;  /* 0x00000010a500720c */ /* 0x000fe20003fa4070 */
[----:B------:R-:W-:-:S02]  /*13a0*/  VIADD R15, R0, 0xc ;  /* 0x0000000c000f7836 */ /* 0x000fc40000000000 */
[----:B------:R-:W-:-:S03]  /*13b0*/  IMAD.HI.U32 R5, R9, R18, RZ ;  /* 0x0000001209057227 */ /* 0x000fc600078e00ff */
[----:B------:R-:W-:Y:S01]  /*13c0*/  IABS R12, R15 ;  /* 0x0000000f000c7213 */ /* 0x000fe20000000000 */
[----:B------:R-:W-:Y:S02]  /*13d0*/  IMAD.MOV R5, RZ, RZ, -R5 ;  /* 0x000000ffff057224 */ /* 0x000fe400078e0a05 */
[----:B------:R-:W-:Y:S02]  /*13e0*/  VIADD R17, R0, 0xd ;  /* 0x0000000d00117836 */ /* 0x000fe40000000000 */
[----:B------:R-:W-:Y:S02]  /*13f0*/  IMAD R6, R165, R5, R18 ;  /* 0x00000005a5067224 */ /* 0x000fe400078e0212 */
[----:B------:R-:W-:Y:S01]  /*1400*/  @!P4 IMAD.IADD R4, R4, 0x1, -R165 ;  /* 0x000000010404c824 */ /* 0x000fe200078e0aa5 */
[----:B------:R-:W-:Y:S01]  /*1410*/  IABS R18, R17 ;  /* 0x0000001100127213 */ /* 0x000fe20000000000 */
[----:B------:R-:W-:Y:S01]  /*1420*/  IMAD.MOV.U32 R30, RZ, RZ, R8 ;  /* 0x000000ffff1e7224 */ /* 0x000fe200078e0008 */
[----:B------:R-:W-:Y:S01]  /*1430*/  ISETP.GE.AND P4, PT, R13, RZ, PT ;  /* 0x000000ff0d00720c */ /* 0x000fe20003f86270 */
[----:B------:R-:W-:-:S04]  /*1440*/  IMAD.HI.U32 R5, R9, R12, RZ ;  /* 0x0000000c09057227 */ /* 0x000fc800078e00ff */
[--C-:B------:R-:W-:Y:S01]  /*1450*/  @!P5 IMAD.IADD R16, R16, 0x1, -R165.reuse ;  /* 0x000000011010d824 */ /* 0x100fe200078e0aa5 */
[----:B------:R-:W-:Y:S01]  /*1460*/  ISETP.GE.AND P5, PT, R7, RZ, PT ;  /* 0x000000ff0700720c */ /* 0x000fe20003fa6270 */
[----:B------:R-:W-:Y:S01]  /*1470*/  @!P6 IMAD.IADD R14, R14, 0x1, -R165 ;  /* 0x000000010e0ee824 */ /* 0x000fe200078e0aa5 */
[C---:B------:R-:W-:Y:S01]  /*1480*/  ISETP.GT.U32.AND P6, PT, R165.reuse, R6, PT ;  /* 0x00000006a500720c */ /* 0x040fe20003fc4070 */
[----:B------:R-:W-:Y:S01]  /*1490*/  @!P1 IMAD.MOV R30, RZ, RZ, -R30 ;  /* 0x000000ffff1e9224 */ /* 0x000fe200078e0a1e */
[----:B------:R-:W-:Y:S01]  /*14a0*/  ISETP.GT.U32.AND P1, PT, R165, R4, PT ;  /* 0x00000004a500720c */ /* 0x000fe20003f24070 */
[----:B------:R-:W-:Y:S02]  /*14b0*/  IMAD.MOV R7, RZ, RZ, -R5 ;  /* 0x000000ffff077224 */ /* 0x000fe400078e0a05 */
[----:B------:R-:W-:-:S04]  /*14c0*/  IMAD.HI.U32 R5, R9, R18, RZ ;  /* 0x0000001209057227 */ /* 0x000fc800078e00ff */
[----:B------:R-:W-:Y:S02]  /*14d0*/  IMAD.MOV R8, RZ, RZ, -R5 ;  /* 0x000000ffff087224 */ /* 0x000fe400078e0a05 */
[----:B------:R-:W-:Y:S02]  /*14e0*/  VIADD R19, R0, 0xe ;  /* 0x0000000e00137836 */ /* 0x000fe40000000000 */
[C---:B------:R-:W-:Y:S02]  /*14f0*/  IMAD R8, R165.reuse, R8, R18 ;  /* 0x00000008a5087224 */ /* 0x040fe400078e0212 */
[--C-:B------:R-:W-:Y:S01]  /*1500*/  @!P6 IMAD.IADD R6, R6, 0x1, -R165.reuse ;  /* 0x000000010606e824 */ /* 0x100fe200078e0aa5 */
[----:B------:R-:W-:Y:S01]  /*1510*/  IABS R20, R19 ;  /* 0x0000001300147213 */ /* 0x000fe20000000000 */
[----:B------:R-:W-:Y:S01]  /*1520*/  @!P1 IMAD.IADD R4, R4, 0x1, -R165 ;  /* 0x0000000104049824 */ /* 0x000fe200078e0aa5 */
[C---:B------:R-:W-:Y:S01]  /*1530*/  ISETP.GT.U32.AND P1, PT, R165.reuse, R8, PT ;  /* 0x00000008a500720c */ /* 0x040fe20003f24070 */
[C---:B------:R-:W-:Y:S01]  /*1540*/  IMAD R12, R165.reuse, R7, R12 ;  /* 0x00000007a50c7224 */ /* 0x040fe200078e020c */
[----:B------:R-:W-:Y:S01]  /*1550*/  ISETP.GT.U32.AND P6, PT, R165, R6, PT ;  /* 0x00000006a500720c */ /* 0x000fe20003fc4070 */
[----:B------:R-:W-:-:S04]  /*1560*/  IMAD.HI.U32 R5, R9, R20, RZ ;  /* 0x0000001409057227 */ /* 0x000fc800078e00ff */
[----:B------:R-:W-:Y:S02]  /*1570*/  IMAD.MOV R5, RZ, RZ, -R5 ;  /* 0x000000ffff057224 */ /* 0x000fe400078e0a05 */
[C---:B------:R-:W-:Y:S02]  /*1580*/  VIADD R7, R0.reuse, 0xf ;  /* 0x0000000f00077836 */ /* 0x040fe40000000000 */
[----:B------:R-:W-:Y:S02]  /*1590*/  IMAD.MOV.U32 R37, RZ, RZ, R14 ;  /* 0x000000ffff257224 */ /* 0x000fe400078e000e */
[----:B------:R-:W-:Y:S02]  /*15a0*/  VIADD R13, R0, 0x10 ;  /* 0x00000010000d7836 */ /* 0x000fe40000000000 */
[----:B------:R-:W-:Y:S01]  /*15b0*/  IMAD.MOV.U32 R38, RZ, RZ, R16 ;  /* 0x000000ffff267224 */ /* 0x000fe200078e0010 */
[----:B------:R-:W-:Y:S01]  /*15c0*/  IABS R16, R7 ;  /* 0x0000000700107213 */ /* 0x000fe20000000000 */
[----:B------:R-:W-:Y:S01]  /*15d0*/  IMAD R14, R165, R5, R20 ;  /* 0x00000005a50e7224 */ /* 0x000fe200078e0214 */
[----:B------:R-:W-:Y:S01]  /*15e0*/  IABS R18, R13 ;  /* 0x0000000d00127213 */ /* 0x000fe20000000000 */
[----:B------:R-:W-:-:S02]  /*15f0*/  @!P1 IMAD.IADD R8, R8, 0x1, -R165 ;  /* 0x0000000108089824 */ /* 0x000fc400078e0aa5 */
[----:B------:R-:W-:Y:S02]  /*1600*/  IMAD.MOV.U32 R29, RZ, RZ, R4 ;  /* 0x000000ffff1d7224 */ /* 0x000fe400078e0004 */
[----:B------:R-:W-:Y:S01]  /*1610*/  @!P6 IMAD.IADD R6, R6, 0x1, -R165 ;  /* 0x000000010606e824 */ /* 0x000fe200078e0aa5 */
[C---:B------:R-:W-:Y:S01]  /*1620*/  ISETP.GT.U32.AND P6, PT, R165.reuse, R14, PT ;  /* 0x0000000ea500720c */ /* 0x040fe20003fc4070 */
[----:B------:R-:W-:Y:S01]  /*1630*/  @!P5 IMAD.MOV R29, RZ, RZ, -R29 ;  /* 0x000000ffff1dd224 */ /* 0x000fe200078e0a1d */
[----:B------:R-:W-:Y:S01]  /*1640*/  ISETP.GT.U32.AND P5, PT, R165, R8, PT ;  /* 0x00000008a500720c */ /* 0x000fe20003fa4070 */
[----:B------:R-:W-:-:S04]  /*1650*/  IMAD.HI.U32 R5, R9, R16, RZ ;  /* 0x0000001009057227 */ /* 0x000fc800078e00ff */
[----:B------:R-:W-:Y:S01]  /*1660*/  @!P3 IMAD.MOV R38, RZ, RZ, -R38 ;  /* 0x000000ffff26b224 */ /* 0x000fe200078e0a26 */
[----:B------:R-:W-:Y:S01]  /*1670*/  ISETP.GE.AND P3, PT, R15, RZ, PT ;  /* 0x000000ff0f00720c */ /* 0x000fe20003f66270 */
[----:B------:R-:W-:-:S04]  /*1680*/  IMAD.HI.U32 R4, R9, R18, RZ ;  /* 0x0000001209047227 */ /* 0x000fc800078e00ff */
[----:B------:R-:W-:Y:S02]  /*1690*/  VIADD R15, R0, 0x11 ;  /* 0x00000011000f7836 */ /* 0x000fe40000000000 */
[----:B------:R-:W-:Y:S02]  /*16a0*/  IMAD.MOV R5, RZ, RZ, -R5 ;  /* 0x000000ffff057224 */ /* 0x000fe400078e0a05 */
[----:B------:R-:W-:Y:S01]  /*16b0*/  IMAD.MOV.U32 R48, RZ, RZ, R6 ;  /* 0x000000ffff307224 */ /* 0x000fe200078e0006 */
[----:B------:R-:W-:Y:S01]  /*16c0*/  IABS R20, R15 ;  /* 0x0000000f00147213 */ /* 0x000fe20000000000 */
[----:B------:R-:W-:Y:S01]  /*16d0*/  @!P2 IMAD.MOV R37, RZ, RZ, -R37 ;  /* 0x000000ffff25a224 */ /* 0x000fe200078e0a25 */
[C---:B------:R-:W-:Y:S01]  /*16e0*/  ISETP.GT.U32.AND P2, PT, R165.reuse, R12, PT ;  /* 0x0000000ca500720c */ /* 0x040fe20003f44070 */
[----:B------:R-:W-:Y:S02]  /*16f0*/  IMAD.MOV R6, RZ, RZ, -R4 ;  /* 0x000000ffff067224 */ /* 0x000fe400078e0a04 */
[----:B------:R-:W-:-:S02]  /*1700*/  IMAD R4, R165, R5, R16 ;  /* 0x00000005a5047224 */ /* 0x000fc400078e0210 */
[--C-:B------:R-:W-:Y:S02]  /*1710*/  @!P6 IMAD.IADD R14, R14, 0x1, -R165.reuse ;  /* 0x000000010e0ee824 */ /* 0x100fe400078e0aa5 */
[----:B------:R-:W-:Y:S01]  /*1720*/  @!P5 IMAD.IADD R8, R8, 0x1, -R165 ;  /* 0x000000010808d824 */ /* 0x000fe200078e0aa5 */
[----:B------:R-:W-:Y:S01]  /*1730*/  ISETP.GT.U32.AND P5, PT, R165, R4, PT ;  /* 0x00000004a500720c */ /* 0x000fe20003fa4070 */
[----:B------:R-:W-:Y:S01]  /*1740*/  IMAD.HI.U32 R5, R9, R20, RZ ;  /* 0x0000001409057227 */ /* 0x000fe200078e00ff */
[----:B------:R-:W-:-:S03]  /*1750*/  ISETP.GT.U32.AND P6, PT, R165, R14, PT ;  /* 0x0000000ea500720c */ /* 0x000fc60003fc4070 */
[----:B------:R-:W-:Y:S02]  /*1760*/  IMAD.MOV R5, RZ, RZ, -R5 ;  /* 0x000000ffff057224 */ /* 0x000fe400078e0a05 */
[--C-:B------:R-:W-:Y:S01]  /*1770*/  @!P2 IMAD.IADD R12, R12, 0x1, -R165.reuse ;  /* 0x000000010c0ca824 */ /* 0x100fe200078e0aa5 */
[----:B------:R-:W-:Y:S01]  /*1780*/  ISETP.GE.AND P2, PT, R17, RZ, PT ;  /* 0x000000ff1100720c */ /* 0x000fe20003f46270 */
[C---:B------:R-:W-:Y:S02]  /*1790*/  IMAD R16, R165.reuse, R5, R20 ;  /* 0x00000005a5107224 */ /* 0x040fe400078e0214 */
[C---:B------:R-:W-:Y:S01]  /*17a0*/  IMAD R6, R165.reuse, R6, R18 ;  /* 0x00000006a5067224 */ /* 0x040fe200078e0212 */
[C---:B------:R-:W-:Y:S01]  /*17b0*/  ISETP.GT.U32.AND P1, PT, R165.reuse, R12, PT ;  /* 0x0000000ca500720c */ /* 0x040fe20003f24070 */
[----:B------:R-:W-:Y:S01]  /*17c0*/  @!P5 IMAD.IADD R4, R4, 0x1, -R165 ;  /* 0x000000010404d824 */ /* 0x000fe200078e0aa5 */
[----:B------:R-:W-:Y:S01]  /*17d0*/  ISETP.GT.U32.AND P5, PT, R165, R16, PT ;  /* 0x00000010a500720c */ /* 0x000fe20003fa4070 */
[----:B------:R-:W-:-:S02]  /*17e0*/  VIADD R17, R0, 0x12 ;  /* 0x0000001200117836 */ /* 0x000fc40000000000 */
[----:B------:R-:W-:Y:S01]  /*17f0*/  @!P4 IMAD.MOV R48, RZ, RZ, -R48 ;  /* 0x000000ffff30c224 */ /* 0x000fe200078e0a30 */
[----:B------:R-:W-:Y:S01]  /*1800*/  ISETP.GE.AND P4, PT, R19, RZ, PT ;  /* 0x000000ff1300720c */ /* 0x000fe20003f86270 */
[--C-:B------:R-:W-:Y:S01]  /*1810*/  @!P6 IMAD.IADD R14, R14, 0x1, -R165.reuse ;  /* 0x000000010e0ee824 */ /* 0x100fe200078e0aa5 */
[----:B------:R-:W-:Y:S01]  /*1820*/  ISETP.GT.U32.AND P6, PT, R165, R6, PT ;  /* 0x00000006a500720c */ /* 0x000fe20003fc4070 */
[----:B------:R-:W-:Y:S01]  /*1830*/  VIADD R19, R0, 0x13 ;  /* 0x0000001300137836 */ /* 0x000fe20000000000 */
[----:B------:R-:W-:Y:S01]  /*1840*/  IABS R18, R17 ;  /* 0x0000001100127213 */ /* 0x000fe20000000000 */
[----:B------:R-:W-:Y:S02]  /*1850*/  IMAD.MOV.U32 R45, RZ, RZ, R14 ;  /* 0x000000ffff2d7224 */ /* 0x000fe400078e000e */
[----:B------:R-:W-:Y:S01]  /*1860*/  @!P1 IMAD.IADD R12, R12, 0x1, -R165 ;  /* 0x000000010c0c9824 */ /* 0x000fe200078e0aa5 */
[----:B------:R-:W-:Y:S01]  /*1870*/  IABS R20, R19 ;  /* 0x0000001300147213 */ /* 0x000fe20000000000 */
[----:B------:R-:W-:Y:S01]  /*1880*/  IMAD.HI.U32 R5, R9, R18, RZ ;  /* 0x0000001209057227 */ /* 0x000fe200078e00ff */
[----:B------:R-:W-:-:S03]  /*1890*/  ISETP.GE.AND P1, PT, R7, RZ, PT ;  /* 0x000000ff0700720c */ /* 0x000fc60003f26270 */
[----:B------:R-:W-:Y:S01]  /*18a0*/  @!P5 IMAD.IADD R16, R16, 0x1, -R165 ;  /* 0x000000011010d824 */ /* 0x000fe200078e0aa5 */
[----:B------:R-:W-:Y:S01]  /*18b0*/  ISETP.GT.U32.AND P5, PT, R165, R4, PT ;  /* 0x00000004a500720c */ /* 0x000fe20003fa4070 */
[----:B------:R-:W-:Y:S02]  /*18c0*/  IMAD.MOV R7, RZ, RZ, -R5 ;  /* 0x000000ffff077224 */ /* 0x000fe400078e0a05 */
[----:B------:R-:W-:-:S04]  /*18d0*/  IMAD.HI.U32 R5, R9, R20, RZ ;  /* 0x0000001409057227 */ /* 0x000fc800078e00ff */
[----:B------:R-:W-:Y:S01]  /*18e0*/  @!P6 IMAD.IADD R6, R6, 0x1, -R165 ;  /* 0x000000010606e824 */ /* 0x000fe200078e0aa5 */
[----:B------:R-:W-:Y:S01]  /*18f0*/  ISETP.GE.AND P6, PT, R13, RZ, PT ;  /* 0x000000ff0d00720c */ /* 0x000fe20003fc6270 */
[----:B------:R-:W-:Y:S01]  /*1900*/  IMAD.MOV.U32 R47, RZ, RZ, R12 ;  /* 0x000000ffff2f7224 */ /* 0x000fe200078e000c */
[----:B------:R-:W-:Y:S01]  /*1910*/  IABS R13, R23 ;  /* 0x00000017000d7213 */ /* 0x000fe20000000000 */
[C---:B------:R-:W-:Y:S02]  /*1920*/  IMAD R18, R165.reuse, R7, R18 ;  /* 0x00000007a5127224 */ /* 0x040fe400078e0212 */
[----:B------:R-:W-:Y:S02]  /*1930*/  IMAD.MOV R5, RZ, RZ, -R5 ;  /* 0x000000ffff057224 */ /* 0x000fe400078e0a05 */
[----:B------:R-:W-:Y:S01]  /*1940*/  @!P3 IMAD.MOV R47, RZ, RZ, -R47 ;  /* 0x000000ffff2fb224 */ /* 0x000fe200078e0a2f */
[----:B------:R-:W-:Y:S01]  /*1950*/  ISETP.GT.U32.AND P3, PT, R165, R6, PT ;  /* 0x00000006a500720c */ /* 0x000fe20003f64070 */
[----:B------:R-:W-:-:S02]  /*1960*/  IMAD.MOV.U32 R46, RZ, RZ, R8 ;  /* 0x000000ffff2e7224 */ /* 0x000fc400078e0008 */
[C---:B------:R-:W-:Y:S02]  /*1970*/  IMAD R8, R165.reuse, R5, R20 ;  /* 0x00000005a5087224 */ /* 0x040fe400078e0214 */
[----:B------:R-:W-:Y:S01]  /*1980*/  @!P4 IMAD.MOV R45, RZ, RZ, -R45 ;  /* 0x000000ffff2dc224 */ /* 0x000fe200078e0a2d */
[----:B------:R-:W-:Y:S01]  /*1990*/  ISETP.GT.U32.AND P4, PT, R165, R18, PT ;  /* 0x00000012a500720c */ /* 0x000fe20003f84070 */
[----:B------:R-:W-:-:S04]  /*19a0*/  IMAD.HI.U32 R7, R9, R22, RZ ;  /* 0x0000001609077227 */ /* 0x000fc800078e00ff */
[----:B------:R-:W-:Y:S02]  /*19b0*/  IMAD.MOV.U32 R14, RZ, RZ, R13 ;  /* 0x000000ffff0e7224 */ /* 0x000fe400078e000d */
[----:B------:R-:W-:Y:S01]  /*19c0*/  @!P5 IMAD.IADD R4, R4, 0x1, -R165 ;  /* 0x000000010404d824 */ /* 0x000fe200078e0aa5 */
[----:B------:R-:W-:Y:S01]  /*19d0*/  ISETP.GT.U32.AND P5, PT, R165, R8, PT ;  /* 0x00000008a500720c */ /* 0x000fe20003fa4070 */
[----:B------:R-:W-:Y:S02]  /*19e0*/  IMAD.MOV R7, RZ, RZ, -R7 ;  /* 0x000000ffff077224 */ /* 0x000fe400078e0a07 */
[----:B------:R-:W-:-:S04]  /*19f0*/  IMAD.HI.U32 R5, R9, R14, RZ ;  /* 0x0000000e09057227 */ /* 0x000fc800078e00ff */
[C---:B------:R-:W-:Y:S02]  /*1a00*/  IMAD R12, R165.reuse, R7, R22 ;  /* 0x00000007a50c7224 */ /* 0x040fe400078e0216 */
[----:B------:R-:W-:Y:S02]  /*1a10*/  @!P3 IMAD.IADD R6, R6, 0x1, -R165 ;  /* 0x000000010606b824 */ /* 0x000fe400078e0aa5 */
[----:B------:R-:W-:Y:S01]  /*1a20*/  IMAD.MOV R5, RZ, RZ, -R5 ;  /* 0x000000ffff057224 */ /* 0x000fe200078e0a05 */
[----:B------:R-:W-:Y:S01]  /*1a30*/  ISETP.GT.U32.AND P3, PT, R165, R12, PT ;  /* 0x0000000ca500720c */ /* 0x000fe20003f64070 */
[----:B------:R-:W-:Y:S01]  /*1a40*/  @!P4 IMAD.IADD R18, R18, 0x1, -R165 ;  /* 0x000000011212c824 */ /* 0x000fe200078e0aa5 */
[----:B------:R-:W-:Y:S01]  /*1a50*/  ISETP.GE.AND P4, PT, R17, RZ, PT ;  /* 0x000000ff1100720c */ /* 0x000fe20003f86270 */
[----:B------:R-:W-:Y:S02]  /*1a60*/  IMAD R14, R165, R5, R14 ;  /* 0x00000005a50e7224 */ /* 0x000fe400078e020e */
[----:B------:R-:W-:-:S02]  /*1a70*/  IMAD.MOV.U32 R43, RZ, RZ, R6 ;  /* 0x000000ffff2b7224 */ /* 0x000fc400078e0006 */
[----:B------:R-:W-:Y:S01]  /*1a80*/  @!P2 IMAD.MOV R46, RZ, RZ, -R46 ;  /* 0x000000ffff2ea224 */ /* 0x000fe200078e0a2e */
[C---:B------:R-:W-:Y:S01]  /*1a90*/  ISETP.GT.U32.AND P2, PT, R165.reuse, R16, PT ;  /* 0x00000010a500720c */ /* 0x040fe20003f44070 */
[----:B------:R-:W-:Y:S02]  /*1aa0*/  VIADD R7, R0, 0x16 ;  /* 0x0000001600077836 */ /* 0x000fe40000000000 */
[----:B------:R-:W-:Y:S01]  /*1ab0*/  @!P5 IMAD.IADD R8, R8, 0x1, -R165 ;  /* 0x000000010808d824 */ /* 0x000fe200078e0aa5 */
[C---:B------:R-:W-:Y:S01]  /*1ac0*/  ISETP.GT.U32.AND P5, PT, R165.reuse, R18, PT ;  /* 0x00000012a500720c */ /* 0x040fe20003fa4070 */
[----:B------:R-:W-:Y:S01]  /*1ad0*/  @!P6 IMAD.MOV R43, RZ, RZ, -R43 ;  /* 0x000000ffff2be224 */ /* 0x000fe200078e0a2b */
[----:B------:R-:W-:Y:S01]  /*1ae0*/  ISETP.GT.U32.AND P6, PT, R165, R14, PT ;  /* 0x0000000ea500720c */ /* 0x000fe20003fc4070 */
[----:B------:R-:W-:Y:S01]  /*1af0*/  VIADD R13, R0, 0x17 ;  /* 0x00000017000d7836 */ /* 0x000fe20000000000 */
[----:B------:R-:W-:Y:S01]  /*1b00*/  IABS R20, R7 ;  /* 0x0000000700147213 */ /* 0x000fe20000000000 */
[----:B------:R-:W-:-:S02]  /*1b10*/  IMAD.MOV.U32 R44, RZ, RZ, R4 ;  /* 0x000000ffff2c7224 */ /* 0x000fc400078e0004 */
[----:B------:R-:W-:Y:S01]  /*1b20*/  @!P3 IMAD.IADD R12, R12, 0x1, -R165 ;  /* 0x000000010c0cb824 */ /* 0x000fe200078e0aa5 */
[----:B------:R-:W-:Y:S01]  /*1b30*/  IABS R5, R13 ;  /* 0x0000000d00057213 */ /* 0x000fe20000000000 */
[----:B------:R-:W-:-:S03]  /*1b40*/  IMAD.HI.U32 R4, R9, R20, RZ ;  /* 0x0000001409047227 */ /* 0x000fc600078e00ff */
[----:B------:R-:W-:Y:S01]  /*1b50*/  ISETP.GT.U32.AND P3, PT, R165, R12, PT ;  /* 0x0000000ca500720c */ /* 0x000fe20003f64070 */
[--C-:B------:R-:W-:Y:S01]  /*1b60*/  @!P2 IMAD.IADD R16, R16, 0x1, -R165.reuse ;  /* 0x000000011010a824 */ /* 0x100fe200078e0aa5 */
[----:B------:R-:W-:Y:S01]  /*1b70*/  ISETP.GE.AND P2, PT, R15, RZ, PT ;  /* 0x000000ff0f00720c */ /* 0x000fe20003f46270 */
[--C-:B------:R-:W-:Y:S01]  /*1b80*/  @!P5 IMAD.IADD R18, R18, 0x1, -R165.reuse ;  /* 0x000000011212d824 */ /* 0x100fe200078e0aa5 */
[----:B------:R-:W-:Y:S01]  /*1b90*/  ISETP.GE.AND P5, PT, R21, RZ, PT ;  /* 0x000000ff1500720c */ /* 0x000fe20003fa6270 */
[----:B------:R-:W-:Y:S02]  /*1ba0*/  IMAD.MOV R4, RZ, RZ, -R4 ;  /* 0x000000ffff047224 */ /* 0x000fe400078e0a04 */
[----:B------:R-:W-:Y:S02]  /*1bb0*/  @!P6 IMAD.IADD R14, R14, 0x1, -R165 ;  /* 0x000000010e0ee824 */ /* 0x000fe400078e0aa5 */
[----:B------:R-:W-:Y:S01]  /*1bc0*/  @!P1 IMAD.MOV R44, RZ, RZ, -R44 ;  /* 0x000000ffff2c9224 */ /* 0x000fe200078e0a2c */
[C---:B------:R-:W-:Y:S01]  /*1bd0*/  ISETP.GT.U32.AND P1, PT, R165.reuse, R8, PT ;  /* 0x00000008a500720c */ /* 0x040fe20003f24070 */
[----:B------:R-:W-:Y:S01]  /*1be0*/  IMAD.MOV.U32 R6, RZ, RZ, R5 ;  /* 0x000000ffff067224 */ /* 0x000fe200078e0005 */
[C---:B------:R-:W-:Y:S01]  /*1bf0*/  ISETP.GT.U32.AND P6, PT, R165.reuse, R14, PT ;  /* 0x0000000ea500720c */ /* 0x040fe20003fc4070 */
[----:B------:R-:W-:-:S02]  /*1c00*/  IMAD R4, R165, R4, R20 ;  /* 0x00000004a5047224 */ /* 0x000fc400078e0214 */
[----:B------:R-:W-:Y:S02]  /*1c10*/  IMAD.MOV.U32 R51, RZ, RZ, R18 ;  /* 0x000000ffff337224 */ /* 0x000fe400078e0012 */
[----:B------:R-:W-:-:S04]  /*1c20*/  IMAD.HI.U32 R5, R9, R6, RZ ;  /* 0x0000000609057227 */ /* 0x000fc800078e00ff */
[----:B------:R-:W-:Y:S01]  /*1c30*/  @!P4 IMAD.MOV R51, RZ, RZ, -R51 ;  /* 0x000000ffff33c224 */ /* 0x000fe200078e0a33 */
[----:B------:R-:W-:Y:S01]  /*1c40*/  ISETP.GT.U32.AND P4, PT, R165, R4, PT ;  /* 0x00000004a500720c */ /* 0x000fe20003f84070 */
[----:B------:R-:W-:Y:S02]  /*1c50*/  IMAD.MOV.U32 R35, RZ, RZ, R16 ;  /* 0x000000ffff237224 */ /* 0x000fe400078e0010 */
[----:B------:R-:W-:Y:S02]  /*1c60*/  IMAD.MOV R5, RZ, RZ, -R5 ;  /* 0x000000ffff057224 */ /* 0x000fe400078e0a05 */
[----:B------:R-:W-:Y:S01]  /*1c70*/  @!P2 IMAD.MOV R35, RZ, RZ, -R35 ;  /* 0x000000ffff23a224 */ /* 0x000fe200078e0a23 */
[----:B------:R-:W-:Y:S01]  /*1c80*/  ISETP.GE.AND P2, PT, R19, RZ, PT ;  /* 0x000000ff1300720c */ /* 0x000fe20003f46270 */
[----:B------:R-:W-:Y:S01]  /*1c90*/  @!P3 IMAD.IADD R12, R12, 0x1, -R165 ;  /* 0x000000010c0cb824 */ /* 0x000fe200078e0aa5 */
[----:B------:R-:W-:Y:S01]  /*1ca0*/  ISETP.GE.AND P3, PT, R7, RZ, PT ;  /* 0x000000ff0700720c */ /* 0x000fe20003f66270 */
[----:B------:R-:W-:-:S02]  /*1cb0*/  IMAD R6, R165, R5, R6 ;  /* 0x00000005a5067224 */ /* 0x000fc400078e0206 */
[--C-:B------:R-:W-:Y:S01]  /*1cc0*/  @!P1 IMAD.IADD R8, R8, 0x1, -R165.reuse ;  /* 0x0000000108089824 */ /* 0x100fe200078e0aa5 */
[----:B------:R-:W-:Y:S01]  /*1cd0*/  ISETP.GE.AND P1, PT, R23, RZ, PT ;  /* 0x000000ff1700720c */ /* 0x000fe20003f26270 */
[----:B------:R-:W-:Y:S02]  /*1ce0*/  VIADD R7, R0, 0x18 ;  /* 0x0000001800077836 */ /* 0x000fe40000000000 */
[----:B------:R-:W-:Y:S02]  /*1cf0*/  IMAD.MOV.U32 R50, RZ, RZ, R12 ;  /* 0x000000ffff327224 */ /* 0x000fe400078e000c */
[--C-:B------:R-:W-:Y:S01]  /*1d00*/  @!P6 IMAD.IADD R14, R14, 0x1, -R165.reuse ;  /* 0x000000010e0ee824 */ /* 0x100fe200078e0aa5 */
[----:B------:R-:W-:Y:S01]  /*1d10*/  ISETP.GT.U32.AND P6, PT, R165, R6, PT ;  /* 0x00000006a500720c */ /* 0x000fe20003fc4070 */
[----:B------:R-:W-:Y:S02]  /*1d20*/  VIADD R15, R0, 0x1a ;  /* 0x0000001a000f7836 */ /* 0x000fe40000000000 */
[----:B------:R-:W-:Y:S01]  /*1d30*/  IMAD.MOV.U32 R49, RZ, RZ, R8 ;  /* 0x000000ffff317224 */ /* 0x000fe200078e0008 */
[----:B------:R-:W-:Y:S01]  /*1d40*/  IABS R8, R7 ;  /* 0x0000000700087213 */ /* 0x000fe20000000000 */
[----:B------:R-:W-:-:S02]  /*1d50*/  @!P4 IMAD.IADD R4, R4, 0x1, -R165 ;  /* 0x000000010404c824 */ /* 0x000fc400078e0aa5 */
[----:B------:R-:W-:Y:S01]  /*1d60*/  @!P5 IMAD.MOV R50, RZ, RZ, -R50 ;  /* 0x000000ffff32d224 */ /* 0x000fe200078e0a32 */
[----:B------:R-:W-:Y:S01]  /*1d70*/  ISETP.GE.AND P5, PT, R7, RZ, PT ;  /* 0x000000ff0700720c */ /* 0x000fe20003fa6270 */
[----:B------:R-:W-:Y:S01]  /*1d80*/  @!P2 IMAD.MOV R49, RZ, RZ, -R49 ;  /* 0x000000ffff31a224 */ /* 0x000fe200078e0a31 */
[----:B------:R-:W-:Y:S01]  /*1d90*/  IABS R7, R15 ;  /* 0x0000000f00077213 */ /* 0x000fe20000000000 */
[----:B------:R-:W-:Y:S01]  /*1da0*/  IMAD.HI.U32 R5, R9, R8, RZ ;  /* 0x0000000809057227 */ /* 0x000fe200078e00ff */
[----:B------:R-:W-:Y:S02]  /*1db0*/  ISETP.GT.U32.AND P4, PT, R165, R4, PT ;  /* 0x00000004a500720c */ /* 0x000fe40003f84070 */
[----:B------:R-:W-:Y:S01]  /*1dc0*/  ISETP.GE.AND P2, PT, R13, RZ, PT ;  /* 0x000000ff0d00720c */ /* 0x000fe20003f46270 */
[----:B------:R-:W-:Y:S02]  /*1dd0*/  VIADD R13, R0, 0x19 ;  /* 0x00000019000d7836 */ /* 0x000fe40000000000 */
[----:B-1----:R-:W-:-:S02]  /*1de0*/  IMAD.MOV.U32 R2, RZ, RZ, R14 ;  /* 0x000000ffff027224 */ /* 0x002fc400078e000e */
[----:B------:R-:W-:Y:S01]  /*1df0*/  IMAD.MOV.U32 R14, RZ, RZ, R7 ;  /* 0x000000ffff0e7224 */ /* 0x000fe200078e0007 */
[----:B------:R-:W-:Y:S01]  /*1e00*/  IABS R12, R13 ;  /* 0x0000000d000c7213 */ /* 0x000fe20000000000 */
[----:B------:R-:W-:Y:S02]  /*1e10*/  IMAD.MOV R7, RZ, RZ, -R5 ;  /* 0x000000ffff077224 */ /* 0x000fe400078e0a05 */
[----:B------:R-:W-:Y:S02]  /*1e20*/  @!P6 IMAD.IADD R6, R6, 0x1, -R165 ;  /* 0x000000010606e824 */ /* 0x000fe400078e0aa5 */
[----:B------:R-:W-:Y:S02]  /*1e30*/  IMAD R8, R165, R7, R8 ;  /* 0x00000007a5087224 */ /* 0x000fe400078e0208 */
[----:B------:R-:W-:Y:S01]  /*1e40*/  IMAD.HI.U32 R5, R9, R12, RZ ;  /* 0x0000000c09057227 */ /* 0x000fe200078e00ff */
[----:B------:R-:W-:-:S03]  /*1e50*/  ISETP.GT.U32.AND P6, PT, R165, R6, PT ;  /* 0x00000006a500720c */ /* 0x000fc60003fc4070 */
[----:B------:R-:W-:Y:S01]  /*1e60*/  @!P4 IMAD.IADD R4, R4, 0x1, -R165 ;  /* 0x000000010404c824 */ /* 0x000fe200078e0aa5 */
[----:B------:R-:W-:Y:S01]  /*1e70*/  ISETP.GT.U32.AND P4, PT, R165, R8, PT ;  /* 0x00000008a500720c */ /* 0x000fe20003f84070 */
[----:B------:R-:W-:Y:S02]  /*1e80*/  IMAD.MOV R5, RZ, RZ, -R5 ;  /* 0x000000ffff057224 */ /* 0x000fe400078e0a05 */
[----:B------:R-:W-:Y:S01]  /*1e90*/  @!P1 IMAD.MOV R2, RZ, RZ, -R2 ;  /* 0x000000ffff029224 */ /* 0x000fe200078e0a02 */
[----:B------:R-:W-:Y:S01]  /*1ea0*/  ISETP.GE.AND P1, PT, R13, RZ, PT ;  /* 0x000000ff0d00720c */ /* 0x000fe20003f26270 */
[----:B------:R-:W-:Y:S02]  /*1eb0*/  IMAD R12, R165, R5, R12 ;  /* 0x00000005a50c7224 */ /* 0x000fe400078e020c */
[----:B------:R-:W-:Y:S01]  /*1ec0*/  IMAD.HI.U32 R7, R9, R14, RZ ;  /* 0x0000000e09077227 */ /* 0x000fe200078e00ff */
[----:B------:R1:W-:Y:S03]  /*1ed0*/  STL [R1+0x168], R2 ;  /* 0x0001680201007387 */ /* 0x0003e60000100800 */
[----:B------:R-:W-:-:S02]  /*1ee0*/  VIADD R13, R0, 0x1b ;  /* 0x0000001b000d7836 */ /* 0x000fc40000000000 */
[----:B------:R-:W-:Y:S01]  /*1ef0*/  @!P6 IMAD.IADD R6, R6, 0x1, -R165 ;  /* 0x000000010606e824 */ /* 0x000fe200078e0aa5 */
[C---:B------:R-:W-:Y:S01]  /*1f00*/  ISETP.GT.U32.AND P6, PT, R165.reuse, R12, PT ;  /* 0x0000000ca500720c */ /* 0x040fe20003fc4070 */
[----:B------:R-:W-:Y:S01]  /*1f10*/  IMAD.MOV R7, RZ, RZ, -R7 ;  /* 0x000000ffff077224 */ /* 0x000fe200078e0a07 */
[----:B------:R-:W-:Y:S01]  /*1f20*/  IABS R16, R13 ;  /* 0x0000000d00107213 */ /* 0x000fe20000000000 */
[----:B------:R-:W-:Y:S02]  /*1f30*/  @!P4 IMAD.IADD R8, R8, 0x1, -R165 ;  /* 0x000000010808c824 */ /* 0x000fe400078e0aa5 */
[----:B-1----:R-:W-:Y:S02]  /*1f40*/  IMAD.MOV.U32 R2, RZ, RZ, R4 ;  /* 0x000000ffff027224 */ /* 0x002fe400078e0004 */
[C---:B------:R-:W-:Y:S02]  /*1f50*/  IMAD R14, R165.reuse, R7, R14 ;  /* 0x00000007a50e7224 */ /* 0x040fe400078e020e */
[----:B------:R-:W-:Y:S01]  /*1f60*/  @!P3 IMAD.MOV R2, RZ, RZ, -R2 ;  /* 0x000000ffff02b224 */ /* 0x000fe200078e0a02 */
[----:B------:R-:W-:Y:S01]  /*1f70*/  ISETP.GT.U32.AND P3, PT, R165, R8, PT ;  /* 0x00000008a500720c */ /* 0x000fe20003f64070 */
[----:B------:R-:W-:Y:S01]  /*1f80*/  IMAD.HI.U32 R4, R9, R16, RZ ;  /* 0x0000001009047227 */ /* 0x000fe200078e00ff */
[----:B------:R-:W-:-:S02]  /*1f90*/  ISETP.GT.U32.AND P4, PT, R165, R14, PT ;  /* 0x0000000ea500720c */ /* 0x000fc40003f84070 */
[----:B------:R1:W-:Y:S01]  /*1fa0*/  STL [R1+0x164], R2 ;  /* 0x0001640201007387 */ /* 0x0003e20000100800 */
[----:B------:R-:W-:Y:S02]  /*1fb0*/  IMAD.MOV R4, RZ, RZ, -R4 ;  /* 0x000000ffff047224 */ /* 0x000fe400078e0a04 */
[--C-:B------:R-:W-:Y:S02]  /*1fc0*/  @!P6 IMAD.IADD R12, R12, 0x1, -R165.reuse ;  /* 0x000000010c0ce824 */ /* 0x100fe400078e0aa5 */
[----:B------:R-:W-:Y:S02]  /*1fd0*/  VIADD R17, R0, 0x1c ;  /* 0x0000001c00117836 */ /* 0x000fe40000000000 */
[C---:B------:R-:W-:Y:S01]  /*1fe0*/  IMAD R4, R165.reuse, R4, R16 ;  /* 0x00000004a5047224 */ /* 0x040fe200078e0210 */
[C---:B------:R-:W-:Y:S01]  /*1ff0*/  ISETP.GT.U32.AND P6, PT, R165.reuse, R12, PT ;  /* 0x0000000ca500720c */ /* 0x040fe20003fc4070 */
[--C-:B------:R-:W-:Y:S01]  /*2000*/  @!P3 IMAD.IADD R8, R8, 0x1, -R165.reuse ;  /* 0x000000010808b824 */ /* 0x100fe200078e0aa5 */
[----:B------:R-:W-:Y:S01]  /*2010*/  IABS R18, R17 ;  /* 0x0000001100127213 */ /* 0x000fe20000000000 */
[----:B-1----:R-:W-:Y:S01]  /*2020*/  IMAD.MOV.U32 R2, RZ, RZ, R6 ;  /* 0x000000ffff027224 */ /* 0x002fe200078e0006 */
[----:B------:R-:W-:Y:S01]  /*2030*/  ISETP.GT.U32.AND P3, PT, R165, R4, PT ;  /* 0x00000004a500720c */ /* 0x000fe20003f64070 */
[----:B------:R-:W-:-:S02]  /*2040*/  @!P4 IMAD.IADD R14, R14, 0x1, -R165 ;  /* 0x000000010e0ec824 */ /* 0x000fc400078e0aa5 */
[----:B------:R-:W-:Y:S01]  /*2050*/  @!P2 IMAD.MOV R2, RZ, RZ, -R2 ;  /* 0x000000ffff02a224 */ /* 0x000fe200078e0a02 */
[----:B------:R-:W-:Y:S01]  /*2060*/  ISETP.GE.AND P2, PT, R15, RZ, PT ;  /* 0x000000ff0f00720c */ /* 0x000fe20003f46270 */
[----:B------:R-:W-:Y:S01]  /*2070*/  VIADD R19, R0, 0x1d ;  /* 0x0000001d00137836 */ /* 0x000fe20000000000 */
[----:B------:R-:W-:Y:S01]  /*2080*/  ISETP.GT.U32.AND P4, PT, R165, R14, PT ;  /* 0x0000000ea500720c */ /* 0x000fe20003f84070 */
[----:B------:R-:W-:Y:S01]  /*2090*/  IMAD.HI.U32 R5, R9, R18, RZ ;  /* 0x0000001209057227 */ /* 0x000fe200078e00ff */
[----:B------:R1:W-:Y:S02]  /*20a0*/  STL [R1+0x160], R2 ;  /* 0x0001600201007387 */ /* 0x0003e40000100800 */
[----:B------:R-:W-:Y:S01]  /*20b0*/  IABS R20, R19 ;  /* 0x0000001300147213 */ /* 0x000fe20000000000 */
[----:B------:R-:W-:Y:S02]  /*20c0*/  IMAD.MOV R5, RZ, RZ, -R5 ;  /* 0x000000ffff057224 */ /* 0x000fe400078e0a05 */
[----:B------:R-:W-:-:S02]  /*20d0*/  @!P6 IMAD.IADD R12, R12, 0x1, -R165 ;  /* 0x000000010c0ce824 */ /* 0x000fc400078e0aa5 */
[C---:B------:R-:W-:Y:S02]  /*20e0*/  IMAD R6, R165.reuse, R5, R18 ;  /* 0x00000005a5067224 */ /* 0x040fe400078e0212 */
[----:B------:R-:W-:Y:S02]  /*20f0*/  VIADD R15, R0, 0x1e ;  /* 0x0000001e000f7836 */ /* 0x000fe40000000000 */
[----:B-1----:R-:W-:Y:S01]  /*2100*/  IMAD.MOV.U32 R2, RZ, RZ, R8 ;  /* 0x000000ffff027224 */ /* 0x002fe200078e0008 */
[----:B------:R-:W-:Y:S01]  /*2110*/  ISETP.GT.U32.AND P6, PT, R165, R6, PT ;  /* 0x00000006a500720c */ /* 0x000fe20003fc4070 */
[----:B------:R-:W-:Y:S01]  /*2120*/  @!P3 IMAD.IADD R4, R4, 0x1, -R165 ;  /* 0x000000010404b824 */ /* 0x000fe200078e0aa5 */
[----:B------:R-:W-:Y:S01]  /*2130*/  IABS R5, R15 ;  /* 0x0000000f00057213 */ /* 0x000fe20000000000 */
[----:B------:R-:W-:Y:S01]  /*2140*/  @!P5 IMAD.MOV R2, RZ, RZ, -R2 ;  /* 0x000000ffff02d224 */ /* 0x000fe200078e0a02 */
[----:B------:R-:W-:Y:S01]  /*2150*/  ISETP.GE.AND P5, PT, R13, RZ, PT ;  /* 0x000000ff0d00720c */ /* 0x000fe20003fa6270 */
[----:B------:R-:W-:Y:S01]  /*2160*/  IMAD.HI.U32 R7, R9, R20, RZ ;  /* 0x0000001409077227 */ /* 0x000fe200078e00ff */
[----:B------:R-:W-:-:S02]  /*2170*/  ISETP.GT.U32.AND P3, PT, R165, R4, PT ;  /* 0x00000004a500720c */ /* 0x000fc40003f64070 */
[----:B------:R1:W-:Y:S01]  /*2180*/  STL [R1+0x15c], R2 ;  /* 0x00015c0201007387 */ /* 0x0003e20000100800 */
[----:B------:R-:W-:Y:S02]  /*2190*/  IMAD.MOV R7, RZ, RZ, -R7 ;  /* 0x000000ffff077224 */ /* 0x000fe400078e0a07 */
[--C-:B------:R-:W-:Y:S02]  /*21a0*/  @!P4 IMAD.IADD R14, R14, 0x1, -R165.reuse ;  /* 0x000000010e0ec824 */ /* 0x100fe400078e0aa5 */
[C---:B------:R-:W-:Y:S02]  /*21b0*/  IMAD R8, R165.reuse, R7, R20 ;  /* 0x00000007a5087224 */ /* 0x040fe400078e0214 */
[----:B------:R-:W-:Y:S02]  /*21c0*/  @!P6 IMAD.IADD R6, R6, 0x1, -R165 ;  /* 0x000000010606e824 */ /* 0x000fe400078e0aa5 */
[----:B------:R-:W-:Y:S01]  /*21d0*/  VIADD R13, R0, 0x1f ;  /* 0x0000001f000d7836 */ /* 0x000fe20000000000 */
[C---:B------:R-:W-:Y:S01]  /*21e0*/  ISETP.GT.U32.AND P4, PT, R165.reuse, R8, PT ;  /* 0x00000008a500720c */ /* 0x040fe20003f84070 */
[----:B-1----:R-:W-:Y:S01]  /*21f0*/  IMAD.MOV.U32 R2, RZ, RZ, R12 ;  /* 0x000000ffff027224 */ /* 0x002fe200078e000c */
[----:B------:R-:W-:Y:S01]  /*2200*/  ISETP.GT.U32.AND P6, PT, R165, R6, PT ;  /* 0x00000006a500720c */ /* 0x000fe20003fc4070 */
[----:B------:R-:W-:-:S02]  /*2210*/  IMAD.MOV.U32 R12, RZ, RZ, R5 ;  /* 0x000000ffff0c7224 */ /* 0x000fc400078e0005 */
[----:B------:R-:W-:Y:S01]  /*2220*/  @!P1 IMAD.MOV R2, RZ, RZ, -R2 ;  /* 0x000000ffff029224 */ /* 0x000fe200078e0a02 */
[----:B------:R-:W-:Y:S01]  /*2230*/  ISETP.GE.AND P1, PT, R17, RZ, PT ;  /* 0x000000ff1100720c */ /* 0x000fe20003f26270 */
[----:B------:R-:W-:-:S03]  /*2240*/  IMAD.HI.U32 R5, R9, R12, RZ ;  /* 0x0000000c09057227 */ /* 0x000fc600078e00ff */
[----:B------:R1:W-:Y:S01]  /*2250*/  STL [R1+0x158], R2 ;  /* 0x0001580201007387 */ /* 0x0003e20000100800 */
[----:B------:R-:W-:Y:S02]  /*2260*/  IMAD.MOV R7, RZ, RZ, -R5 ;  /* 0x000000ffff077224 */ /* 0x000fe400078e0a05 */
[--C-:B------:R-:W-:Y:S01]  /*2270*/  @!P3 IMAD.IADD R4, R4, 0x1, -R165.reuse ;  /* 0x000000010404b824 */ /* 0x100fe200078e0aa5 */
[----:B------:R-:W-:Y:S01]  /*2280*/  ISETP.GE.AND P3, PT, R15, RZ, PT ;  /* 0x000000ff0f00720c */ /* 0x000fe20003f66270 */
[----:B------:R-:W-:Y:S02]  /*2290*/  IMAD R12, R165, R7, R12 ;  /* 0x00000007a50c7224 */ /* 0x000fe400078e020c */
[--C-:B------:R-:W-:Y:S02]  /*22a0*/  @!P4 IMAD.IADD R8, R8, 0x1, -R165.reuse ;  /* 0x000000010808c824 */ /* 0x100fe400078e0aa5 */
[----:B------:R-:W-:Y:S01]  /*22b0*/  @!P6 IMAD.IADD R6, R6, 0x1, -R165 ;  /* 0x000000010606e824 */ /* 0x000fe200078e0aa5 */
[----:B------:R-:W-:Y:S01]  /*22c0*/  ISETP.GE.AND P6, PT, R13, RZ, PT ;  /* 0x000000ff0d00720c */ /* 0x000fe20003fc6270 */
[----:B-1----:R-:W-:Y:S01]  /*22d0*/  IMAD.MOV.U32 R2, RZ, RZ, R14 ;  /* 0x000000ffff027224 */ /* 0x002fe200078e000e */
[----:B------:R-:W-:Y:S01]  /*22e0*/  IABS R14, R13 ;  /* 0x0000000d000e7213 */ /* 0x000fe20000000000 */
[----:B------:R-:W-:Y:S01]  /*22f0*/  VIADD R15, R0, 0x20 ;  /* 0x00000020000f7836 */ /* 0x000fe20000000000 */
[----:B------:R-:W-:Y:S01]  /*2300*/  ISETP.GT.U32.AND P4, PT, R165, R8, PT ;  /* 0x00000008a500720c */ /* 0x000fe20003f84070 */
[----:B------:R-:W-:Y:S01]  /*2310*/  @!P2 IMAD.MOV R2, RZ, RZ, -R2 ;  /* 0x000000ffff02a224 */ /* 0x000fe200078e0a02 */
[----:B------:R-:W-:Y:S01]  /*2320*/  ISETP.GE.AND P2, PT, R19, RZ, PT ;  /* 0x000000ff1300720c */ /* 0x000fe20003f46270 */
[----:B------:R-:W-:Y:S01]  /*2330*/  IMAD.HI.U32 R5, R9, R14, RZ ;  /* 0x0000000e09057227 */ /* 0x000fe200078e00ff */
[----:B------:R-:W-:-:S02]  /*2340*/  IABS R7, R15 ;  /* 0x0000000f00077213 */ /* 0x000fc40000000000 */
[----:B------:R1:W-:Y:S01]  /*2350*/  STL [R1+0x154], R2 ;  /* 0x0001540201007387 */ /* 0x0003e20000100800 */
[----:B------:R-:W-:Y:S02]  /*2360*/  IMAD.MOV R5, RZ, RZ, -R5 ;  /* 0x000000ffff057224 */ /* 0x000fe400078e0a05 */
[C---:B------:R-:W-:Y:S02]  /*2370*/  VIADD R13, R0.reuse, 0x21 ;  /* 0x00000021000d7836 */ /* 0x040fe40000000000 */
[----:B------:R-:W-:Y:S02]  /*2380*/  VIADD R17, R0, 0x22 ;  /* 0x0000002200117836 */ /* 0x000fe40000000000 */
[----:B------:R-:W-:Y:S01]  /*2390*/  @!P4 IMAD.IADD R8, R8, 0x1, -R165 ;  /* 0x000000010808c824 */ /* 0x000fe200078e0aa5 */
[----:B------:R-:W-:Y:S01]  /*23a0*/  IABS R16, R13 ;  /* 0x0000000d00107213 */ /* 0x000fe20000000000 */
[----:B------:R-:W-:Y:S01]  /*23b0*/  VIADD R21, R0, 0x26 ;  /* 0x0000002600157836 */ /* 0x000fe20000000000 */
[----:B------:R-:W-:Y:S01]  /*23c0*/  IABS R18, R17 ;  /* 0x0000001100127213 */ /* 0x000fe20000000000 */
[----:B-1----:R-:W-:-:S02]  /*23d0*/  IMAD.MOV.U32 R2, RZ, RZ, R4 ;  /* 0x000000ffff027224 */ /* 0x002fc400078e0004 */
[C---:B------:R-:W-:Y:S01]  /*23e0*/  IMAD R4, R165.reuse, R5, R14 ;  /* 0x00000005a5047224 */ /* 0x040fe200078e020e */
[----:B------:R-:W-:Y:S01]  /*23f0*/  IABS R22, R21 ;  /* 0x0000001500167213 */ /* 0x000fe20000000000 */
[----:B------:R-:W-:Y:S01]  /*2400*/  @!P5 IMAD.MOV R2, RZ, RZ, -R2 ;  /* 0x000000ffff02d224 */ /* 0x000fe200078e0a02 */
[C---:B------:R-:W-:Y:S01]  /*2410*/  ISETP.GT.U32.AND P5, PT, R165.reuse, R12, PT ;  /* 0x0000000ca500720c */ /* 0x040fe20003fa4070 */
[----:B------:R-:W-:Y:S01]  /*2420*/  IMAD.MOV.U32 R14, RZ, RZ, R7 ;  /* 0x000000ffff0e7224 */ /* 0x000fe200078e0007 */
[----:B------:R-:W-:Y:S01]  /*2430*/  ISETP.GT.U32.AND P4, PT, R165, R4, PT ;  /* 0x00000004a500720c */ /* 0x000fe20003f84070 */
[C---:B------:R-:W-:Y:S01]  /*2440*/  IMAD.HI.U32 R7, R9.reuse, R18, RZ ;  /* 0x0000001209077227 */ /* 0x040fe200078e00ff */
[----:B------:R1:W-:Y:S03]  /*2450*/  STL [R1+0x150], R2 ;  /* 0x0001500201007387 */ /* 0x0003e60000100800 */
[----:B------:R-:W-:-:S04]  /*2460*/  IMAD.HI.U32 R5, R9, R14, RZ ;  /* 0x0000000e09057227 */ /* 0x000fc800078e00ff */
[----:B------:R-:W-:Y:S02]  /*2470*/  IMAD.MOV R5, RZ, RZ, -R5 ;  /* 0x000000ffff057224 */ /* 0x000fe400078e0a05 */
[----:B------:R-:W-:Y:S01]  /*2480*/  @!P5 IMAD.IADD R12, R12, 0x1, -R165 ;  /* 0x000000010c0cd824 */ /* 0x000fe200078e0aa5 */
[----:B------:R-:W-:Y:S01]  /*2490*/  ISETP.GE.AND P5, PT, R15, RZ, PT ;  /* 0x000000ff0f00720c */ /* 0x000fe20003fa6270 */
[----:B-1----:R-:W-:Y:S02]  /*24a0*/  IMAD.MOV.U32 R2, RZ, RZ, R6 ;  /* 0x000000ffff027224 */ /* 0x002fe400078e0006 */
[----:B------:R-:W-:-:S04]  /*24b0*/  IMAD.HI.U32 R6, R9, R16, RZ ;  /* 0x0000001009067227 */ /* 0x000fc800078e00ff */
[----:B------:R-:W-:Y:S01]  /*24c0*/  @!P1 IMAD.MOV R2, RZ, RZ, -R2 ;  /* 0x000000ffff029224 */ /* 0x000fe200078e0a02 */
[C---:B------:R-:W-:Y:S01]  /*24d0*/  ISETP.GT.U32.AND P1, PT, R165.reuse, R12, PT ;  /* 0x0000000ca500720c */ /* 0x040fe20003f24070 */
[----:B------:R-:W-:Y:S02]  /*24e0*/  @!P4 IMAD.IADD R4, R4, 0x1, -R165 ;  /* 0x000000010404c824 */ /* 0x000fe400078e0aa5 */
[----:B------:R-:W-:Y:S01]  /*24f0*/  IMAD.MOV R7, RZ, RZ, -R7 ;  /* 0x000000ffff077224 */ /* 0x000fe200078e0a07 */
[----:B------:R1:W-:Y:S01]  /*2500*/  STL [R1+0x14c], R2 ;  /* 0x00014c0201007387 */ /* 0x0003e20000100800 */
[C---:B------:R-:W-:Y:S01]  /*2510*/  VIADD R19, R0.reuse, 0x25 ;  /* 0x0000002500137836 */ /* 0x040fe20000000000 */
[----:B------:R-:W-:Y:S01]  /*2520*/  ISETP.GT.U32.AND P4, PT, R165, R4, PT ;  /* 0x00000004a500720c */ /* 0x000fe20003f84070 */
[C---:B------:R-:W-:Y:S02]  /*2530*/  VIADD R23, R0.reuse, 0x27 ;  /* 0x0000002700177836 */ /* 0x040fe40000000000 */
[C---:B------:R-:W-:Y:S01]  /*2540*/  VIADD R25, R0.reuse, 0x29 ;  /* 0x0000002900197836 */ /* 0x040fe20000000000 */
[----:B------:R-:W-:Y:S01]  /*2550*/  IABS R20, R19 ;  /* 0x0000001300147213 */ /* 0x000fe20000000000 */
[----:B------:R-:W-:Y:S01]  /*2560*/  VIADD R27, R0, 0x2b ;  /* 0x0000002b001b7836 */ /* 0x000fe20000000000 */
[----:B------:R-:W-:Y:S01]  /*2570*/  IABS R24, R23 ;  /* 0x0000001700187213 */ /* 0x000fe20000000000 */
[----:B------:R-:W-:Y:S01]  /*2580*/  @!P1 IMAD.IADD R12, R12, 0x1, -R165 ;  /* 0x000000010c0c9824 */ /* 0x000fe200078e0aa5 */
[----:B------:R-:W-:Y:S01]  /*2590*/  ISETP.GE.AND P1, PT, R17, RZ, PT ;  /* 0x000000ff1100720c */ /* 0x000fe20003f26270 */
[----:B-1----:R-:W-:-:S02]  /*25a0*/  IMAD.MOV.U32 R2, RZ, RZ, R8 ;  /* 0x000000ffff027224 */ /* 0x002fc400078e0008 */
[----:B------:R-:W-:Y:S02]  /*25b0*/  IMAD.MOV R8, RZ, RZ, -R6 ;  /* 0x000000ffff087224 */ /* 0x000fe400078e0a06 */
[----:B------:R-:W-:Y:S01]  /*25c0*/  @!P2 IMAD.MOV R2, RZ, RZ, -R2 ;  /* 0x000000ffff02a224 */ /* 0x000fe200078e0a02 */
[----:B------:R-:W-:Y:S01]  /*25d0*/  ISETP.GE.AND P2, PT, R13, RZ, PT ;  /* 0x000000ff0d00720c */ /* 0x000fe20003f46270 */
[C---:B------:R-:W-:Y:S02]  /*25e0*/  IMAD R6, R165.reuse, R5, R14 ;  /* 0x00000005a5067224 */ /* 0x040fe400078e020e */
[----:B------:R-:W-:Y:S01]  /*25f0*/  @!P4 IMAD.IADD R4, R4, 0x1, -R165 ;  /* 0x000000010404c824 */ /* 0x000fe200078e0aa5 */
[----:B------:R1:W-:Y:S01]  /*2600*/  STL [R1+0x148], R2 ;  /* 0x0001480201007387 */ /* 0x0003e20000100800 */
[C---:B------:R-:W-:Y:S02]  /*2610*/  IMAD R8, R165.reuse, R8, R16 ;  /* 0x00000008a5087224 */ /* 0x040fe400078e0210 */
[----:B------:R-:W-:-:S02]  /*2620*/  IMAD R14, R165, R7, R18 ;  /* 0x00000007a50e7224 */ /* 0x000fc400078e0212 */
[C---:B------:R-:W-:Y:S02]  /*2630*/  VIADD R5, R0.reuse, 0x23 ;  /* 0x0000002300057836 */ /* 0x040fe40000000000 */
[----:B------:R-:W-:Y:S02]  /*2640*/  VIADD R17, R0, 0x24 ;  /* 0x0000002400117836 */ /* 0x000fe40000000000 */
[----:B------:R-:W-:Y:S01]  /*2650*/  IMAD.HI.U32 R7, R9, R20, RZ ;  /* 0x0000001409077227 */ /* 0x000fe200078e00ff */
[----:B------:R-:W-:Y:S02]  /*2660*/  IABS R16, R5 ;  /* 0x0000000500107213 */ /* 0x000fe40000000000 */
[----:B------:R-:W-:Y:S01]  /*2670*/  IABS R18, R17 ;  /* 0x0000001100127213 */ /* 0x000fe20000000000 */
[----:B-1----:R-:W-:Y:S01]  /*2680*/  IMAD.MOV.U32 R2, RZ, RZ, R12 ;  /* 0x000000ffff027224 */ /* 0x002fe200078e000c */
[----:B------:R-:W-:Y:S01]  /*2690*/  ISETP.GE.AND P4, PT, R5, RZ, PT ;  /* 0x000000ff0500720c */ /* 0x000fe20003f86270 */
[----:B------:R-:W-:-:S04]  /*26a0*/  IMAD.HI.U32 R12, R9, R22, RZ ;  /* 0x00000016090c7227 */ /* 0x000fc800078e00ff */
[----:B------:R-:W-:Y:S01]  /*26b0*/  @!P3 IMAD.MOV R2, RZ, RZ, -R2 ;  /* 0x000000ffff02b224 */ /* 0x000fe200078e0a02 */
[----:B------:R-:W-:Y:S01]  /*26c0*/  ISETP.GT.U32.AND P3, PT, R165, R6, PT ;  /* 0x00000006a500720c */ /* 0x000fe20003f64070 */
[----:B------:R-:W-:-:S03]  /*26d0*/  IMAD.HI.U32 R5, R9, R18, RZ ;  /* 0x0000001209057227 */ /* 0x000fc600078e00ff */
[----:B------:R1:W-:Y:S01]  /*26e0*/  STL [R1+0x144], R2 ;  /* 0x0001440201007387 */ /* 0x0003e20000100800 */
[----:B------:R-:W-:-:S04]  /*26f0*/  IMAD.HI.U32 R13, R9, R24, RZ ;  /* 0x00000018090d7227 */ /* 0x000fc800078e00ff */
[----:B------:R-:W-:Y:S02]  /*2700*/  IMAD.MOV R5, RZ, RZ, -R5 ;  /* 0x000000ffff057224 */ /* 0x000fe400078e0a05 */
[----:B------:R-:W-:Y:S02]  /*2710*/  IMAD.MOV R15, RZ, RZ, -R12 ;  /* 0x000000ffff0f7224 */ /* 0x000fe400078e0a0c */
[----:B------:R-:W-:Y:S02]  /*2720*/  @!P3 IMAD.IADD R6, R6, 0x1, -R165 ;  /* 0x000000010606b824 */ /* 0x000fe400078e0aa5 */
[----:B-1----:R-:W-:Y:S02]  /*2730*/  IMAD.MOV.U32 R2, RZ, RZ, R4 ;  /* 0x000000ffff027224 */ /* 0x002fe400078e0004 */
[----:B------:R-:W-:Y:S01]  /*2740*/  IMAD.HI.U32 R4, R9, R16, RZ ;  /* 0x0000001009047227 */ /* 0x000fe200078e00ff */
[----:B------:R-:W-:-:S03]  /*2750*/  ISETP.GT.U32.AND P3, PT, R165, R6, PT ;  /* 0x00000006a500720c */ /* 0x000fc60003f64070 */
[----:B------:R-:W-:Y:S01]  /*2760*/  @!P6 IMAD.MOV R2, RZ, RZ, -R2 ;  /* 0x000000ffff02e224 */ /* 0x000fe200078e0a02 */
[C---:B------:R-:W-:Y:S01]  /*2770*/  ISETP.GT.U32.AND P6, PT, R165.reuse, R8, PT ;  /* 0x00000008a500720c */ /* 0x040fe20003fc4070 */
[----:B------:R-:W-:Y:S02]  /*2780*/  IMAD.MOV R4, RZ, RZ, -R4 ;  /* 0x000000ffff047224 */ /* 0x000fe400078e0a04 */
[----:B------:R-:W-:Y:S01]  /*2790*/  IMAD.MOV R7, RZ, RZ, -R7 ;  /* 0x000000ffff077224 */ /* 0x000fe200078e0a07 */
[----:B------:R1:W-:Y:S01]  /*27a0*/  STL [R1+0x140], R2 ;  /* 0x0001400201007387 */ /* 0x0003e20000100800 */
[C---:B------:R-:W-:Y:S02]  /*27b0*/  IMAD R4, R165.reuse, R4, R16 ;  /* 0x00000004a5047224 */ /* 0x040fe400078e0210 */
[C---:B------:R-:W-:Y:S02]  /*27c0*/  IMAD R12, R165.reuse, R5, R18 ;  /* 0x00000005a50c7224 */ /* 0x040fe400078e0212 */
[----:B------:R-:W-:Y:S01]  /*27d0*/  @!P3 IMAD.IADD R6, R6, 0x1, -R165 ;  /* 0x000000010606b824 */ /* 0x000fe200078e0aa5 */
[----:B------:R-:W-:Y:S01]  /*27e0*/  ISETP.GT.U32.AND P3, PT, R165, R14, PT ;  /* 0x0000000ea500720c */ /* 0x000fe20003f64070 */
[----:B------:R-:W-:-:S02]  /*27f0*/  IMAD.MOV R13, RZ, RZ, -R13 ;  /* 0x000000ffff0d7224 */ /* 0x000fc400078e0a0d */
[--C-:B------:R-:W-:Y:S02]  /*2800*/  @!P6 IMAD.IADD R8, R8, 0x1, -R165.reuse ;  /* 0x000000010808e824 */ /* 0x100fe400078e0aa5 */
[----:B------:R-:W-:Y:S02]  /*2810*/  IMAD.MOV.U32 R3, RZ, RZ, R6 ;  /* 0x000000ffff037224 */ /* 0x000fe400078e0006 */
[C---:B------:R-:W-:Y:S01]  /*2820*/  IMAD R18, R165.reuse, R15, R22 ;  /* 0x0000000fa5127224 */ /* 0x040fe200078e0216 */
[C---:B------:R-:W-:Y:S01]  /*2830*/  ISETP.GT.U32.AND P6, PT, R165.reuse, R8, PT ;  /* 0x00000008a500720c */ /* 0x040fe20003fc4070 */
[C---:B------:R-:W-:Y:S02]  /*2840*/  IMAD R16, R165.reuse, R7, R20 ;  /* 0x00000007a5107224 */ /* 0x040fe400078e0214 */
[----:B------:R-:W-:Y:S01]  /*2850*/  IMAD R20, R165, R13, R24 ;  /* 0x0000000da5147224 */ /* 0x000fe200078e0218 */
[----:B------:R-:W-:Y:S01]  /*2860*/  IABS R24, R25 ;  /* 0x0000001900187213 */ /* 0x000fe20000000000 */
[----:B------:R-:W-:-:S02]  /*2870*/  @!P3 IMAD.IADD R14, R14, 0x1, -R165 ;  /* 0x000000010e0eb824 */ /* 0x000fc400078e0aa5 */
[----:B------:R-:W-:Y:S01]  /*2880*/  @!P5 IMAD.MOV R3, RZ, RZ, -R3 ;  /* 0x000000ffff03d224 */ /* 0x000fe200078e0a03 */
[C---:B------:R-:W-:Y:S01]  /*2890*/  ISETP.GT.U32.AND P5, PT, R165.reuse, R12, PT ;  /* 0x0000000ca500720c */ /* 0x040fe20003fa4070 */
[C---:B------:R-:W-:Y:S01]  /*28a0*/  VIADD R15, R0.reuse, 0x28 ;  /* 0x00000028000f7836 */ /* 0x040fe20000000000 */
[C---:B------:R-:W-:Y:S01]  /*28b0*/  ISETP.GT.U32.AND P3, PT, R165.reuse, R14, PT ;  /* 0x0000000ea500720c */ /* 0x040fe20003f64070 */
[----:B------:R-:W-:Y:S01]  /*28c0*/  VIADD R13, R0, 0x2a ;  /* 0x0000002a000d7836 */ /* 0x000fe20000000000 */
[----:B------:R-:W-:Y:S01]  /*28d0*/  STL [R1+0x13c], R3 ;  /* 0x00013c0301007387 */ /* 0x000fe20000100800 */
[----:B------:R-:W-:Y:S01]  /*28e0*/  @!P6 IMAD.IADD R8, R8, 0x1, -R165 ;  /* 0x000000010808e824 */ /* 0x000fe200078e0aa5 */
[----:B------:R-:W-:Y:S01]  /*28f0*/  ISETP.GT.U32.AND P6, PT, R165, R4, PT ;  /* 0x00000004a500720c */ /* 0x000fe20003fc4070 */
[----:B------:R-:W-:Y:S01]  /*2900*/  IMAD.HI.U32 R7, R9, R24, RZ ;  /* 0x0000001809077227 */ /* 0x000fe200078e00ff */
[----:B------:R-:W-:Y:S02]  /*2910*/  IABS R22, R15 ;  /* 0x0000000f00167213 */ /* 0x000fe40000000000 */
[----:B------:R-:W-:Y:S01]  /*2920*/  IABS R26, R13 ;  /* 0x0000000d001a7213 */ /* 0x000fe20000000000 */
[----:B-1----:R-:W-:-:S02]  /*2930*/  IMAD.MOV.U32 R2, RZ, RZ, R8 ;  /* 0x000000ffff027224 */ /* 0x002fc400078e0008 */
[--C-:B------:R-:W-:Y:S02]  /*2940*/  @!P5 IMAD.IADD R12, R12, 0x1, -R165.reuse ;  /* 0x000000010c0cd824 */ /* 0x100fe400078e0aa5 */
[--C-:B------:R-:W-:Y:S01]  /*2950*/  @!P3 IMAD.IADD R14, R14, 0x1, -R165.reuse ;  /* 0x000000010e0eb824 */ /* 0x100fe200078e0aa5 */
[C---:B------:R-:W-:Y:S01]  /*2960*/  ISETP.GT.U32.AND P3, PT, R165.reuse, R18, PT ;  /* 0x00000012a500720c */ /* 0x040fe20003f64070 */
[----:B------:R-:W-:Y:S01]  /*2970*/  @!P2 IMAD.MOV R2, RZ, RZ, -R2 ;  /* 0x000000ffff02a224 */ /* 0x000fe200078e0a02 */
[C---:B------:R-:W-:Y:S01]  /*2980*/  ISETP.GT.U32.AND P2, PT, R165.reuse, R16, PT ;  /* 0x00000010a500720c */ /* 0x040fe20003f44070 */
[----:B------:R-:W-:Y:S01]  /*2990*/  @!P6 IMAD.IADD R4, R4, 0x1, -R165 ;  /* 0x000000010404e824 */ /* 0x000fe200078e0aa5 */
[----:B------:R-:W-:Y:S01]  /*29a0*/  ISETP.GT.U32.AND P6, PT, R165, R20, PT ;  /* 0x00000014a500720c */ /* 0x000fe20003fc4070 */
[----:B------:R-:W-:Y:S01]  /*29b0*/  IMAD.HI.U32 R5, R9, R22, RZ ;  /* 0x0000001609057227 */ /* 0x000fe200078e00ff */
[----:B------:R1:W-:Y:S02]  /*29c0*/  STL [R1+0x138], R2 ;  /* 0x0001380201007387 */ /* 0x0003e40000100800 */
[----:B------:R-:W-:Y:S01]  /*29d0*/  ISETP.GT.U32.AND P5, PT, R165, R4, PT ;  /* 0x00000004a500720c */ /* 0x000fe20003fa4070 */
[----:B------:R-:W-:-:S02]  /*29e0*/  IMAD.MOV R6, RZ, RZ, -R5 ;  /* 0x000000ffff067224 */ /* 0x000fc400078e0a05 */
[----:B------:R-:W-:-:S04]  /*29f0*/  IMAD.HI.U32 R5, R9, R26, RZ ;  /* 0x0000001a09057227 */ /* 0x000fc800078e00ff */
[--C-:B------:R-:W-:Y:S02]  /*2a00*/  @!P3 IMAD.IADD R18, R18, 0x1, -R165.reuse ;  /* 0x000000011212b824 */ /* 0x100fe400078e0aa5 */
[--C-:B------:R-:W-:Y:S01]  /*2a10*/  @!P2 IMAD.IADD R16, R16, 0x1, -R165.reuse ;  /* 0x000000011010a824 */ /* 0x100fe200078e0aa5 */
[C---:B------:R-:W-:Y:S01]  /*2a20*/  ISETP.GT.U32.AND P2, PT, R165.reuse, R12, PT ;  /* 0x0000000ca500720c */ /* 0x040fe20003f44070 */
[----:B-1----:R-:W-:Y:S02]  /*2a30*/  IMAD.MOV.U32 R2, RZ, RZ, R14 ;  /* 0x000000ffff027224 */ /* 0x002fe400078e000e */
[----:B------:R-:W-:Y:S01]  /*2a40*/  @!P6 IMAD.IADD R20, R20, 0x1, -R165 ;  /* 0x000000011414e824 */ /* 0x000fe200078e0aa5 */
[C---:B------:R-:W-:Y:S01]  /*2a50*/  ISETP.GT.U32.AND P6, PT, R165.reuse, R18, PT ;  /* 0x00000012a500720c */ /* 0x040fe20003fc4070 */
[----:B------:R-:W-:Y:S01]  /*2a60*/  @!P1 IMAD.MOV R2, RZ, RZ, -R2 ;  /* 0x000000ffff029224 */ /* 0x000fe200078e0a02 */
[C---:B------:R-:W-:Y:S01]  /*2a70*/  ISETP.GT.U32.AND P3, PT, R165.reuse, R16, PT ;  /* 0x00000010a500720c */ /* 0x040fe20003f64070 */
[----:B------:R-:W-:Y:S01]  /*2a80*/  IMAD.MOV R7, RZ, RZ, -R7 ;  /* 0x000000ffff077224 */ /* 0x000fe200078e0a07 */
[C---:B------:R-:W-:Y:S01]  /*2a90*/  ISETP.GT.U32.AND P1, PT, R165.reuse, R20, PT ;  /* 0x00000014a500720c */ /* 0x040fe20003f24070 */
[C---:B------:R-:W-:Y:S01]  /*2aa0*/  IMAD R6, R165.reuse, R6, R22 ;  /* 0x00000006a5067224 */ /* 0x040fe200078e0216 */
[----:B------:R1:W-:Y:S01]  /*2ab0*/  STL [R1+0x130], R2 ;  /* 0x0001300201007387 */ /* 0x0003e20000100800 */
[----:B------:R-:W-:Y:S01]  /*2ac0*/  IMAD.MOV R5, RZ, RZ, -R5 ;  /* 0x000000ffff057224 */ /* 0x000fe200078e0a05 */
[----:B------:R-:W-:Y:S01]  /*2ad0*/  IABS R22, R27 ;  /* 0x0000001b00167213 */ /* 0x000fe20000000000 */
[----:B------:R-:W-:-:S02]  /*2ae0*/  IMAD R8, R165, R7, R24 ;  /* 0x00000007a5087224 */ /* 0x000fc400078e0218 */
[C---:B------:R-:W-:Y:S02]  /*2af0*/  IMAD R14, R165.reuse, R5, R26 ;  /* 0x00000005a50e7224 */ /* 0x040fe400078e021a */
[--C-:B------:R-:W-:Y:S01]  /*2b00*/  @!P5 IMAD.IADD R4, R4, 0x1, -R165.reuse ;  /* 0x000000010404d824 */ /* 0x100fe200078e0aa5 */
[C---:B------:R-:W-:Y:S01]  /*2b10*/  ISETP.GT.U32.AND P5, PT, R165.reuse, R6, PT ;  /* 0x00000006a500720c */ /* 0x040fe20003fa4070 */
[--C-:B------:R-:W-:Y:S01]  /*2b20*/  @!P2 IMAD.IADD R12, R12, 0x1, -R165.reuse ;  /* 0x000000010c0ca824 */ /* 0x100fe200078e0aa5 */
[C---:B------:R-:W-:Y:S01]  /*2b30*/  ISETP.GT.U32.AND P2, PT, R165.reuse, R8, PT ;  /* 0x00000008a500720c */ /* 0x040fe20003f44070 */
[--C-:B------:R-:W-:Y:S01]  /*2b40*/  @!P6 IMAD.IADD R18, R18, 0x1, -R165.reuse ;  /* 0x000000011212e824 */ /* 0x100fe200078e0aa5 */
[----:B------:R-:W-:Y:S01]  /*2b50*/  ISETP.GT.U32.AND P6, PT, R165, R14, PT ;  /* 0x0000000ea500720c */ /* 0x000fe20003fc4070 */
[--C-:B------:R-:W-:Y:S01]  /*2b60*/  @!P3 IMAD.IADD R16, R16, 0x1, -R165.reuse ;  /* 0x000000011010b824 */ /* 0x100fe200078e0aa5 */
[----:B------:R-:W-:Y:S01]  /*2b70*/  ISETP.GE.AND P3, PT, R17, RZ, PT ;  /* 0x000000ff1100720c */ /* 0x000fe20003f66270 */
[----:B------:R-:W-:Y:S01]  /*2b80*/  @!P1 IMAD.IADD R20, R20, 0x1, -R165 ;  /* 0x0000000114149824 */ /* 0x000fe200078e0aa5 */
[----:B------:R-:W-:Y:S01]  /*2b90*/  ISETP.GE.AND P1, PT, R19, RZ, PT ;  /* 0x000000ff1300720c */ /* 0x000fe20003f26270 */
[----:B------:R-:W-:-:S02]  /*2ba0*/  IMAD.MOV.U32 R10, RZ, RZ, R4 ;  /* 0x000000ffff0a7224 */ /* 0x000fc400078e0004 */
[----:B------:R-:W-:Y:S02]  /*2bb0*/  IMAD.MOV.U32 R3, RZ, RZ, R12 ;  /* 0x000000ffff037224 */ /* 0x000fe400078e000c */
[--C-:B------:R-:W-:Y:S01]  /*2bc0*/  @!P5 IMAD.IADD R6, R6, 0x1, -R165.reuse ;  /* 0x000000010606d824 */ /* 0x100fe200078e0aa5 */
[----:B------:R-:W-:Y:S01]  /*2bd0*/  ISETP.GE.AND P5, PT, R21, RZ, PT ;  /* 0x000000ff1500720c */ /* 0x000fe20003fa6270 */
[--C-:B------:R-:W-:Y:S01]  /*2be0*/  @!P2 IMAD.IADD R8, R8, 0x1, -R165.reuse ;  /* 0x000000010808a824 */ /* 0x100fe200078e0aa5 */
[----:B------:R-:W-:Y:S01]  /*2bf0*/  ISETP.GE.AND P2, PT, R23, RZ, PT ;  /* 0x000000ff1700720c */ /* 0x000fe20003f46270 */
[----:B-1----:R-:W-:Y:S02]  /*2c00*/  IMAD.MOV.U32 R2, RZ, RZ, R16 ;  /* 0x000000ffff027224 */ /* 0x002fe400078e0010 */
[----:B------:R-:W-:Y:S01]  /*2c10*/  @!P6 IMAD.IADD R14, R14, 0x1, -R165 ;  /* 0x000000010e0ee824 */ /* 0x000fe200078e0aa5 */
[----:B------:R-:W-:Y:S01]  /*2c20*/  ISETP.GT.U32.AND P6, PT, R165, R6, PT ;  /* 0x00000006a500720c */ /* 0x000fe20003fc4070 */
[----:B------:R-:W-:-:S02]  /*2c30*/  @!P4 IMAD.MOV R10, RZ, RZ, -R10 ;  /* 0x000000ffff0ac224 */ /* 0x000fc400078e0a0a */
[----:B------:R-:W-:Y:S01]  /*2c40*/  @!P3 IMAD.MOV R3, RZ, RZ, -R3 ;  /* 0x000000ffff03b224 */ /* 0x000fe200078e0a03 */
[----:B------:R-:W-:Y:S01]  /*2c50*/  ISETP.GT.U32.AND P4, PT, R165, R14, PT ;  /* 0x0000000ea500720c */ /* 0x000fe20003f84070 */
[----:B------:R-:W-:Y:S01]  /*2c60*/  @!P1 IMAD.MOV R2, RZ, RZ, -R2 ;  /* 0x000000ffff029224 */ /* 0x000fe200078e0a02 */
[----:B------:R-:W-:Y:S01]  /*2c70*/  STL [R1+0x12c], R10 ;  /* 0x00012c0a01007387 */ /* 0x000fe20000100800 */
[----:B------:R-:W-:Y:S01]  /*2c80*/  IMAD.HI.U32 R5, R9, R22, RZ ;  /* 0x0000001609057227 */ /* 0x000fe200078e00ff */
[----:B------:R-:W-:Y:S02]  /*2c90*/  ISETP.GE.AND P1, PT, R15, RZ, PT ;  /* 0x000000ff0f00720c */ /* 0x000fe40003f26270 */
[----:B------:R1:W-:Y:S01]  /*2ca0*/  STL [R1+0x128], R3 ;  /* 0x0001280301007387 */ /* 0x0003e20000100800 */
[----:B------:R-:W-:Y:S01]  /*2cb0*/  IMAD.MOV R5, RZ, RZ, -R5 ;  /* 0x000000ffff057224 */ /* 0x000fe200078e0a05 */
[C---:B------:R-:W-:Y:S01]  /*2cc0*/  ISETP.GT.U32.AND P3, PT, R165.reuse, R8, PT ;  /* 0x00000008a500720c */ /* 0x040fe20003f64070 */
[----:B------:R-:W-:Y:S01]  /*2cd0*/  VIADD R7, R0, 0x2c ;  /* 0x0000002c00077836 */ /* 0x000fe20000000000 */
[----:B------:R2:W-:Y:S01]  /*2ce0*/  STL [R1+0x124], R2 ;  /* 0x0001240201007387 */ /* 0x0005e20000100800 */
[----:B------:R-:W-:-:S02]  /*2cf0*/  IMAD R22, R165, R5, R22 ;  /* 0x00000005a5167224 */ /* 0x000fc400078e0216 */
[--C-:B------:R-:W-:Y:S01]  /*2d00*/  @!P6 IMAD.IADD R6, R6, 0x1, -R165.reuse ;  /* 0x000000010606e824 */ /* 0x100fe200078e0aa5 */
[----:B------:R-:W-:Y:S01]  /*2d10*/  IABS R24, R7 ;  /* 0x0000000700187213 */ /* 0x000fe20000000000 */
[----:B------:R-:W-:Y:S01]  /*2d20*/  @!P4 IMAD.IADD R14, R14, 0x1, -R165 ;  /* 0x000000010e0ec824 */ /* 0x000fe200078e0aa5 */
[----:B------:R-:W-:Y:S01]  /*2d30*/  ISETP.GE.AND P6, PT, R13, RZ, PT ;  /* 0x000000ff0d00720c */ /* 0x000fe20003fc6270 */
[----:B-1----:R-:W-:Y:S01]  /*2d40*/  IMAD.MOV.U32 R3, RZ, RZ, R18 ;  /* 0x000000ffff037224 */ /* 0x002fe200078e0012 */
[----:B------:R-:W-:Y:S01]  /*2d50*/  ISETP.GE.AND P4, PT, R7, RZ, PT ;  /* 0x000000ff0700720c */ /* 0x000fe20003f86270 */
[----:B------:R-:W-:-:S04]  /*2d60*/  IMAD.HI.U32 R4, R9, R24, RZ ;  /* 0x0000001809047227 */ /* 0x000fc800078e00ff */
[----:B--2---:R-:W-:Y:S02]  /*2d70*/  IMAD.MOV.U32 R2, RZ, RZ, R20 ;  /* 0x000000ffff027224 */ /* 0x004fe400078e0014 */
[----:B------:R-:W-:Y:S01]  /*2d80*/  @!P5 IMAD.MOV R3, RZ, RZ, -R3 ;  /* 0x000000ffff03d224 */ /* 0x000fe200078e0a03 */
[----:B------:R-:W-:Y:S01]  /*2d90*/  ISETP.GT.U32.AND P5, PT, R165, R22, PT ;  /* 0x00000016a500720c */ /* 0x000fe20003fa4070 */
[----:B------:R-:W-:Y:S01]  /*2da0*/  @!P2 IMAD.MOV R2, RZ, RZ, -R2 ;  /* 0x000000ffff02a224 */ /* 0x000fe200078e0a02 */
[----:B------:R-:W-:Y:S01]  /*2db0*/  ISETP.GE.AND P2, PT, R25, RZ, PT ;  /* 0x000000ff1900720c */ /* 0x000fe20003f46270 */
[----:B------:R-:W-:Y:S01]  /*2dc0*/  IMAD.MOV R4, RZ, RZ, -R4 ;  /* 0x000000ffff047224 */ /* 0x000fe200078e0a04 */
[----:B------:R1:W-:Y:S01]  /*2dd0*/  STL [R1+0x120], R3 ;  /* 0x0001200301007387 */ /* 0x0003e20000100800 */
[----:B------:R-:W-:Y:S02]  /*2de0*/  VIADD R5, R0, 0x2d ;  /* 0x0000002d00057836 */ /* 0x000fe40000000000 */
[----:B------:R-:W-:Y:S01]  /*2df0*/  IMAD R4, R165, R4, R24 ;  /* 0x00000004a5047224 */ /* 0x000fe200078e0218 */
[----:B------:R2:W-:Y:S01]  /*2e00*/  STL [R1+0x11c], R2 ;  /* 0x00011c0201007387 */ /* 0x0005e20000100800 */
[----:B------:R-:W-:Y:S01]  /*2e10*/  @!P3 IMAD.IADD R8, R8, 0x1, -R165 ;  /* 0x000000010808b824 */ /* 0x000fe200078e0aa5 */
[----:B------:R-:W-:Y:S01]  /*2e20*/  ISETP.GE.AND P3, PT, R27, RZ, PT ;  /* 0x000000ff1b00720c */ /* 0x000fe20003f66270 */
[----:B------:R-:W-:-:S02]  /*2e30*/  VIADD R7, R0, 0x2e ;  /* 0x0000002e00077836 */ /* 0x000fc40000000000 */
[----:B------:R-:W-:Y:S02]  /*2e40*/  @!P5 IMAD.IADD R22, R22, 0x1, -R165 ;  /* 0x000000011616d824 */ /* 0x000fe400078e0aa5 */
[----:B-1----:R-:W-:Y:S02]  /*2e50*/  IMAD.MOV.U32 R3, RZ, RZ, R8 ;  /* 0x000000ffff037224 */ /* 0x002fe400078e0008 */
[----:B------:R-:W-:Y:S01]  /*2e60*/  VIADD R17, R0, 0x30 ;  /* 0x0000003000117836 */ /* 0x000fe20000000000 */
[----:B------:R-:W-:Y:S01]  /*2e70*/  ISETP.GT.U32.AND P5, PT, R165, R22, PT ;  /* 0x00000016a500720c */ /* 0x000fe20003fa4070 */
[----:B--2---:R-:W-:Y:S01]  /*2e80*/  IMAD.MOV.U32 R2, RZ, RZ, R6 ;  /* 0x000000ffff027224 */ /* 0x004fe200078e0006 */
[----:B------:R-:W-:Y:S01]  /*2e90*/  IABS R6, R5 ;  /* 0x0000000500067213 */ /* 0x000fe20000000000 */
[----:B------:R-:W-:Y:S01]  /*2ea0*/  @!P2 IMAD.MOV R3, RZ, RZ, -R3 ;  /* 0x000000ffff03a224 */ /* 0x000fe200078e0a03 */
[----:B------:R-:W-:Y:S01]  /*2eb0*/  IABS R18, R17 ;  /* 0x0000001100127213 */ /* 0x000fe20000000000 */
[----:B------:R-:W-:Y:S01]  /*2ec0*/  @!P1 IMAD.MOV R2, RZ, RZ, -R2 ;  /* 0x000000ffff029224 */ /* 0x000fe200078e0a02 */
[----:B------:R-:W-:Y:S01]  /*2ed0*/  ISETP.GE.AND P1, PT, R5, RZ, PT ;  /* 0x000000ff0500720c */ /* 0x000fe20003f26270 */
[----:B------:R-:W-:Y:S01]  /*2ee0*/  IMAD.HI.U32 R5, R9, R6, RZ ;  /* 0x0000000609057227 */ /* 0x000fe200078e00ff */
[----:B------:R-:W-:-:S02]  /*2ef0*/  ISETP.GE.AND P2, PT, R7, RZ, PT ;  /* 0x000000ff0700720c */ /* 0x000fc40003f46270 */
[----:B------:R1:W-:Y:S01]  /*2f00*/  STL [R1+0x118], R2 ;  /* 0x0001180201007387 */ /* 0x0003e20000100800 */
[----:B------:R-:W-:Y:S02]  /*2f10*/  IMAD.MOV R5, RZ, RZ, -R5 ;  /* 0x000000ffff057224 */ /* 0x000fe400078e0a05 */
[----:B------:R-:W-:Y:S01]  /*2f20*/  VIADD R12, R0, 0x2f ;  /* 0x0000002f000c7836 */ /* 0x000fe20000000000 */
[----:B------:R-:W-:Y:S01]  /*2f30*/  STL [R1+0x114], R3 ;  /* 0x0001140301007387 */ /* 0x000fe20000100800 */
[----:B------:R-:W-:Y:S02]  /*2f40*/  @!P5 IMAD.IADD R22, R22, 0x1, -R165 ;  /* 0x000000011616d824 */ /* 0x000fe400078e0aa5 */
[----:B------:R-:W-:Y:S01]  /*2f50*/  VIADD R19, R0, 0x31 ;  /* 0x0000003100137836 */ /* 0x000fe20000000000 */
[----:B------:R-:W-:Y:S01]  /*2f60*/  IABS R16, R12 ;  /* 0x0000000c00107213 */ /* 0x000fe20000000000 */
[----:B------:R-:W-:Y:S01]  /*2f70*/  IMAD R6, R165, R5, R6 ;  /* 0x00000005a5067224 */ /* 0x000fe200078e0206 */
[----:B------:R-:W-:Y:S01]  /*2f80*/  ISETP.GE.AND P5, PT, R12, RZ, PT ;  /* 0x000000ff0c00720c */ /* 0x000fe20003fa6270 */
[----:B-1----:R-:W-:Y:S01]  /*2f90*/  IMAD.MOV.U32 R2, RZ, RZ, R14 ;  /* 0x000000ffff027224 */ /* 0x002fe200078e000e */
[----:B------:R-:W-:Y:S01]  /*2fa0*/  IABS R14, R7 ;  /* 0x00000007000e7213 */ /* 0x000fe20000000000 */
[----:B------:R-:W-:Y:S01]  /*2fb0*/  IMAD.HI.U32 R8, R9, R18, RZ ;  /* 0x0000001209087227 */ /* 0x000fe200078e00ff */
[----:B------:R-:W-:-:S03]  /*2fc0*/  IABS R20, R19 ;  /* 0x0000001300147213 */ /* 0x000fc60000000000 */
[----:B------:R-:W-:Y:S01]  /*2fd0*/  @!P6 IMAD.MOV R2, RZ, RZ, -R2 ;  /* 0x000000ffff02e224 */ /* 0x000fe200078e0a02 */
[----:B------:R-:W-:Y:S01]  /*2fe0*/  ISETP.GT.U32.AND P6, PT, R165, R4, PT ;  /* 0x00000004a500720c */ /* 0x000fe20003fc4070 */
[----:B------:R-:W-:-:S03]  /*2ff0*/  IMAD.HI.U32 R5, R9, R14, RZ ;  /* 0x0000000e09057227 */ /* 0x000fc600078e00ff */
[----:B------:R1:W-:Y:S01]  /*3000*/  STL [R1+0x110], R2 ;  /* 0x0001100201007387 */ /* 0x0003e20000100800 */
[----:B------:R-:W-:Y:S02]  /*3010*/  IMAD.MOV R5, RZ, RZ, -R5 ;  /* 0x000000ffff057224 */ /* 0x000fe400078e0a05 */
[----:B------:R-:W-:-:S04]  /*3020*/  IMAD.HI.U32 R7, R9, R16, RZ ;  /* 0x0000001009077227 */ /* 0x000fc800078e00ff */
[----:B------:R-:W-:Y:S02]  /*3030*/  IMAD.MOV R13, RZ, RZ, -R8 ;  /* 0x000000ffff0d7224 */ /* 0x000fe400078e0a08 */
[----:B------:R-:W-:Y:S02]  /*3040*/  @!P6 IMAD.IADD R4, R4, 0x1, -R165 ;  /* 0x000000010404e824 */ /* 0x000fe400078e0aa5 */
[----:B-1----:R-:W-:Y:S02]  /*3050*/  IMAD.MOV.U32 R2, RZ, RZ, R22 ;  /* 0x000000ffff027224 */ /* 0x002fe400078e0016 */
[C---:B------:R-:W-:Y:S01]  /*3060*/  IMAD R8, R165.reuse, R5, R14 ;  /* 0x00000005a5087224 */ /* 0x040fe200078e020e */
[C---:B------:R-:W-:Y:S01]  /*3070*/  ISETP.GT.U32.AND P6, PT, R165.reuse, R4, PT ;  /* 0x00000004a500720c */ /* 0x040fe20003fc4070 */
[----:B------:R-:W-:Y:S01]  /*3080*/  @!P3 IMAD.MOV R2, RZ, RZ, -R2 ;  /* 0x000000ffff02b224 */ /* 0x000fe200078e0a02 */
[----:B------:R-:W-:Y:S01]  /*3090*/  ISETP.GT.U32.AND P3, PT, R165, R6, PT ;  /* 0x00000006a500720c */ /* 0x000fe20003f64070 */
[----:B------:R-:W-:-:S03]  /*30a0*/  IMAD.HI.U32 R12, R9, R20, RZ ;  /* 0x00000014090c7227 */ /* 0x000fc600078e00ff */
[----:B------:R1:W-:Y:S01]  /*30b0*/  STL [R1+0x10c], R2 ;  /* 0x00010c0201007387 */ /* 0x0003e20000100800 */
[----:B------:R-:W-:Y:S02]  /*30c0*/  IMAD.MOV R7, RZ, RZ, -R7 ;  /* 0x000000ffff077224 */ /* 0x000fe400078e0a07 */
[----:B------:R-:W-:Y:S02]  /*30d0*/  IMAD.MOV R15, RZ, RZ, -R12 ;  /* 0x000000ffff0f7224 */ /* 0x000fe400078e0a0c */
[C---:B------:R-:W-:Y:S02]  /*30e0*/  IMAD R12, R165.reuse, R7, R16 ;  /* 0x00000007a50c7224 */ /* 0x040fe400078e0210 */
[--C-:B------:R-:W-:Y:S01]  /*30f0*/  @!P6 IMAD.IADD R4, R4, 0x1, -R165.reuse ;  /* 0x000000010404e824 */ /* 0x100fe200078e0aa5 */
[C---:B------:R-:W-:Y:S01]  /*3100*/  ISETP.GT.U32.AND P6, PT, R165.reuse, R8, PT ;  /* 0x00000008a500720c */ /* 0x040fe20003fc4070 */
[----:B------:R-:W-:Y:S01]  /*3110*/  @!P3 IMAD.IADD R6, R6, 0x1, -R165 ;  /* 0x000000010606b824 */ /* 0x000fe200078e0aa5 */
[C---:B------:R-:W-:Y:S01]  /*3120*/  ISETP.GT.U32.AND P3, PT, R165.reuse, R12, PT ;  /* 0x0000000ca500720c */ /* 0x040fe20003f64070 */
[----:B------:R-:W-:-:S02]  /*3130*/  IMAD R16, R165, R15, R20 ;  /* 0x0000000fa5107224 */ /* 0x000fc400078e0214 */
[C---:B------:R-:W-:Y:S02]  /*3140*/  VIADD R15, R0.reuse, 0x32 ;  /* 0x00000032000f7836 */ /* 0x040fe40000000000 */
[C---:B------:R-:W-:Y:S02]  /*3150*/  IMAD R14, R165.reuse, R13, R18 ;  /* 0x0000000da50e7224 */ /* 0x040fe400078e0212 */
[----:B------:R-:W-:Y:S01]  /*3160*/  VIADD R21, R0, 0x33 ;  /* 0x0000003300157836 */ /* 0x000fe20000000000 */
[----:B------:R-:W-:Y:S01]  /*3170*/  IABS R18, R15 ;  /* 0x0000000f00127213 */ /* 0x000fe20000000000 */
[----:B-1----:R-:W-:Y:S02]  /*3180*/  IMAD.MOV.U32 R2, RZ, RZ, R4 ;  /* 0x000000ffff027224 */ /* 0x002fe400078e0004 */
[--C-:B------:R-:W-:Y:S01]  /*3190*/  @!P6 IMAD.IADD R8, R8, 0x1, -R165.reuse ;  /* 0x000000010808e824 */ /* 0x100fe200078e0aa5 */
[C---:B------:R-:W-:Y:S01]  /*31a0*/  ISETP.GT.U32.AND P6, PT, R165.reuse, R6, PT ;  /* 0x00000006a500720c */ /* 0x040fe20003fc4070 */
[----:B------:R-:W-:Y:S01]  /*31b0*/  @!P3 IMAD.IADD R12, R12, 0x1, -R165 ;  /* 0x000000010c0cb824 */ /* 0x000fe200078e0aa5 */
[----:B------:R-:W-:Y:S01]  /*31c0*/  IABS R20, R21 ;  /* 0x0000001500147213 */ /* 0x000fe20000000000 */
[----:B------:R-:W-:Y:S01]  /*31d0*/  @!P4 IMAD.MOV R2, RZ, RZ, -R2 ;  /* 0x000000ffff02c224 */ /* 0x000fe200078e0a02 */
[----:B------:R-:W-:Y:S01]  /*31e0*/  ISETP.GT.U32.AND P4, PT, R165, R8, PT ;  /* 0x00000008a500720c */ /* 0x000fe20003f84070 */
[----:B------:R-:W-:Y:S01]  /*31f0*/  IMAD.HI.U32 R4, R9, R18, RZ ;  /* 0x0000001209047227 */ /* 0x000fe200078e00ff */
[----:B------:R-:W-:-:S02]  /*3200*/  ISETP.GT.U32.AND P3, PT, R165, R12, PT ;  /* 0x0000000ca500720c */ /* 0x000fc40003f64070 */
[----:B------:R1:W-:Y:S01]  /*3210*/  STL [R1+0x108], R2 ;  /* 0x0001080201007387 */ /* 0x0003e20000100800 */
[----:B------:R-:W-:-:S04]  /*3220*/  IMAD.HI.U32 R5, R9, R20, RZ ;  /* 0x0000001409057227 */ /* 0x000fc800078e00ff */
[----:B------:R-:W-:Y:S01]  /*3230*/  @!P6 IMAD.IADD R6, R6, 0x1, -R165 ;  /* 0x000000010606e824 */ /* 0x000fe200078e0aa5 */
[C---:B------:R-:W-:Y:S01]  /*3240*/  ISETP.GT.U32.AND P6, PT, R165.reuse, R14, PT ;  /* 0x0000000ea500720c */ /* 0x040fe20003fc4070 */
[----:B------:R-:W-:Y:S02]  /*3250*/  IMAD.MOV R4, RZ, RZ, -R4 ;  /* 0x000000ffff047224 */ /* 0x000fe400078e0a04 */
[----:B------:R-:W-:Y:S02]  /*3260*/  IMAD.MOV R5, RZ, RZ, -R5 ;  /* 0x000000ffff057224 */ /* 0x000fe400078e0a05 */
[C---:B------:R-:W-:Y:S02]  /*3270*/  IMAD R4, R165.reuse, R4, R18 ;  /* 0x00000004a5047224 */ /* 0x040fe400078e0212 */
[C---:B------:R-:W-:Y:S02]  /*3280*/  IMAD R18, R165.reuse, R5, R20 ;  /* 0x00000005a5127224 */ /* 0x040fe400078e0214 */
[--C-:B------:R-:W-:Y:S01]  /*3290*/  @!P3 IMAD.IADD R12, R12, 0x1, -R165.reuse ;  /* 0x000000010c0cb824 */ /* 0x100fe200078e0aa5 */
[C---:B------:R-:W-:Y:S01]  /*32a0*/  ISETP.GT.U32.AND P3, PT, R165.reuse, R4, PT ;  /* 0x00000004a500720c */ /* 0x040fe20003f64070 */
[--C-:B------:R-:W-:Y:S01]  /*32b0*/  @!P4 IMAD.IADD R8, R8, 0x1, -R165.reuse ;  /* 0x000000010808c824 */ /* 0x100fe200078e0aa5 */
[C---:B------:R-:W-:Y:S01]  /*32c0*/  ISETP.GT.U32.AND P4, PT, R165.reuse, R16, PT ;  /* 0x00000010a500720c */ /* 0x040fe20003f84070 */
[----:B------:R-:W-:Y:S01]  /*32d0*/  @!P6 IMAD.IADD R14, R14, 0x1, -R165 ;  /* 0x000000010e0ee824 */ /* 0x000fe200078e0aa5 */
[----:B------:R-:W-:Y:S01]  /*32e0*/  ISETP.GT.U32.AND P6, PT, R165, R18, PT ;  /* 0x00000012a500720c */ /* 0x000fe20003fc4070 */
[----:B-1----:R-:W-:-:S02]  /*32f0*/  IMAD.MOV.U32 R2, RZ, RZ, R6 ;  /* 0x000000ffff027224 */ /* 0x002fc400078e0006 */
[C---:B------:R-:W-:Y:S02]  /*3300*/  VIADD R23, R0.reuse, 0x34 ;  /* 0x0000003400177836 */ /* 0x040fe40000000000 */
[----:B------:R-:W-:Y:S01]  /*3310*/  @!P1 IMAD.MOV R2, RZ, RZ, -R2 ;  /* 0x000000ffff029224 */ /* 0x000fe200078e0a02 */
[----:B------:R-:W-:Y:S01]  /*3320*/  ISETP.GT.U32.AND P1, PT, R165, R14, PT ;  /* 0x0000000ea500720c */ /* 0x000fe20003f24070 */
[----:B------:R-:W-:Y:S01]  /*3330*/  VIADD R27, R0, 0x36 ;  /* 0x00000036001b7836 */ /* 0x000fe20000000000 */
[----:B------:R-:W-:Y:S01]  /*3340*/  IABS R22, R23 ;  /* 0x0000001700167213 */ /* 0x000fe20000000000 */
[--C-:B------:R-:W-:Y:S01]  /*3350*/  @!P3 IMAD.IADD R4, R4, 0x1, -R165.reuse ;  /* 0x000000010404b824 */ /* 0x100fe200078e0aa5 */
[----:B------:R1:W-:Y:S01]  /*3360*/  STL [R1+0x104], R2 ;  /* 0x0001040201007387 */ /* 0x0003e20000100800 */
[----:B------:R-:W-:Y:S01]  /*3370*/  @!P4 IMAD.IADD R16, R16, 0x1, -R165 ;  /* 0x000000011010c824 */ /* 0x000fe200078e0aa5 */
[----:B------:R-:W-:Y:S01]  /*3380*/  IABS R26, R27 ;  /* 0x0000001b001a7213 */ /* 0x000fe20000000000 */
[----:B------:R-:W-:Y:S01]  /*3390*/  VIADD R25, R0, 0x35 ;  /* 0x0000003500197836 */ /* 0x000fe20000000000 */
[----:B------:R-:W-:Y:S01]  /*33a0*/  ISETP.GE.AND P4, PT, R17, RZ, PT ;  /* 0x000000ff1100720c */ /* 0x000fe20003f86270 */
[----:B------:R-:W-:Y:S01]  /*33b0*/  IMAD.HI.U32 R5, R9, R22, RZ ;  /* 0x0000001609057227 */ /* 0x000fe200078e00ff */
[----:B------:R-:W-:-:S02]  /*33c0*/  ISETP.GT.U32.AND P3, PT, R165, R16, PT ;  /* 0x00000010a500720c */ /* 0x000fc40003f64070 */
[----:B------:R-:W-:Y:S01]  /*33d0*/  IABS R24, R25 ;  /* 0x0000001900187213 */ /* 0x000fe20000000000 */
[----:B------:R-:W-:Y:S01]  /*33e0*/  @!P6 IMAD.IADD R18, R18, 0x1, -R165 ;  /* 0x000000011212e824 */ /* 0x000fe200078e0aa5 */
[----:B------:R-:W-:Y:S01]  /*33f0*/  ISETP.GT.U32.AND P6, PT, R165, R4, PT ;  /* 0x00000004a500720c */ /* 0x000fe20003fc4070 */
[----:B-1----:R-:W-:Y:S02]  /*3400*/  IMAD.MOV.U32 R2, RZ, RZ, R8 ;  /* 0x000000ffff027224 */ /* 0x002fe400078e0008 */
[----:B------:R-:W-:-:S04]  /*3410*/  IMAD.HI.U32 R13, R9, R26, RZ ;  /* 0x0000001a090d7227 */ /* 0x000fc800078e00ff */
[----:B------:R-:W-:Y:S01]  /*3420*/  @!P2 IMAD.MOV R2, RZ, RZ, -R2 ;  /* 0x000000ffff02a224 */ /* 0x000fe200078e0a02 */
[C---:B------:R-:W-:Y:S01]  /*3430*/  ISETP.GT.U32.AND P2, PT, R165.reuse, R18, PT ;  /* 0x00000012a500720c */ /* 0x040fe20003f44070 */
[----:B------:R-:W-:Y:S02]  /*3440*/  IMAD.MOV R5, RZ, RZ, -R5 ;  /* 0x000000ffff057224 */ /* 0x000fe400078e0a05 */
[----:B------:R-:W-:Y:S01]  /*3450*/  IMAD.MOV R13, RZ, RZ, -R13 ;  /* 0x000000ffff0d7224 */ /* 0x000fe200078e0a0d */
[----:B------:R1:W-:Y:S01]  /*3460*/  STL [R1+0x100], R2 ;  /* 0x0001000201007387 */ /* 0x0003e20000100800 */
[----:B------:R-:W-:Y:S02]  /*3470*/  IMAD R20, R165, R5, R22 ;  /* 0x00000005a5147224 */ /* 0x000fe400078e0216 */
[----:B------:R-:W-:-:S04]  /*3480*/  IMAD.HI.U32 R7, R9, R24, RZ ;  /* 0x0000001809077227 */ /* 0x000fc800078e00ff */
[C---:B------:R-:W-:Y:S02]  /*3490*/  IMAD R6, R165.reuse, R13, R26 ;  /* 0x0000000da5067224 */ /* 0x040fe400078e021a */
[----:B------:R-:W-:Y:S02]  /*34a0*/  IMAD.MOV R7, RZ, RZ, -R7 ;  /* 0x000000ffff077224 */ /* 0x000fe400078e0a07 */
[----:B-1----:R-:W-:Y:S02]  /*34b0*/  IMAD.MOV.U32 R2, RZ, RZ, R12 ;  /* 0x000000ffff027224 */ /* 0x002fe400078e000c */
[--C-:B------:R-:W-:Y:S01]  /*34c0*/  @!P6 IMAD.IADD R4, R4, 0x1, -R165.reuse ;  /* 0x000000010404e824 */ /* 0x100fe200078e0aa5 */
[C---:B------:R-:W-:Y:S01]  /*34d0*/  ISETP.GT.U32.AND P6, PT, R165.reuse, R6, PT ;  /* 0x00000006a500720c */ /* 0x040fe20003fc4070 */
[----:B------:R-:W-:Y:S01]  /*34e0*/  @!P5 IMAD.MOV R2, RZ, RZ, -R2 ;  /* 0x000000ffff02d224 */ /* 0x000fe200078e0a02 */
[----:B------:R-:W-:Y:S01]  /*34f0*/  ISETP.GT.U32.AND P5, PT, R165, R20, PT ;  /* 0x00000014a500720c */ /* 0x000fe20003fa4070 */
[----:B------:R-:W-:Y:S01]  /*3500*/  @!P3 IMAD.IADD R16, R16, 0x1, -R165 ;  /* 0x000000011010b824 */ /* 0x000fe200078e0aa5 */
[----:B------:R-:W-:Y:S01]  /*3510*/  ISETP.GE.AND P3, PT, R19, RZ, PT ;  /* 0x000000ff1300720c */ /* 0x000fe20003f66270 */
[----:B------:R-:W-:Y:S01]  /*3520*/  IMAD R22, R165, R7, R24 ;  /* 0x00000007a5167224 */ /* 0x000fe200078e0218 */
[----:B------:R1:W-:Y:S01]  /*3530*/  STL [R1+0xfc], R2 ;  /* 0x0000fc0201007387 */ /* 0x0003e20000100800 */
[----:B------:R-:W-:-:S02]  /*3540*/  VIADD R13, R0, 0x37 ;  /* 0x00000037000d7836 */ /* 0x000fc40000000000 */
[--C-:B------:R-:W-:Y:S01]  /*3550*/  @!P1 IMAD.IADD R14, R14, 0x1, -R165.reuse ;  /* 0x000000010e0e9824 */ /* 0x100fe200078e0aa5 */
[----:B------:R-:W-:Y:S01]  /*3560*/  ISETP.GT.U32.AND P1, PT, R165, R22, PT ;  /* 0x00000016a500720c */ /* 0x000fe20003f24070 */
[--C-:B------:R-:W-:Y:S01]  /*3570*/  @!P2 IMAD.IADD R18, R18, 0x1, -R165.reuse ;  /* 0x000000011212a824 */ /* 0x100fe200078e0aa5 */
[----:B------:R-:W-:Y:S01]  /*3580*/  IABS R8, R13 ;  /* 0x0000000d00087213 */ /* 0x000fe20000000000 */
[----:B------:R-:W-:Y:S01]  /*3590*/  IMAD.MOV.U32 R3, RZ, RZ, R14 ;  /* 0x000000ffff037224 */ /* 0x000fe200078e000e */
[----:B------:R-:W-:Y:S01]  /*35a0*/  ISETP.GE.AND P2, PT, R15, RZ, PT ;  /* 0x000000ff0f00720c */ /* 0x000fe20003f46270 */
[----:B------:R-:W-:Y:S01]  /*35b0*/  @!P5 IMAD.IADD R20, R20, 0x1, -R165 ;  /* 0x000000011414d824 */ /* 0x000fe200078e0aa5 */
[----:B------:R-:W-:Y:S01]  /*35c0*/  ISETP.GE.AND P5, PT, R21, RZ, PT ;  /* 0x000000ff1500720c */ /* 0x000fe20003fa6270 */
[----:B-1----:R-:W-:Y:S02]  /*35d0*/  IMAD.MOV.U32 R2, RZ, RZ, R16 ;  /* 0x000000ffff027224 */ /* 0x002fe400078e0010 */
[----:B------:R-:W-:-:S04]  /*35e0*/  IMAD.HI.U32 R5, R9, R8, RZ ;  /* 0x0000000809057227 */ /* 0x000fc800078e00ff */
[----:B------:R-:W-:Y:S01]  /*35f0*/  @!P6 IMAD.IADD R6, R6, 0x1, -R165 ;  /* 0x000000010606e824 */ /* 0x000fe200078e0aa5 */
[C---:B------:R-:W-:Y:S01]  /*3600*/  ISETP.GT.U32.AND P6, PT, R165.reuse, R20, PT ;  /* 0x00000014a500720c */ /* 0x040fe20003fc4070 */
[----:B------:R-:W-:Y:S02]  /*3610*/  @!P4 IMAD.MOV R3, RZ, RZ, -R3 ;  /* 0x000000ffff03c224 */ /* 0x000fe400078e0a03 */
[----:B------:R-:W-:Y:S01]  /*3620*/  @!P3 IMAD.MOV R2, RZ, RZ, -R2 ;  /* 0x000000ffff02b224 */ /* 0x000fe200078e0a02 */
[----:B------:R-:W-:Y:S01]  /*3630*/  ISETP.GT.U32.AND P4, PT, R165, R6, PT ;  /* 0x00000006a500720c */ /* 0x000fe20003f84070 */
[----:B------:R-:W-:Y:S01]  /*3640*/  IMAD.MOV R7, RZ, RZ, -R5 ;  /* 0x000000ffff077224 */ /* 0x000fe200078e0a05 */
[----:B------:R1:W-:Y:S01]  /*3650*/  STL [R1+0xf8], R3 ;  /* 0x0000f80301007387 */ /* 0x0003e20000100800 */
[--C-:B------:R-:W-:Y:S01]  /*3660*/  @!P1 IMAD.IADD R22, R22, 0x1, -R165.reuse ;  /* 0x0000000116169824 */ /* 0x100fe200078e0aa5 */
[----:B------:R-:W-:Y:S01]  /*3670*/  ISETP.GE.AND P1, PT, R23, RZ, PT ;  /* 0x000000ff1700720c */ /* 0x000fe20003f26270 */
[----:B------:R-:W-:Y:S01]  /*3680*/  VIADD R17, R0, 0x38 ;  /* 0x0000003800117836 */ /* 0x000fe20000000000 */
[----:B------:R2:W-:Y:S01]  /*3690*/  STL [R1+0xf4], R2 ;  /* 0x0000f40201007387 */ /* 0x0005e20000100800 */
[C---:B------:R-:W-:Y:S01]  /*36a0*/  IMAD R8, R165.reuse, R7, R8 ;  /* 0x00000007a5087224 */ /* 0x040fe200078e0208 */
[----:B------:R-:W-:Y:S01]  /*36b0*/  ISETP.GT.U32.AND P3, PT, R165, R22, PT ;  /* 0x00000016a500720c */ /* 0x000fe20003f64070 */
[----:B------:R-:W-:Y:S01]  /*36c0*/  @!P6 IMAD.IADD R20, R20, 0x1, -R165 ;  /* 0x000000011414e824 */ /* 0x000fe200078e0aa5 */
[----:B------:R-:W-:Y:S01]  /*36d0*/  IABS R12, R17 ;  /* 0x00000011000c7213 */ /* 0x000fe20000000000 */
[----:B------:R-:W-:Y:S01]  /*36e0*/  VIADD R15, R0, 0x39 ;  /* 0x00000039000f7836 */ /* 0x000fe20000000000 */
[----:B------:R-:W-:Y:S01]  /*36f0*/  ISETP.GE.AND P6, PT, R27, RZ, PT ;  /* 0x000000ff1b00720c */ /* 0x000fe20003fc6270 */
[----:B-1----:R-:W-:-:S02]  /*3700*/  IMAD.MOV.U32 R3, RZ, RZ, R4 ;  /* 0x000000ffff037224 */ /* 0x002fc400078e0004 */
[----:B------:R-:W-:-:S04]  /*3710*/  IMAD.HI.U32 R5, R9, R12, RZ ;  /* 0x0000000c09057227 */ /* 0x000fc800078e00ff */
[----:B--2---:R-:W-:Y:S02]  /*3720*/  IMAD.MOV.U32 R2, RZ, RZ, R18 ;  /* 0x000000ffff027224 */ /* 0x004fe400078e0012 */
[----:B------:R-:W-:Y:S01]  /*3730*/  @!P2 IMAD.MOV R3, RZ, RZ, -R3 ;  /* 0x000000ffff03a224 */ /* 0x000fe200078e0a03 */
[----:B------:R-:W-:Y:S01]  /*3740*/  ISETP.GE.AND P2, PT, R25, RZ, PT ;  /* 0x000000ff1900720c */ /* 0x000fe20003f46270 */
[----:B------:R-:W-:Y:S01]  /*3750*/  @!P5 IMAD.MOV R2, RZ, RZ, -R2 ;  /* 0x000000ffff02d224 */ /* 0x000fe200078e0a02 */
[C---:B------:R-:W-:Y:S01]  /*3760*/  ISETP.GT.U32.AND P5, PT, R165.reuse, R8, PT ;  /* 0x00000008a500720c */ /* 0x040fe20003fa4070 */
[----:B------:R-:W-:Y:S01]  /*3770*/  IMAD.MOV R5, RZ, RZ, -R5 ;  /* 0x000000ffff057224 */ /* 0x000fe200078e0a05 */
[----:B------:R-:W-:Y:S01]  /*3780*/  STL [R1+0xf0], R3 ;  /* 0x0000f00301007387 */ /* 0x000fe20000100800 */
[--C-:B------:R-:W-:Y:S02]  /*3790*/  @!P3 IMAD.IADD R22, R22, 0x1, -R165.reuse ;  /* 0x000000011616b824 */ /* 0x100fe400078e0aa5 */
[----:B------:R-:W-:Y:S01]  /*37a0*/  IMAD R4, R165, R5, R12 ;  /* 0x00000005a5047224 */ /* 0x000fe200078e020c */
[----:B------:R1:W-:Y:S01]  /*37b0*/  STL [R1+0xec], R2 ;  /* 0x0000ec0201007387 */ /* 0x0003e20000100800 */
[----:B------:R-:W-:Y:S01]  /*37c0*/  IABS R12, R15 ;  /* 0x0000000f000c7213 */ /* 0x000fe20000000000 */
[----:B------:R-:W-:Y:S01]  /*37d0*/  @!P4 IMAD.IADD R6, R6, 0x1, -R165 ;  /* 0x000000010606c824 */ /* 0x000fe200078e0aa5 */
[----:B------:R-:W-:Y:S01]  /*37e0*/  ISETP.GE.AND P4, PT, R13, RZ, PT ;  /* 0x000000ff0d00720c */ /* 0x000fe20003f86270 */
[----:B------:R-:W-:Y:S01]  /*37f0*/  VIADD R16, R0, 0x3a ;  /* 0x0000003a00107836 */ /* 0x000fe20000000000 */
[----:B------:R-:W-:Y:S01]  /*3800*/  ISETP.GT.U32.AND P3, PT, R165, R4, PT ;  /* 0x00000004a500720c */ /* 0x000fe20003f64070 */
[----:B------:R-:W-:-:S03]  /*3810*/  IMAD.HI.U32 R5, R9, R12, RZ ;  /* 0x0000000c09057227 */ /* 0x000fc600078e00ff */
[----:B------:R-:W-:Y:S01]  /*3820*/  IABS R14, R16 ;  /* 0x00000010000e7213 */ /* 0x000fe20000000000 */
[----:B-1----:R-:W-:Y:S02]  /*3830*/  IMAD.MOV.U32 R2, RZ, RZ, R20 ;  /* 0x000000ffff027224 */ /* 0x002fe400078e0014 */
[----:B------:R-:W-:Y:S02]  /*3840*/  @!P5 IMAD.IADD R8, R8, 0x1, -R165 ;  /* 0x000000010808d824 */ /* 0x000fe400078e0aa5 */
[----:B------:R-:W-:Y:S01]  /*3850*/  @!P1 IMAD.MOV R2, RZ, RZ, -R2 ;  /* 0x000000ffff029224 */ /* 0x000fe200078e0a02 */
[----:B------:R-:W-:Y:S01]  /*3860*/  ISETP.GE.AND P1, PT, R17, RZ, PT ;  /* 0x000000ff1100720c */ /* 0x000fe20003f26270 */
[----:B------:R-:W-:Y:S01]  /*3870*/  IMAD.MOV R7, RZ, RZ, -R5 ;  /* 0x000000ffff077224 */ /* 0x000fe200078e0a05 */
[----:B------:R-:W-:Y:S01]  /*3880*/  ISETP.GT.U32.AND P5, PT, R165, R8, PT ;  /* 0x00000008a500720c */ /* 0x000fe20003fa4070 */
[----:B------:R-:W-:Y:S01]  /*3890*/  @!P3 IMAD.IADD R4, R4, 0x1, -R165 ;  /* 0x000000010404b824 */ /* 0x000fe200078e0aa5 */
[----:B------:R1:W-:Y:S01]  /*38a0*/  STL [R1+0xe8], R2 ;  /* 0x0000e80201007387 */ /* 0x0003e20000100800 */
[----:B------:R-:W-:Y:S01]  /*38b0*/  IMAD.HI.U32 R5, R9, R14, RZ ;  /* 0x0000000e09057227 */ /* 0x000fe200078e00ff */
[----:B------:R-:W-:-:S03]  /*38c0*/  ISETP.GE.AND P3, PT, R15, RZ, PT ;  /* 0x000000ff0f00720c */ /* 0x000fc60003f66270 */
[----:B------:R-:W-:Y:S02]  /*38d0*/  IMAD.MOV R5, RZ, RZ, -R5 ;  /* 0x000000ffff057224 */ /* 0x000fe400078e0a05 */
[C---:B------:R-:W-:Y:S02]  /*38e0*/  VIADD R15, R0.reuse, 0x3d ;  /* 0x0000003d000f7836 */ /* 0x040fe40000000000 */
[----:B------:R-:W-:Y:S02]  /*38f0*/  VIADD R13, R0, 0x3c ;  /* 0x0000003c000d7836 */ /* 0x000fe40000000000 */
[----:B-1----:R-:W-:Y:S01]  /*3900*/  IMAD.MOV.U32 R2, RZ, RZ, R22 ;  /* 0x000000ffff027224 */ /* 0x002fe200078e0016 */
[----:B------:R-:W-:Y:S01]  /*3910*/  IABS R18, R15 ;  /* 0x0000000f00127213 */ /* 0x000fe20000000000 */
[----:B------:R-:W-:Y:S02]  /*3920*/  @!P5 IMAD.IADD R8, R8, 0x1, -R165 ;  /* 0x000000010808d824 */ /* 0x000fe400078e0aa5 */
[----:B------:R-:W-:Y:S01]  /*3930*/  @!P2 IMAD.MOV R2, RZ, RZ, -R2 ;  /* 0x000000ffff02a224 */ /* 0x000fe200078e0a02 */
[----:B------:R-:W-:Y:S01]  /*3940*/  ISETP.GT.U32.AND P2, PT, R165, R4, PT ;  /* 0x00000004a500720c */ /* 0x000fe20003f44070 */
[----:B------:R-:W-:-:S02]  /*3950*/  VIADD R17, R0, 0x3e ;  /* 0x0000003e00117836 */ /* 0x000fc40000000000 */
[C---:B------:R-:W-:Y:S01]  /*3960*/  VIADD R21, R0.reuse, 0x40 ;  /* 0x0000004000157836 */ /* 0x040fe20000000000 */
[----:B------:R1:W-:Y:S01]  /*3970*/  STL [R1+0xe4], R2 ;  /* 0x0000e40201007387 */ /* 0x0003e20000100800 */
[C---:B------:R-:W-:Y:S02]  /*3980*/  VIADD R19, R0.reuse, 0x3f ;  /* 0x0000003f00137836 */ /* 0x040fe40000000000 */
[C---:B------:R-:W-:Y:S01]  /*3990*/  VIADD R23, R0.reuse, 0x41 ;  /* 0x0000004100177836 */ /* 0x040fe20000000000 */
[----:B------:R-:W-:Y:S01]  /*39a0*/  IABS R20, R21 ;  /* 0x0000001500147213 */ /* 0x000fe20000000000 */
[C---:B------:R-:W-:Y:S02]  /*39b0*/  VIADD R24, R0.reuse, 0x5a ;  /* 0x0000005a00187836 */ /* 0x040fe40000000000 */
[----:B------:R-:W-:Y:S01]  /*39c0*/  VIADD R25, R0, 0x6e ;  /* 0x0000006e00197836 */ /* 0x000fe20000000000 */
[----:B------:R-:W-:Y:S01]  /*39d0*/  IABS R22, R23 ;  /* 0x0000001700167213 */ /* 0x000fe20000000000 */
[----:B------:R-:W-:-:S02]  /*39e0*/  @!P2 IMAD.IADD R4, R4, 0x1, -R165 ;  /* 0x000000010404a824 */ /* 0x000fc400078e0aa5 */
[----:B-1----:R-:W-:Y:S02]  /*39f0*/  IMAD.MOV.U32 R2, RZ, RZ, R6 ;  /* 0x000000ffff027224 */ /* 0x002fe400078e0006 */
[C---:B------:R-:W-:Y:S02]  /*3a00*/  IMAD R6, R165.reuse, R7, R12 ;  /* 0x00000007a5067224 */ /* 0x040fe400078e020c */
[C---:B------:R-:W-:Y:S02]  /*3a10*/  VIADD R7, R0.reuse, 0x3b ;  /* 0x0000003b00077836 */ /* 0x040fe40000000000 */
[----:B------:R-:W-:Y:S01]  /*3a20*/  @!P6 IMAD.MOV R2, RZ, RZ, -R2 ;  /* 0x000000ffff02e224 */ /* 0x000fe200078e0a02 */
[C---:B------:R-:W-:Y:S01]  /*3a30*/  ISETP.GT.U32.AND P5, PT, R165.reuse, R6, PT ;  /* 0x00000006a500720c */ /* 0x040fe20003fa4070 */
[C---:B------:R-:W-:Y:S01]  /*3a40*/  IMAD R12, R165.reuse, R5, R14 ;  /* 0x00000005a50c7224 */ /* 0x040fe200078e020e */
[----:B------:R-:W-:Y:S01]  /*3a50*/  IABS R14, R7 ;  /* 0x00000007000e7213 */ /* 0x000fe20000000000 */
[----:B------:R-:W-:Y:S01]  /*3a60*/  VIADD R27, R0, 0x6f ;  /* 0x0000006f001b7836 */ /* 0x000fe20000000000 */
[----:B------:R1:W-:Y:S01]  /*3a70*/  STL [R1+0xe0], R2 ;  /* 0x0000e00201007387 */ /* 0x0003e20000100800 */
[----:B------:R-:W-:Y:S01]  /*3a80*/  ISETP.GE.AND P6, PT, R16, RZ, PT ;  /* 0x000000ff1000720c */ /* 0x000fe20003fc6270 */
[----:B------:R-:W-:Y:S01]  /*3a90*/  VIADD R28, R0, 0x71 ;  /* 0x00000071001c7836 */ /* 0x000fe20000000000 */
[----:B------:R-:W-:Y:S01]  /*3aa0*/  ISETP.GT.U32.AND P2, PT, R165, R12, PT ;  /* 0x0000000ca500720c */ /* 0x000fe20003f44070 */
[----:B------:R-:W-:Y:S01]  /*3ab0*/  IMAD.HI.U32 R5, R9, R14, RZ ;  /* 0x0000000e09057227 */ /* 0x000fe200078e00ff */
[----:B------:R-:W-:-:S03]  /*3ac0*/  IABS R16, R13 ;  /* 0x0000000d00107213 */ /* 0x000fc60000000000 */
[----:B------:R-:W-:Y:S02]  /*3ad0*/  IMAD.MOV R5, RZ, RZ, -R5 ;  /* 0x000000ffff057224 */ /* 0x000fe400078e0a05 */
[----:B------:R-:W-:Y:S02]  /*3ae0*/  @!P5 IMAD.IADD R6, R6, 0x1, -R165 ;  /* 0x000000010606d824 */ /* 0x000fe400078e0aa5 */
[----:B-1----:R-:W-:Y:S02]  /*3af0*/  IMAD.MOV.U32 R2, RZ, RZ, R8 ;  /* 0x000000ffff027224 */ /* 0x002fe400078e0008 */
[----:B------:R-:W-:Y:S01]  /*3b00*/  IMAD.HI.U32 R8, R9, R18, RZ ;  /* 0x0000001209087227 */ /* 0x000fe200078e00ff */
[----:B------:R-:W-:-:S03]  /*3b10*/  ISETP.GT.U32.AND P5, PT, R165, R6, PT ;  /* 0x00000006a500720c */ /* 0x000fc60003fa4070 */
[----:B------:R-:W-:Y:S01]  /*3b20*/  @!P4 IMAD.MOV R2, RZ, RZ, -R2 ;  /* 0x000000ffff02c224 */ /* 0x000fe200078e0a02 */
[----:B------:R-:W-:Y:S01]  /*3b30*/  ISETP.GE.AND P4, PT, R7, RZ, PT ;  /* 0x000000ff0700720c */ /* 0x000fe20003f86270 */
[----:B------:R-:W-:Y:S02]  /*3b40*/  @!P2 IMAD.IADD R12, R12, 0x1, -R165 ;  /* 0x000000010c0ca824 */ /* 0x000fe400078e0aa5 */
[----:B------:R-:W-:Y:S01]  /*3b50*/  IMAD.HI.U32 R7, R9, R16, RZ ;  /* 0x0000001009077227 */ /* 0x000fe200078e00ff */
[----:B------:R1:W-:Y:S02]  /*3b60*/  STL [R1+0xd8], R2 ;  /* 0x0000d80201007387 */ /* 0x0003e40000100800 */
[----:B------:R-:W-:Y:S01]  /*3b70*/  ISETP.GT.U32.AND P2, PT, R165, R12, PT ;  /* 0x0000000ca500720c */ /* 0x000fe20003f44070 */
[----:B------:R-:W-:Y:S02]  /*3b80*/  IMAD.MOV R7, RZ, RZ, -R7 ;  /* 0x000000ffff077224 */ /* 0x000fe400078e0a07 */
[----:B------:R-:W-:-:S02]  /*3b90*/  @!P5 IMAD.IADD R6, R6, 0x1, -R165 ;  /* 0x000000010606d824 */ /* 0x000fc400078e0aa5 */
[C---:B------:R-:W-:Y:S02]  /*3ba0*/  VIADD R39, R0.reuse, 0x77 ;  /* 0x0000007700277836 */ /* 0x040fe40000000000 */
[----:B------:R-:W-:Y:S02]  /*3bb0*/  VIADD R41, R0, 0x7a ;  /* 0x0000007a00297836 */ /* 0x000fe40000000000 */
[----:B-1----:R-:W-:Y:S02]  /*3bc0*/  IMAD.MOV.U32 R2, RZ, RZ, R4 ;  /* 0x000000ffff027224 */ /* 0x002fe400078e0004 */
[----:B------:R-:W-:Y:S02]  /*3bd0*/  IMAD R4, R165, R5, R14 ;  /* 0x00000005a5047224 */ /* 0x000fe400078e020e */
[----:B------:R-:W-:Y:S01]  /*3be0*/  @!P1 IMAD.MOV R2, RZ, RZ, -R2 ;  /* 0x000000ffff029224 */ /* 0x000fe200078e0a02 */
[----:B------:R-:W-:Y:S01]  /*3bf0*/  ISETP.GE.AND P1, PT, R13, RZ, PT ;  /* 0x000000ff0d00720c */ /* 0x000fe20003f26270 */
[----:B------:R-:W-:Y:S01]  /*3c00*/  IMAD.MOV R14, RZ, RZ, -R8 ;  /* 0x000000ffff0e7224 */ /* 0x000fe200078e0a08 */
[C---:B------:R-:W-:Y:S01]  /*3c10*/  ISETP.GT.U32.AND P5, PT, R165.reuse, R4, PT ;  /* 0x00000004a500720c */ /* 0x040fe20003fa4070 */
[C---:B------:R-:W-:Y:S01]  /*3c20*/  IMAD R8, R165.reuse, R7, R16 ;  /* 0x00000007a5087224 */ /* 0x040fe200078e0210 */
[----:B------:R1:W-:Y:S01]  /*3c30*/  STL [R1+0xd4], R2 ;  /* 0x0000d40201007387 */ /* 0x0003e20000100800 */
[C---:B------:R-:W-:Y:S01]  /*3c40*/  IMAD R14, R165.reuse, R14, R18 ;  /* 0x0000000ea50e7224 */ /* 0x040fe200078e0212 */
[----:B------:R-:W-:Y:S01]  /*3c50*/  IABS R16, R17 ;  /* 0x0000001100107213 */ /* 0x000fe20000000000 */
[----:B------:R-:W-:Y:S01]  /*3c60*/  @!P2 IMAD.IADD R12, R12, 0x1, -R165 ;  /* 0x000000010c0ca824 */ /* 0x000fe200078e0aa5 */
[----:B------:R-:W-:Y:S01]  /*3c70*/  ISETP.GT.U32.AND P2, PT, R165, R8, PT ;  /* 0x00000008a500720c */ /* 0x000fe20003f44070 */
[----:B------:R-:W-:Y:S01]  /*3c80*/  IMAD.HI.U32 R7, R9, R20, RZ ;  /* 0x0000001409077227 */ /* 0x000fe200078e00ff */
[----:B------:R-:W-:-:S03]  /*3c90*/  IABS R18, R19 ;  /* 0x0000001300127213 */ /* 0x000fc60000000000 */
[----:B------:R-:W-:-:S04]  /*3ca0*/  IMAD.HI.U32 R5, R9, R16, RZ ;  /* 0x0000001009057227 */ /* 0x000fc800078e00ff */
[----:B-1----:R-:W-:Y:S02]  /*3cb0*/  IMAD.MOV.U32 R2, RZ, RZ, R6 ;  /* 0x000000ffff027224 */ /* 0x002fe400078e0006 */
[----:B------:R-:W-:Y:S02]  /*3cc0*/  @!P5 IMAD.IADD R4, R4, 0x1, -R165 ;  /* 0x000000010404d824 */ /* 0x000fe400078e0aa5 */
[----:B------:R-:W-:Y:S01]  /*3cd0*/  @!P3 IMAD.MOV R2, RZ, RZ, -R2 ;  /* 0x000000ffff02b224 */ /* 0x000fe200078e0a02 */
[C---:B------:R-:W-:Y:S01]  /*3ce0*/  ISETP.GT.U32.AND P3, PT, R165.reuse, R14, PT ;  /* 0x0000000ea500720c */ /* 0x040fe20003f64070 */
[----:B------:R-:W-:Y:S01]  /*3cf0*/  IMAD.MOV R5, RZ, RZ, -R5 ;  /* 0x000000ffff057224 */ /* 0x000fe200078e0a05 */
[C---:B------:R-:W-:Y:S01]  /*3d00*/  ISETP.GT.U32.AND P5, PT, R165.reuse, R4, PT ;  /* 0x00000004a500720c */ /* 0x040fe20003fa4070 */
[----:B------:R-:W-:Y:S01]  /*3d10*/  @!P2 IMAD.IADD R8, R8, 0x1, -R165 ;  /* 0x000000010808a824 */ /* 0x000fe200078e0aa5 */
[----:B------:R1:W-:Y:S01]  /*3d20*/  STL [R1+0xd0], R2 ;  /* 0x0000d00201007387 */ /* 0x0003e20000100800 */
[----:B------:R-:W-:-:S02]  /*3d30*/  IMAD R6, R165, R5, R16 ;  /* 0x00000005a5067224 */ /* 0x000fc400078e0210 */
[----:B------:R-:W-:Y:S01]  /*3d40*/  IMAD.HI.U32 R5, R9, R18, RZ ;  /* 0x0000001209057227 */ /* 0x000fe200078e00ff */
[----:B------:R-:W-:-:S03]  /*3d50*/  ISETP.GT.U32.AND P2, PT, R165, R8, PT ;  /* 0x00000008a500720c */ /* 0x000fc60003f44070 */
[----:B------:R-:W-:-:S04]  /*3d60*/  IMAD.HI.U32 R13, R9, R22, RZ ;  /* 0x00000016090d7227 */ /* 0x000fc800078e00ff */
[--C-:B------:R-:W-:Y:S02]  /*3d70*/  @!P3 IMAD.IADD R14, R14, 0x1, -R165.reuse ;  /* 0x000000010e0eb824 */ /* 0x100fe400078e0aa5 */
[----:B-1----:R-:W-:Y:S02]  /*3d80*/  IMAD.MOV.U32 R2, RZ, RZ, R12 ;  /* 0x000000ffff027224 */ /* 0x002fe400078e000c */
[----:B------:R-:W-:Y:S01]  /*3d90*/  @!P5 IMAD.IADD R4, R4, 0x1, -R165 ;  /* 0x000000010404d824 */ /* 0x000fe200078e0aa5 */
[C---:B------:R-:W-:Y:S01]  /*3da0*/  ISETP.GT.U32.AND P5, PT, R165.reuse, R6, PT ;  /* 0x00000006a500720c */ /* 0x040fe20003fa4070 */
[----:B------:R-:W-:Y:S01]  /*3db0*/  @!P6 IMAD.MOV R2, RZ, RZ, -R2 ;  /* 0x000000ffff02e224 */ /* 0x000fe200078e0a02 */
[----:B------:R-:W-:Y:S01]  /*3dc0*/  ISETP.GT.U32.AND P3, PT, R165, R14, PT ;  /* 0x0000000ea500720c */ /* 0x000fe20003f64070 */
[----:B------:R-:W-:Y:S01]  /*3dd0*/  IMAD.MOV R7, RZ, RZ, -R7 ;  /* 0x000000ffff077224 */ /* 0x000fe200078e0a07 */
[----:B------:R-:W-:Y:S01]  /*3de0*/  ISETP.GE.AND P6, PT, R15, RZ, PT ;  /* 0x000000ff0f00720c */ /* 0x000fe20003fc6270 */
[----:B------:R-:W-:Y:S01]  /*3df0*/  IMAD.MOV R5, RZ, RZ, -R5 ;  /* 0x000000ffff057224 */ /* 0x000fe200078e0a05 */
[----:B------:R1:W-:Y:S01]  /*3e00*/  STL [R1+0xcc], R2 ;  /* 0x0000cc0201007387 */ /* 0x0003e20000100800 */
[----:B------:R-:W-:-:S02]  /*3e10*/  IMAD.MOV R13, RZ, RZ, -R13 ;  /* 0x000000ffff0d7224 */ /* 0x000fc400078e0a0d */
[C---:B------:R-:W-:Y:S02]  /*3e20*/  IMAD R16, R165.reuse, R7, R20 ;  /* 0x00000007a5107224 */ /* 0x040fe400078e0214 */
[----:B------:R-:W-:Y:S02]  /*3e30*/  VIADD R15, R0, 0x42 ;  /* 0x00000042000f7836 */ /* 0x000fe40000000000 */
[--C-:B------:R-:W-:Y:S02]  /*3e40*/  @!P5 IMAD.IADD R6, R6, 0x1, -R165.reuse ;  /* 0x000000010606d824 */ /* 0x100fe400078e0aa5 */
[--C-:B------:R-:W-:Y:S01]  /*3e50*/  @!P3 IMAD.IADD R14, R14, 0x1, -R165.reuse ;  /* 0x000000010e0eb824 */ /* 0x100fe200078e0aa5 */
[C---:B------:R-:W-:Y:S01]  /*3e60*/  ISETP.GT.U32.AND P3, PT, R165.reuse, R16, PT ;  /* 0x00000010a500720c */ /* 0x040fe20003f64070 */
[----:B-1----:R-:W-:Y:S02]  /*3e70*/  IMAD.MOV.U32 R2, RZ, RZ, R4 ;  /* 0x000000ffff027224 */ /* 0x002fe400078e0004 */
[C---:B------:R-:W-:Y:S01]  /*3e80*/  IMAD R12, R165.reuse, R5, R18 ;  /* 0x00000005a50c7224 */ /* 0x040fe200078e0212 */
[----:B------:R-:W-:Y:S01]  /*3e90*/  IABS R5, R15 ;  /* 0x0000000f00057213 */ /* 0x000fe20000000000 */
[----:B------:R-:W-:Y:S01]  /*3ea0*/  @!P4 IMAD.MOV R2, RZ, RZ, -R2 ;  /* 0x000000ffff02c224 */ /* 0x000fe200078e0a02 */
[C---:B------:R-:W-:Y:S01]  /*3eb0*/  ISETP.GT.U32.AND P4, PT, R165.reuse, R6, PT ;  /* 0x00000006a500720c */ /* 0x040fe20003f84070 */
[C---:B------:R-:W-:Y:S01]  /*3ec0*/  IMAD R4, R165.reuse, R13, R22 ;  /* 0x0000000da5047224 */ /* 0x040fe200078e0216 */
[----:B------:R-:W-:Y:S01]  /*3ed0*/  ISETP.GT.U32.AND P5, PT, R165, R12, PT ;  /* 0x0000000ca500720c */ /* 0x000fe20003fa4070 */
[----:B------:R-:W-:Y:S01]  /*3ee0*/  @!P2 IMAD.IADD R8, R8, 0x1, -R165 ;  /* 0x000000010808a824 */ /* 0x000fe200078e0aa5 */
[----:B------:R1:W-:Y:S01]  /*3ef0*/  STL [R1+0xc8], R2 ;  /* 0x0000c80201007387 */ /* 0x0003e20000100800 */
[----:B------:R-:W-:Y:S01]  /*3f00*/  VIADD R13, R0, 0x43 ;  /* 0x00000043000d7836 */ /* 0x000fe20000000000 */
[----:B------:R-:W-:Y:S01]  /*3f10*/  ISETP.GE.AND P2, PT, R17, RZ, PT ;  /* 0x000000ff1100720c */ /* 0x000fe20003f46270 */
[----:B------:R-:W-:-:S02]  /*3f20*/  IMAD.MOV.U32 R3, RZ, RZ, R8 ;  /* 0x000000ffff037224 */ /* 0x000fc400078e0008 */
[----:B------:R-:W-:Y:S02]  /*3f30*/  IMAD.MOV.U32 R8, RZ, RZ, R5 ;  /* 0x000000ffff087224 */ /* 0x000fe400078e0005 */
[----:B------:R-:W-:Y:S01]  /*3f40*/  @!P1 IMAD.MOV R3, RZ, RZ, -R3 ;  /* 0x000000ffff039224 */ /* 0x000fe200078e0a03 */
[----:B------:R-:W-:Y:S01]  /*3f50*/  ISETP.GE.AND P1, PT, R19, RZ, PT ;  /* 0x000000ff1300720c */ /* 0x000fe20003f26270 */
[----:B------:R-:W-:-:S03]  /*3f60*/  IMAD.HI.U32 R5, R9, R8, RZ ;  /* 0x0000000809057227 */ /* 0x000fc600078e00ff */
[----:B------:R-:W-:Y:S01]  /*3f70*/  STL [R1+0xc4], R3 ;  /* 0x0000c40301007387 */ /* 0x000fe20000100800 */
[----:B-1----:R-:W-:Y:S01]  /*3f80*/  IMAD.MOV.U32 R2, RZ, RZ, R14 ;  /* 0x000000ffff027224 */ /* 0x002fe200078e000e */
[----:B------:R-:W-:Y:S01]  /*3f90*/  IABS R14, R13 ;  /* 0x0000000d000e7213 */ /* 0x000fe20000000000 */
[--C-:B------:R-:W-:Y:S01]  /*3fa0*/  @!P4 IMAD.IADD R6, R6, 0x1, -R165.reuse ;  /* 0x000000010606c824 */ /* 0x100fe200078e0aa5 */
[----:B------:R-:W-:Y:S01]  /*3fb0*/  ISETP.GE.AND P4, PT, R21, RZ, PT ;  /* 0x000000ff1500720c */ /* 0x000fe20003f86270 */
[----:B------:R-:W-:Y:S01]  /*3fc0*/  @!P6 IMAD.MOV R2, RZ, RZ, -R2 ;  /* 0x000000ffff02e224 */ /* 0x000fe200078e0a02 */
[----:B------:R-:W-:Y:S01]  /*3fd0*/  ISETP.GT.U32.AND P6, PT, R165, R4, PT ;  /* 0x00000004a500720c */ /* 0x000fe20003fc4070 */
[----:B------:R-:W-:Y:S02]  /*3fe0*/  @!P3 IMAD.IADD R16, R16, 0x1, -R165 ;  /* 0x000000011010b824 */ /* 0x000fe400078e0aa5 */
[----:B------:R-:W-:Y:S01]  /*3ff0*/  IMAD.MOV R5, RZ, RZ, -R5 ;  /* 0x000000ffff057224 */ /* 0x000fe200078e0a05 */
[----:B------:R1:W-:Y:S01]  /*4000*/  STL [R1+0xc0], R2 ;  /* 0x0000c00201007387 */ /* 0x0003e20000100800 */
[----:B------:R-:W-:Y:S01]  /*4010*/  @!P5 IMAD.IADD R12, R12, 0x1, -R165 ;  /* 0x000000010c0cd824 */ /* 0x000fe200078e0aa5 */
[----:B------:R-:W-:Y:S01]  /*4020*/  ISETP.GE.AND P5, PT, R23, RZ, PT ;  /* 0x000000ff1700720c */ /* 0x000fe20003fa6270 */
[----:B------:R-:W-:-:S02]  /*4030*/  VIADD R17, R0, 0x44 ;  /* 0x0000004400117836 */ /* 0x000fc40000000000 */
[C---:B------:R-:W-:Y:S01]  /*4040*/  VIADD R19, R0.reuse, 0x45 ;  /* 0x0000004500137836 */ /* 0x040fe20000000000 */
[C---:B------:R-:W-:Y:S01]  /*4050*/  ISETP.GT.U32.AND P3, PT, R165.reuse, R12, PT ;  /* 0x0000000ca500720c */ /* 0x040fe20003f64070 */
[----:B------:R-:W-:Y:S01]  /*4060*/  VIADD R21, R0, 0x46 ;  /* 0x0000004600157836 */ /* 0x000fe20000000000 */
[----:B------:R-:W-:Y:S01]  /*4070*/  IABS R7, R17 ;  /* 0x0000001100077213 */ /* 0x000fe20000000000 */
[----:B------:R-:W-:Y:S01]  /*4080*/  @!P6 IMAD.IADD R4, R4, 0x1, -R165 ;  /* 0x000000010404e824 */ /* 0x000fe200078e0aa5 */
[C---:B------:R-:W-:Y:S01]  /*4090*/  ISETP.GT.U32.AND P6, PT, R165.reuse, R16, PT ;  /* 0x00000010a500720c */ /* 0x040fe20003fc4070 */
[----:B-1----:R-:W-:Y:S01]  /*40a0*/  IMAD.MOV.U32 R2, RZ, RZ, R6 ;  /* 0x000000ffff027224 */ /* 0x002fe200078e0006 */
[----:B------:R-:W-:Y:S01]  /*40b0*/  IABS R18, R19 ;  /* 0x0000001300127213 */ /* 0x000fe20000000000 */
[----:B------:R-:W-:Y:S01]  /*40c0*/  IMAD R6, R165, R5, R8 ;  /* 0x00000005a5067224 */ /* 0x000fe200078e0208 */
[----:B------:R-:W-:Y:S01]  /*40d0*/  IABS R20, R21 ;  /* 0x0000001500147213 */ /* 0x000fe20000000000 */
[----:B------:R-:W-:-:S04]  /*40e0*/  IMAD.HI.U32 R5, R9, R14, RZ ;  /* 0x0000000e09057227 */ /* 0x000fc800078e00ff */
[----:B------:R-:W-:Y:S02]  /*40f0*/  IMAD.MOV R5, RZ, RZ, -R5 ;  /* 0x000000ffff057224 */ /* 0x000fe400078e0a05 */
[--C-:B------:R-:W-:Y:S01]  /*4100*/  @!P3 IMAD.IADD R12, R12, 0x1, -R165.reuse ;  /* 0x000000010c0cb824 */ /* 0x100fe200078e0aa5 */
[C---:B------:R-:W-:Y:S01]  /*4110*/  ISETP.GT.U32.AND P3, PT, R165.reuse, R6, PT ;  /* 0x00000006a500720c */ /* 0x040fe20003f64070 */
[C---:B------:R-:W-:Y:S02]  /*4120*/  IMAD R8, R165.reuse, R5, R14 ;  /* 0x00000005a5087224 */ /* 0x040fe400078e020e */
[----:B------:R-:W-:Y:S02]  /*4130*/  @!P6 IMAD.IADD R16, R16, 0x1, -R165 ;  /* 0x000000011010e824 */ /* 0x000fe400078e0aa5 */
[----:B------:R-:W-:Y:S01]  /*4140*/  @!P2 IMAD.MOV R2, RZ, RZ, -R2 ;  /* 0x000000ffff02a224 */ /* 0x000fe200078e0a02 */
[C---:B------:R-:W-:Y:S01]  /*4150*/  ISETP.GT.U32.AND P6, PT, R165.reuse, R8, PT ;  /* 0x00000008a500720c */ /* 0x040fe20003fc4070 */
[----:B------:R-:W-:Y:S01]  /*4160*/  IMAD.MOV.U32 R14, RZ, RZ, R7 ;  /* 0x000000ffff0e7224 */ /* 0x000fe200078e0007 */
[----:B------:R-:W-:Y:S01]  /*4170*/  ISETP.GT.U32.AND P2, PT, R165, R4, PT ;  /* 0x00000004a500720c */ /* 0x000fe20003f44070 */
[C---:B------:R-:W-:Y:S01]  /*4180*/  IMAD.HI.U32 R7, R9.reuse, R18, RZ ;  /* 0x0000001209077227 */ /* 0x040fe200078e00ff */
[----:B------:R1:W-:Y:S03]  /*4190*/  STL [R1+0xbc], R2 ;  /* 0x0000bc0201007387 */ /* 0x0003e60000100800 */
[----:B------:R-:W-:-:S04]  /*41a0*/  IMAD.HI.U32 R5, R9, R14, RZ ;  /* 0x0000000e09057227 */ /* 0x000fc800078e00ff */
[--C-:B------:R-:W-:Y:S01]  /*41b0*/  @!P3 IMAD.IADD R6, R6, 0x1, -R165.reuse ;  /* 0x000000010606b824 */ /* 0x100fe200078e0aa5 */
[----:B------:R-:W-:Y:S01]  /*41c0*/  ISETP.GE.AND P3, PT, R13, RZ, PT ;  /* 0x000000ff0d00720c */ /* 0x000fe20003f66270 */
[----:B------:R-:W-:Y:S02]  /*41d0*/  @!P6 IMAD.IADD R8, R8, 0x1, -R165 ;  /* 0x000000010808e824 */ /* 0x000fe400078e0aa5 */
[----:B-1----:R-:W-:Y:S02]  /*41e0*/  IMAD.MOV.U32 R2, RZ, RZ, R12 ;  /* 0x000000ffff027224 */ /* 0x002fe400078e000c */
[----:B------:R-:W-:Y:S01]  /*41f0*/  IMAD.MOV R5, RZ, RZ, -R5 ;  /* 0x000000ffff057224 */ /* 0x000fe200078e0a05 */
[C---:B------:R-:W-:Y:S01]  /*4200*/  ISETP.GT.U32.AND P6, PT, R165.reuse, R8, PT ;  /* 0x00000008a500720c */ /* 0x040fe20003fc4070 */
[----:B------:R-:W-:Y:S01]  /*4210*/  @!P1 IMAD.MOV R2, RZ, RZ, -R2 ;  /* 0x000000ffff029224 */ /* 0x000fe200078e0a02 */
[----:B------:R-:W-:Y:S01]  /*4220*/  ISETP.GT.U32.AND P1, PT, R165, R6, PT ;  /* 0x00000006a500720c */ /* 0x000fe20003f24070 */
[----:B------:R-:W-:Y:S01]  /*4230*/  @!P2 IMAD.IADD R4, R4, 0x1, -R165 ;  /* 0x000000010404a824 */ /* 0x000fe200078e0aa5 */
[----:B------:R-:W-:Y:S01]  /*4240*/  ISETP.GE.AND P2, PT, R15, RZ, PT ;  /* 0x000000ff0f00720c */ /* 0x000fe20003f46270 */
[----:B------:R-:W-:Y:S01]  /*4250*/  IMAD.HI.U32 R13, R9, R20, RZ ;  /* 0x00000014090d7227 */ /* 0x000fe200078e00ff */
[----:B------:R1:W-:Y:S03]  /*4260*/  STL [R1+0xb8], R2 ;  /* 0x0000b80201007387 */ /* 0x0003e60000100800 */
[----:B------:R-:W-:-:S02]  /*4270*/  IMAD.MOV R7, RZ, RZ, -R7 ;  /* 0x000000ffff077224 */ /* 0x000fc400078e0a07 */
[C---:B------:R-:W-:Y:S02]  /*4280*/  IMAD R12, R165.reuse, R5, R14 ;  /* 0x00000005a50c7224 */ /* 0x040fe400078e020e */
[----:B------:R-:W-:Y:S02]  /*4290*/  IMAD.MOV R13, RZ, RZ, -R13 ;  /* 0x000000ffff0d7224 */ /* 0x000fe400078e0a0d */
[C---:B------:R-:W-:Y:S02]  /*42a0*/  IMAD R14, R165.reuse, R7, R18 ;  /* 0x00000007a50e7224 */ /* 0x040fe400078e0212 */
[----:B-1----:R-:W-:Y:S02]  /*42b0*/  IMAD.MOV.U32 R2, RZ, RZ, R4 ;  /* 0x000000ffff027224 */ /* 0x002fe400078e0004 */
[C---:B------:R-:W-:Y:S02]  /*42c0*/  IMAD R4, R165.reuse, R13, R20 ;  /* 0x0000000da5047224 */ /* 0x040fe400078e0214 */
[----:B------:R-:W-:Y:S01]  /*42d0*/  @!P5 IMAD.MOV R2, RZ, RZ, -R2 ;  /* 0x000000ffff02d224 */ /* 0x000fe200078e0a02 */
[C---:B------:R-:W-:Y:S01]  /*42e0*/  ISETP.GT.U32.AND P5, PT, R165.reuse, R14, PT ;  /* 0x0000000ea500720c */ /* 0x040fe20003fa4070 */
[----:B------:R-:W-:Y:S01]  /*42f0*/  @!P6 IMAD.IADD R8, R8, 0x1, -R165 ;  /* 0x000000010808e824 */ /* 0x000fe200078e0aa5 */
[----:B------:R-:W-:Y:S01]  /*4300*/  ISETP.GT.U32.AND P6, PT, R165, R4, PT ;  /* 0x00000004a500720c */ /* 0x000fe20003fc4070 */
[----:B------:R-:W-:-:S02]  /*4310*/  VIADD R13, R0, 0x47 ;  /* 0x00000047000d7836 */ /* 0x000fc40000000000 */
[----:B------:R-:W-:Y:S02]  /*4320*/  IMAD.MOV.U32 R3, RZ, RZ, R16 ;  /* 0x000000ffff037224 */ /* 0x000fe400078e0010 */
[----:B------:R-:W-:Y:S01]  /*4330*/  VIADD R15, R0, 0x48 ;  /* 0x00000048000f7836 */ /* 0x000fe20000000000 */
[----:B------:R-:W-:Y:S01]  /*4340*/  IABS R16, R13 ;  /* 0x0000000d00107213 */ /* 0x000fe20000000000 */
[----:B------:R-:W-:Y:S01]  /*4350*/  @!P4 IMAD.MOV R3, RZ, RZ, -R3 ;  /* 0x000000ffff03c224 */ /* 0x000fe200078e0a03 */
[----:B------:R-:W-:Y:S01]  /*4360*/  ISETP.GT.U32.AND P4, PT, R165, R12, PT ;  /* 0x0000000ca500720c */ /* 0x000fe20003f84070 */
[--C-:B------:R-:W-:Y:S01]  /*4370*/  @!P1 IMAD.IADD R6, R6, 0x1, -R165.reuse ;  /* 0x0000000106069824 */ /* 0x100fe200078e0aa5 */
[----:B------:R-:W-:Y:S01]  /*4380*/  IABS R18, R15 ;  /* 0x0000000f00127213 */ /* 0x000fe20000000000 */
[----:B------:R-:W-:Y:S01]  /*4390*/  @!P5 IMAD.IADD R14, R14, 0x1, -R165 ;  /* 0x000000010e0ed824 */ /* 0x000fe200078e0aa5 */
[----:B------:R-:W-:Y:S01]  /*43a0*/  STL [R1+0xb4], R3 ;  /* 0x0000b40301007387 */ /* 0x000fe20000100800 */
[----:B------:R-:W-:Y:S01]  /*43b0*/  IMAD.HI.U32 R5, R9, R16, RZ ;  /* 0x0000001009057227 */ /* 0x000fe200078e00ff */
[----:B------:R-:W-:-:S02]  /*43c0*/  ISETP.GE.AND P1, PT, R17, RZ, PT ;  /* 0x000000ff1100720c */ /* 0x000fc40003f26270 */
[----:B------:R1:W-:Y:S01]  /*43d0*/  STL [R1+0xb0], R2 ;  /* 0x0000b00201007387 */ /* 0x0003e20000100800 */
[--C-:B------:R-:W-:Y:S01]  /*43e0*/  @!P6 IMAD.IADD R4, R4, 0x1, -R165.reuse ;  /* 0x000000010404e824 */ /* 0x100fe200078e0aa5 */
[----:B------:R-:W-:Y:S01]  /*43f0*/  ISETP.GT.U32.AND P6, PT, R165, R14, PT ;  /* 0x0000000ea500720c */ /* 0x000fe20003fc4070 */
[----:B------:R-:W-:Y:S02]  /*4400*/  VIADD R17, R0, 0x49 ;  /* 0x0000004900117836 */ /* 0x000fe40000000000 */
[----:B------:R-:W-:Y:S01]  /*4410*/  @!P4 IMAD.IADD R12, R12, 0x1, -R165 ;  /* 0x000000010c0cc824 */ /* 0x000fe200078e0aa5 */
[----:B------:R-:W-:Y:S01]  /*4420*/  ISETP.GE.AND P4, PT, R19, RZ, PT ;  /* 0x000000ff1300720c */ /* 0x000fe20003f86270 */
[C---:B------:R-:W-:Y:S01]  /*4430*/  VIADD R19, R0.reuse, 0x4a ;  /* 0x0000004a00137836 */ /* 0x040fe20000000000 */
[----:B------:R-:W-:Y:S01]  /*4440*/  IABS R20, R17 ;  /* 0x0000001100147213 */ /* 0x000fe20000000000 */
[----:B------:R-:W-:Y:S01]  /*4450*/  VIADD R23, R0, 0x4b ;  /* 0x0000004b00177836 */ /* 0x000fe20000000000 */
[----:B------:R-:W-:Y:S01]  /*4460*/  ISETP.GT.U32.AND P5, PT, R165, R12, PT ;  /* 0x0000000ca500720c */ /* 0x000fe20003fa4070 */
[----:B-1----:R-:W-:Y:S01]  /*4470*/  IMAD.MOV.U32 R2, RZ, RZ, R6 ;  /* 0x000000ffff027224 */ /* 0x002fe200078e0006 */
[----:B------:R-:W-:Y:S01]  /*4480*/  IABS R22, R19 ;  /* 0x0000001300167213 */ /* 0x000fe20000000000 */
[----:B------:R-:W-:Y:S01]  /*4490*/  IMAD.MOV R6, RZ, RZ, -R5 ;  /* 0x000000ffff067224 */ /* 0x000fe200078e0a05 */
[----:B------:R-:W-:Y:S01]  /*44a0*/  IABS R7, R23 ;  /* 0x0000001700077213 */ /* 0x000fe20000000000 */
[----:B------:R-:W-:-:S04]  /*44b0*/  IMAD.HI.U32 R5, R9, R18, RZ ;  /* 0x0000001209057227 */ /* 0x000fc800078e00ff */
[----:B------:R-:W-:Y:S02]  /*44c0*/  IMAD.MOV R5, RZ, RZ, -R5 ;  /* 0x000000ffff057224 */ /* 0x000fe400078e0a05 */
[C---:B------:R-:W-:Y:S02]  /*44d0*/  IMAD R6, R165.reuse, R6, R16 ;  /* 0x00000006a5067224 */ /* 0x040fe400078e0210 */
[C---:B------:R-:W-:Y:S02]  /*44e0*/  IMAD R16, R165.reuse, R5, R18 ;  /* 0x00000005a5107224 */ /* 0x040fe400078e0212 */
[----:B------:R-:W-:Y:S02]  /*44f0*/  @!P6 IMAD.IADD R14, R14, 0x1, -R165 ;  /* 0x000000010e0ee824 */ /* 0x000fe400078e0aa5 */
[----:B------:R-:W-:Y:S01]  /*4500*/  @!P2 IMAD.MOV R2, RZ, RZ, -R2 ;  /* 0x000000ffff02a224 */ /* 0x000fe200078e0a02 */
[----:B------:R-:W-:Y:S01]  /*4510*/  ISETP.GT.U32.AND P6, PT, R165, R16, PT ;  /* 0x00000010a500720c */ /* 0x000fe20003fc4070 */
[----:B------:R-:W-:Y:S01]  /*4520*/  IMAD.HI.U32 R5, R9, R20, RZ ;  /* 0x0000001409057227 */ /* 0x000fe200078e00ff */
[----:B------:R-:W-:-:S02]  /*4530*/  ISETP.GT.U32.AND P2, PT, R165, R4, PT ;  /* 0x00000004a500720c */ /* 0x000fc40003f44070 */
[----:B------:R1:W-:Y:S01]  /*4540*/  STL [R1+0xac], R2 ;  /* 0x0000ac0201007387 */ /* 0x0003e20000100800 */
[----:B------:R-:W-:Y:S01]  /*4550*/  @!P5 IMAD.IADD R12, R12, 0x1, -R165 ;  /* 0x000000010c0cd824 */ /* 0x000fe200078e0aa5 */
[----:B------:R-:W-:Y:S01]  /*4560*/  ISETP.GT.U32.AND P5, PT, R165, R6, PT ;  /* 0x00000006a500720c */ /* 0x000fe20003fa4070 */
[----:B------:R-:W-:Y:S02]  /*4570*/  IMAD.MOV R18, RZ, RZ, -R5 ;  /* 0x000000ffff127224 */ /* 0x000fe400078e0a05 */
[----:B------:R-:W-:-:S04]  /*4580*/  IMAD.HI.U32 R5, R9, R22, RZ ;  /* 0x0000001609057227 */ /* 0x000fc800078e00ff */
[----:B------:R-:W-:Y:S02]  /*4590*/  @!P6 IMAD.IADD R16, R16, 0x1, -R165 ;  /* 0x000000011010e824 */ /* 0x000fe400078e0aa5 */
[----:B-1----:R-:W-:Y:S02]  /*45a0*/  IMAD.MOV.U32 R2, RZ, RZ, R8 ;  /* 0x000000ffff027224 */ /* 0x002fe400078e0008 */
[----:B------:R-:W-:Y:S02]  /*45b0*/  IMAD.MOV.U32 R8, RZ, RZ, R7 ;  /* 0x000000ffff087224 */ /* 0x000fe400078e0007 */
[----:B------:R-:W-:Y:S02]  /*45c0*/  IMAD.MOV R7, RZ, RZ, -R5 ;  /* 0x000000ffff077224 */ /* 0x000fe400078e0a05 */
[C---:B------:R-:W-:Y:S02]  /*45d0*/  IMAD R18, R165.reuse, R18, R20 ;  /* 0x00000012a5127224 */ /* 0x040fe400078e0214 */
[----:B------:R-:W-:Y:S01]  /*45e0*/  @!P3 IMAD.MOV R2, RZ, RZ, -R2 ;  /* 0x000000ffff02b224 */ /* 0x000fe200078e0a02 */
[----:B------:R-:W-:Y:S01]  /*45f0*/  ISETP.GT.U32.AND P3, PT, R165, R16, PT ;  /* 0x00000010a500720c */ /* 0x000fe20003f64070 */
[----:B------:R-:W-:-:S02]  /*4600*/  IMAD.MOV.U32 R5, RZ, RZ, R12 ;  /* 0x000000ffff057224 */ /* 0x000fc400078e000c */
[----:B------:R-:W-:Y:S01]  /*4610*/  @!P2 IMAD.IADD R4, R4, 0x1, -R165 ;  /* 0x000000010404a824 */ /* 0x000fe200078e0aa5 */
[----:B------:R1:W-:Y:S01]  /*4620*/  STL [R1+0xa8], R2 ;  /* 0x0000a80201007387 */ /* 0x0003e20000100800 */
[----:B------:R-:W-:Y:S01]  /*4630*/  @!P1 IMAD.MOV R5, RZ, RZ, -R5 ;  /* 0x000000ffff059224 */ /* 0x000fe200078e0a05 */
[----:B------:R-:W-:Y:S01]  /*4640*/  ISETP.GT.U32.AND P1, PT, R165, R18, PT ;  /* 0x00000012a500720c */ /* 0x000fe20003f24070 */
[--C-:B------:R-:W-:Y:S01]  /*4650*/  @!P5 IMAD.IADD R6, R6, 0x1, -R165.reuse ;  /* 0x000000010606d824 */ /* 0x100fe200078e0aa5 */
[----:B------:R-:W-:Y:S01]  /*4660*/  ISETP.GE.AND P2, PT, R21, RZ, PT ;  /* 0x000000ff1500720c */ /* 0x000fe20003f46270 */
[----:B------:R-:W-:Y:S01]  /*4670*/  IMAD.MOV.U32 R3, RZ, RZ, R14 ;  /* 0x000000ffff037224 */ /* 0x000fe200078e000e */
[----:B------:R-:W-:Y:S01]  /*4680*/  ISETP.GE.AND P5, PT, R13, RZ, PT ;  /* 0x000000ff0d00720c */ /* 0x000fe20003fa6270 */
[----:B------:R-:W-:Y:S01]  /*4690*/  VIADD R13, R0, 0x4c ;  /* 0x0000004c000d7836 */ /* 0x000fe20000000000 */
[----:B------:R-:W-:Y:S01]  /*46a0*/  ISETP.GT.U32.AND P6, PT, R165, R6, PT ;  /* 0x00000006a500720c */ /* 0x000fe20003fc4070 */
[----:B------:R-:W-:Y:S01]  /*46b0*/  @!P3 IMAD.IADD R16, R16, 0x1, -R165 ;  /* 0x000000011010b824 */ /* 0x000fe200078e0aa5 */
[----:B------:R2:W-:Y:S01]  /*46c0*/  STL [R1+0xa4], R5 ;  /* 0x0000a40501007387 */ /* 0x0005e20000100800 */
[----:B-1----:R-:W-:-:S02]  /*46d0*/  IMAD.MOV.U32 R2, RZ, RZ, R4 ;  /* 0x000000ffff027224 */ /* 0x002fc400078e0004 */
[C---:B------:R-:W-:Y:S01]  /*46e0*/  IMAD R4, R165.reuse, R7, R22 ;  /* 0x00000007a5047224 */ /* 0x040fe200078e0216 */
[----:B------:R-:W-:Y:S01]  /*46f0*/  IABS R7, R13 ;  /* 0x0000000d00077213 */ /* 0x000fe20000000000 */
[----:B------:R-:W-:Y:S02]  /*4700*/  @!P1 IMAD.IADD R18, R18, 0x1, -R165 ;  /* 0x0000000112129824 */ /* 0x000fe400078e0aa5 */
[----:B------:R-:W-:Y:S01]  /*4710*/  @!P4 IMAD.MOV R3, RZ, RZ, -R3 ;  /* 0x000000ffff03c224 */ /* 0x000fe200078e0a03 */
[----:B------:R-:W-:Y:S01]  /*4720*/  ISETP.GT.U32.AND P3, PT, R165, R4, PT ;  /* 0x00000004a500720c */ /* 0x000fe20003f64070 */
[----:B------:R-:W-:Y:S01]  /*4730*/  @!P2 IMAD.MOV R2, RZ, RZ, -R2 ;  /* 0x000000ffff02a224 */ /* 0x000fe200078e0a02 */
[----:B------:R-:W-:Y:S01]  /*4740*/  ISETP.GE.AND P4, PT, R15, RZ, PT ;  /* 0x000000ff0f00720c */ /* 0x000fe20003f86270 */
[----:B--2---:R-:W-:Y:S01]  /*4750*/  IMAD.HI.U32 R5, R9, R8, RZ ;  /* 0x0000000809057227 */ /* 0x004fe200078e00ff */
[----:B------:R-:W-:Y:S01]  /*4760*/  ISETP.GT.U32.AND P1, PT, R165, R18, PT ;  /* 0x00000012a500720c */ /* 0x000fe20003f24070 */
[----:B------:R1:W-:Y:S01]  /*4770*/  STL [R1+0x98], R3 ;  /* 0x0000980301007387 */ /* 0x0003e20000100800 */
[----:B------:R-:W-:Y:S01]  /*4780*/  ISETP.GE.AND P2, PT, R17, RZ, PT ;  /* 0x000000ff1100720c */ /* 0x000fe20003f46270 */
[----:B------:R-:W-:Y:S01]  /*4790*/  @!P6 IMAD.IADD R6, R6, 0x1, -R165 ;  /* 0x000000010606e824 */ /* 0x000fe200078e0aa5 */
[----:B------:R-:W-:Y:S01]  /*47a0*/  ISETP.GE.AND P6, PT, R19, RZ, PT ;  /* 0x000000ff1300720c */ /* 0x000fe20003fc6270 */
[----:B------:R-:W-:Y:S01]  /*47b0*/  IMAD.MOV R5, RZ, RZ, -R5 ;  /* 0x000000ffff057224 */ /* 0x000fe200078e0a05 */
[----:B------:R2:W-:Y:S01]  /*47c0*/  STL [R1+0x90], R2 ;  /* 0x0000900201007387 */ /* 0x0005e20000100800 */
[----:B------:R-:W-:-:S02]  /*47d0*/  VIADD R15, R0, 0x4d ;  /* 0x0000004d000f7836 */ /* 0x000fc40000000000 */
[----:B------:R-:W-:Y:S02]  /*47e0*/  @!P3 IMAD.IADD R4, R4, 0x1, -R165 ;  /* 0x000000010404b824 */ /* 0x000fe400078e0aa5 */
[----:B-1----:R-:W-:Y:S01]  /*47f0*/  IMAD.MOV.U32 R3, RZ, RZ, R6 ;  /* 0x000000ffff037224 */ /* 0x002fe200078e0006 */
[----:B------:R-:W-:Y:S01]  /*4800*/  IABS R12, R15 ;  /* 0x0000000f000c7213 */ /* 0x000fe20000000000 */
[----:B------:R-:W-:Y:S01]  /*4810*/  IMAD.MOV.U32 R6, RZ, RZ, R7 ;  /* 0x000000ffff067224 */ /* 0x000fe200078e0007 */
[C---:B------:R-:W-:Y:S01]  /*4820*/  ISETP.GT.U32.AND P3, PT, R165.reuse, R4, PT ;  /* 0x00000004a500720c */ /* 0x040fe20003f64070 */
[----:B------:R-:W-:Y:S02]  /*4830*/  IMAD R8, R165, R5, R8 ;  /* 0x00000005a5087224 */ /* 0x000fe400078e0208 */
[----:B--2---:R-:W-:Y:S02]  /*4840*/  IMAD.MOV.U32 R2, RZ, RZ, R16 ;  /* 0x000000ffff027224 */ /* 0x004fe400078e0010 */
[----:B------:R-:W-:Y:S01]  /*4850*/  @!P5 IMAD.MOV R3, RZ, RZ, -R3 ;  /* 0x000000ffff03d224 */ /* 0x000fe200078e0a03 */
[----:B------:R-:W-:Y:S01]  /*4860*/  ISETP.GE.AND P5, PT, R23, RZ, PT ;  /* 0x000000ff1700720c */ /* 0x000fe20003fa6270 */
[----:B------:R-:W-:-:S03]  /*4870*/  IMAD.HI.U32 R5, R9, R6, RZ ;  /* 0x0000000609057227 */ /* 0x000fc600078e00ff */
[----:B------:R-:W-:Y:S01]  /*4880*/  STL [R1+0x8c], R3 ;  /* 0x00008c0301007387 */ /* 0x000fe20000100800 */
[----:B------:R-:W-:Y:S01]  /*4890*/  @!P4 IMAD.MOV R2, RZ, RZ, -R2 ;  /* 0x000000ffff02c224 */ /* 0x000fe200078e0a02 */
[----:B------:R-:W-:Y:S01]  /*48a0*/  ISETP.GT.U32.AND P4, PT, R165, R8, PT ;  /* 0x00000008a500720c */ /* 0x000fe20003f84070 */
[----:B------:R-:W-:Y:S01]  /*48b0*/  @!P1 IMAD.IADD R18, R18, 0x1, -R165 ;  /* 0x0000000112129824 */ /* 0x000fe200078e0aa5 */
[----:B------:R-:W-:Y:S01]  /*48c0*/  ISETP.GE.AND P1, PT, R13, RZ, PT ;  /* 0x000000ff0d00720c */ /* 0x000fe20003f26270 */
[----:B------:R-:W-:Y:S01]  /*48d0*/  IMAD.MOV R5, RZ, RZ, -R5 ;  /* 0x000000ffff057224 */ /* 0x000fe200078e0a05 */
[----:B------:R1:W-:Y:S01]  /*48e0*/  STL [R1+0x88], R2 ;  /* 0x0000880201007387 */ /* 0x0003e20000100800 */
[----:B------:R-:W-:Y:S01]  /*48f0*/  @!P3 IMAD.IADD R4, R4, 0x1, -R165 ;  /* 0x000000010404b824 */ /* 0x000fe200078e0aa5 */
[----:B------:R-:W-:Y:S01]  /*4900*/  ISETP.GE.AND P3, PT, R15, RZ, PT ;  /* 0x000000ff0f00720c */ /* 0x000fe20003f66270 */
[----:B------:R-:W-:Y:S02]  /*4910*/  IMAD R6, R165, R5, R6 ;  /* 0x00000005a5067224 */ /* 0x000fe400078e0206 */
[----:B------:R-:W-:-:S04]  /*4920*/  IMAD.HI.U32 R5, R9, R12, RZ ;  /* 0x0000000c09057227 */ /* 0x000fc800078e00ff */
[----:B------:R-:W-:Y:S02]  /*4930*/  IMAD.MOV R7, RZ, RZ, -R5 ;  /* 0x000000ffff077224 */ /* 0x000fe400078e0a05 */
[----:B-1----:R-:W-:Y:S02]  /*4940*/  IMAD.MOV.U32 R2, RZ, RZ, R18 ;  /* 0x000000ffff027224 */ /* 0x002fe400078e0012 */
[----:B------:R-:W-:Y:S02]  /*4950*/  VIADD R17, R0, 0x4e ;  /* 0x0000004e00117836 */ /* 0x000fe40000000000 */
[----:B------:R-:W-:Y:S01]  /*4960*/  @!P2 IMAD.MOV R2, RZ, RZ, -R2 ;  /* 0x000000ffff02a224 */ /* 0x000fe200078e0a02 */
[C---:B------:R-:W-:Y:S01]  /*4970*/  ISETP.GT.U32.AND P2, PT, R165.reuse, R6, PT ;  /* 0x00000006a500720c */ /* 0x040fe20003f44070 */
[----:B------:R-:W-:Y:S01]  /*4980*/  @!P4 IMAD.IADD R8, R8, 0x1, -R165 ;  /* 0x000000010808c824 */ /* 0x000fe200078e0aa5 */
[----:B------:R-:W-:Y:S01]  /*4990*/  IABS R14, R17 ;  /* 0x00000011000e7213 */ /* 0x000fe20000000000 */
[C---:B------:R-:W-:Y:S01]  /*49a0*/  IMAD R12, R165.reuse, R7, R12 ;  /* 0x00000007a50c7224 */ /* 0x040fe200078e020c */
[----:B------:R1:W-:Y:S01]  /*49b0*/  STL [R1+0x80], R2 ;  /* 0x0000800201007387 */ /* 0x0003e20000100800 */
[----:B------:R-:W-:Y:S01]  /*49c0*/  VIADD R13, R0, 0x4f ;  /* 0x0000004f000d7836 */ /* 0x000fe20000000000 */
[----:B------:R-:W-:Y:S01]  /*49d0*/  ISETP.GT.U32.AND P4, PT, R165, R8, PT ;  /* 0x00000008a500720c */ /* 0x000fe20003f84070 */
[----:B------:R-:W-:-:S03]  /*49e0*/  IMAD.HI.U32 R5, R9, R14, RZ ;  /* 0x0000000e09057227 */ /* 0x000fc600078e00ff */
[----:B------:R-:W-:Y:S01]  /*49f0*/  IABS R16, R13 ;  /* 0x0000000d00107213 */ /* 0x000fe20000000000 */
[----:B------:R-:W-:Y:S02]  /*4a00*/  VIADD R15, R0, 0x50 ;  /* 0x00000050000f7836 */ /* 0x000fe40000000000 */
[----:B------:R-:W-:Y:S02]  /*4a10*/  IMAD.MOV R5, RZ, RZ, -R5 ;  /* 0x000000ffff057224 */ /* 0x000fe400078e0a05 */
[----:B-1----:R-:W-:Y:S02]  /*4a20*/  IMAD.MOV.U32 R2, RZ, RZ, R4 ;  /* 0x000000ffff027224 */ /* 0x002fe400078e0004 */
[--C-:B------:R-:W-:Y:S02]  /*4a30*/  @!P2 IMAD.IADD R6, R6, 0x1, -R165.reuse ;  /* 0x000000010606a824 */ /* 0x100fe400078e0aa5 */
[----:B------:R-:W-:Y:S01]  /*4a40*/  @!P6 IMAD.MOV R2, RZ, RZ, -R2 ;  /* 0x000000ffff02e224 */ /* 0x000fe200078e0a02 */
[C---:B------:R-:W-:Y:S01]  /*4a50*/  ISETP.GT.U32.AND P6, PT, R165.reuse, R12, PT ;  /* 0x0000000ca500720c */ /* 0x040fe20003fc4070 */
[----:B------:R-:W-:Y:S01]  /*4a60*/  @!P4 IMAD.IADD R8, R8, 0x1, -R165 ;  /* 0x000000010808c824 */ /* 0x000fe200078e0aa5 */
[C---:B------:R-:W-:Y:S01]  /*4a70*/  ISETP.GT.U32.AND P2, PT, R165.reuse, R6, PT ;  /* 0x00000006a500720c */ /* 0x040fe20003f44070 */
[----:B------:R-:W-:Y:S01]  /*4a80*/  IMAD R4, R165, R5, R14 ;  /* 0x00000005a5047224 */ /* 0x000fe200078e020e */
[----:B------:R-:W-:Y:S01]  /*4a90*/  IABS R14, R15 ;  /* 0x0000000f000e7213 */ /* 0x000fe20000000000 */
[----:B------:R-:W-:Y:S01]  /*4aa0*/  IMAD.HI.U32 R5, R9, R16, RZ ;  /* 0x0000001009057227 */ /* 0x000fe200078e00ff */
[----:B------:R1:W-:Y:S01]  /*4ab0*/  STL [R1+0x7c], R2 ;  /* 0x00007c0201007387 */ /* 0x0003e20000100800 */
[----:B------:R-:W-:-:S02]  /*4ac0*/  ISETP.GE.AND P4, PT, R17, RZ, PT ;  /* 0x000000ff1100720c */ /* 0x000fc40003f86270 */
[C---:B------:R-:W-:Y:S02]  /*4ad0*/  VIADD R17, R0.reuse, 0x51 ;  /* 0x0000005100117836 */ /* 0x040fe40000000000 */
[----:B------:R-:W-:Y:S02]  /*4ae0*/  VIADD R19, R0, 0x52 ;  /* 0x0000005200137836 */ /* 0x000fe40000000000 */
[--C-:B------:R-:W-:Y:S02]  /*4af0*/  @!P6 IMAD.IADD R12, R12, 0x1, -R165.reuse ;  /* 0x000000010c0ce824 */ /* 0x100fe400078e0aa5 */
[----:B------:R-:W-:Y:S01]  /*4b00*/  @!P2 IMAD.IADD R6, R6, 0x1, -R165 ;  /* 0x000000010606a824 */ /* 0x000fe200078e0aa5 */
[----:B------:R-:W-:Y:S01]  /*4b10*/  IABS R18, R19 ;  /* 0x0000001300127213 */ /* 0x000fe20000000000 */
[----:B-1----:R-:W-:Y:S01]  /*4b20*/  IMAD.MOV.U32 R2, RZ, RZ, R8 ;  /* 0x000000ffff027224 */ /* 0x002fe200078e0008 */
[----:B------:R-:W-:Y:S01]  /*4b30*/  ISETP.GT.U32.AND P6, PT, R165, R12, PT ;  /* 0x0000000ca500720c */ /* 0x000fe20003fc4070 */
[----:B------:R-:W-:-:S02]  /*4b40*/  IMAD.MOV R8, RZ, RZ, -R5 ;  /* 0x000000ffff087224 */ /* 0x000fc400078e0a05 */
[----:B------:R-:W-:-:S04]  /*4b50*/  IMAD.HI.U32 R5, R9, R14, RZ ;  /* 0x0000000e09057227 */ /* 0x000fc800078e00ff */
[----:B------:R-:W-:Y:S02]  /*4b60*/  IMAD.MOV R5, RZ, RZ, -R5 ;  /* 0x000000ffff057224 */ /* 0x000fe400078e0a05 */
[----:B------:R-:W-:Y:S01]  /*4b70*/  @!P5 IMAD.MOV R2, RZ, RZ, -R2 ;  /* 0x000000ffff02d224 */ /* 0x000fe200078e0a02 */
[C---:B------:R-:W-:Y:S01]  /*4b80*/  ISETP.GT.U32.AND P5, PT, R165.reuse, R4, PT ;  /* 0x00000004a500720c */ /* 0x040fe20003fa4070 */
[C---:B------:R-:W-:Y:S02]  /*4b90*/  IMAD R14, R165.reuse, R5, R14 ;  /* 0x00000005a50e7224 */ /* 0x040fe400078e020e */
[----:B------:R-:W-:Y:S01]  /*4ba0*/  @!P6 IMAD.IADD R12, R12, 0x1, -R165 ;  /* 0x000000010c0ce824 */ /* 0x000fe200078e0aa5 */
[----:B------:R1:W-:Y:S01]  /*4bb0*/  STL [R1+0x78], R2 ;  /* 0x0000780201007387 */ /* 0x0003e20000100800 */
[C---:B------:R-:W-:Y:S01]  /*4bc0*/  IMAD R8, R165.reuse, R8, R16 ;  /* 0x00000008a5087224 */ /* 0x040fe200078e0210 */
[C---:B------:R-:W-:Y:S01]  /*4bd0*/  ISETP.GT.U32.AND P6, PT, R165.reuse, R14, PT ;  /* 0x0000000ea500720c */ /* 0x040fe20003fc4070 */
[C---:B------:R-:W-:Y:S01]  /*4be0*/  VIADD R20, R0.reuse, 0x53 ;  /* 0x0000005300147836 */ /* 0x040fe20000000000 */
[----:B------:R-:W-:Y:S01]  /*4bf0*/  IABS R16, R17 ;  /* 0x0000001100107213 */ /* 0x000fe20000000000 */
[C---:B------:R-:W-:Y:S01]  /*4c00*/  VIADD R21, R0.reuse, 0x58 ;  /* 0x0000005800157836 */ /* 0x040fe20000000000 */
[----:B------:R-:W-:Y:S01]  /*4c10*/  ISETP.GT.U32.AND P2, PT, R165, R8, PT ;  /* 0x00000008a500720c */ /* 0x000fe20003f44070 */
[----:B------:R-:W-:Y:S01]  /*4c20*/  VIADD R23, R0, 0x59 ;  /* 0x0000005900177836 */ /* 0x000fe20000000000 */
[----:B------:R-:W-:Y:S01]  /*4c30*/  IABS R7, R20 ;  /* 0x0000001400077213 */ /* 0x000fe20000000000 */
[----:B------:R-:W-:-:S03]  /*4c40*/  IMAD.HI.U32 R5, R9, R16, RZ ;  /* 0x0000001009057227 */ /* 0x000fc600078e00ff */
[----:B------:R-:W-:Y:S01]  /*4c50*/  IABS R22, R23 ;  /* 0x0000001700167213 */ /* 0x000fe20000000000 */
[----:B-1----:R-:W-:Y:S02]  /*4c60*/  IMAD.MOV.U32 R2, RZ, RZ, R6 ;  /* 0x000000ffff027224 */ /* 0x002fe400078e0006 */
[----:B------:R-:W-:Y:S01]  /*4c70*/  @!P6 IMAD.IADD R14, R14, 0x1, -R165 ;  /* 0x000000010e0ee824 */ /* 0x000fe200078e0aa5 */
[----:B------:R-:W-:Y:S01]  /*4c80*/  ISETP.GE.AND P6, PT, R15, RZ, PT ;  /* 0x000000ff0f00720c */ /* 0x000fe20003fc6270 */
[----:B------:R-:W-:Y:S01]  /*4c90*/  @!P1 IMAD.MOV R2, RZ, RZ, -R2 ;  /* 0x000000ffff029224 */ /* 0x000fe200078e0a02 */
[----:B------:R-:W-:Y:S01]  /*4ca0*/  ISETP.GE.AND P1, PT, R13, RZ, PT ;  /* 0x000000ff0d00720c */ /* 0x000fe20003f26270 */
[----:B------:R-:W-:Y:S02]  /*4cb0*/  IMAD.MOV R5, RZ, RZ, -R5 ;  /* 0x000000ffff057224 */ /* 0x000fe400078e0a05 */
[----:B------:R-:W-:Y:S01]  /*4cc0*/  @!P5 IMAD.IADD R4, R4, 0x1, -R165 ;  /* 0x000000010404d824 */ /* 0x000fe200078e0aa5 */
[----:B------:R1:W-:Y:S01]  /*4cd0*/  STL [R1+0x74], R2 ;  /* 0x0000740201007387 */ /* 0x0003e20000100800 */
[----:B------:R-:W-:-:S02]  /*4ce0*/  IMAD R6, R165, R5, R16 ;  /* 0x00000005a5067224 */ /* 0x000fc400078e0210 */
[----:B------:R-:W-:Y:S01]  /*4cf0*/  IMAD.HI.U32 R5, R9, R18, RZ ;  /* 0x0000001209057227 */ /* 0x000fe200078e00ff */
[----:B------:R-:W-:-:S03]  /*4d00*/  ISETP.GT.U32.AND P5, PT, R165, R4, PT ;  /* 0x00000004a500720c */ /* 0x000fc60003fa4070 */
[----:B------:R-:W-:Y:S02]  /*4d10*/  IMAD.MOV R5, RZ, RZ, -R5 ;  /* 0x000000ffff057224 */ /* 0x000fe400078e0a05 */
[----:B------:R-:W-:Y:S02]  /*4d20*/  IMAD.MOV.U32 R16, RZ, RZ, R7 ;  /* 0x000000ffff107224 */ /* 0x000fe400078e0007 */
[----:B-1----:R-:W-:Y:S02]  /*4d30*/  IMAD.MOV.U32 R2, RZ, RZ, R12 ;  /* 0x000000ffff027224 */ /* 0x002fe400078e000c */
[C---:B------:R-:W-:Y:S02]  /*4d40*/  IMAD R12, R165.reuse, R5, R18 ;  /* 0x00000005a50c7224 */ /* 0x040fe400078e0212 */
[----:B------:R-:W-:Y:S01]  /*4d50*/  @!P3 IMAD.MOV R2, RZ, RZ, -R2 ;  /* 0x000000ffff02b224 */ /* 0x000fe200078e0a02 */
[----:B------:R-:W-:Y:S01]  /*4d60*/  ISETP.GT.U32.AND P3, PT, R165, R14, PT ;  /* 0x0000000ea500720c */ /* 0x000fe20003f64070 */
[----:B------:R-:W-:-:S02]  /*4d70*/  @!P2 IMAD.IADD R8, R8, 0x1, -R165 ;  /* 0x000000010808a824 */ /* 0x000fc400078e0aa5 */
[----:B------:R-:W-:Y:S01]  /*4d80*/  IMAD.HI.U32 R7, R9, R16, RZ ;  /* 0x0000001009077227 */ /* 0x000fe200078e00ff */
[----:B------:R-:W-:Y:S02]  /*4d90*/  STL [R1+0x70], R2 ;  /* 0x0000700201007387 */ /* 0x000fe40000100800 */
[C---:B------:R-:W-:Y:S01]  /*4da0*/  ISETP.GT.U32.AND P2, PT, R165.reuse, R8, PT ;  /* 0x00000008a500720c */ /* 0x040fe20003f44070 */
[----:B------:R-:W-:Y:S02]  /*4db0*/  IMAD.MOV R7, RZ, RZ, -R7 ;  /* 0x000000ffff077224 */ /* 0x000fe400078e0a07 */
[--C-:B------:R-:W-:Y:S01]  /*4dc0*/  @!P5 IMAD.IADD R4, R4, 0x1, -R165.reuse ;  /* 0x000000010404d824 */ /* 0x100fe200078e0aa5 */
[C---:B------:R-:W-:Y:S01]  /*4dd0*/  ISETP.GT.U32.AND P5, PT, R165.reuse, R6, PT ;  /* 0x00000006a500720c */ /* 0x040fe20003fa4070 */
[C---:B------:R-:W-:Y:S02]  /*4de0*/  IMAD R16, R165.reuse, R7, R16 ;  /* 0x00000007a5107224 */ /* 0x040fe400078e0210 */
[----:B------:R-:W-:Y:S01]  /*4df0*/  @!P3 IMAD.IADD R14, R14, 0x1, -R165 ;  /* 0x000000010e0eb824 */ /* 0x000fe200078e0aa5 */
[----:B------:R-:W-:Y:S01]  /*4e00*/  ISETP.GT.U32.AND P3, PT, R165, R12, PT ;  /* 0x0000000ca500720c */ /* 0x000fe20003f64070 */
[----:B------:R-:W-:-:S02]  /*4e10*/  VIADD R13, R0, 0x54 ;  /* 0x00000054000d7836 */ /* 0x000fc40000000000 */
[----:B------:R-:W-:Y:S01]  /*4e20*/  @!P4 IMAD.MOV R4, RZ, RZ, -R4 ;  /* 0x000000ffff04c224 */ /* 0x000fe200078e0a04 */
[----:B------:R-:W-:Y:S01]  /*4e30*/  ISETP.GT.U32.AND P4, PT, R165, R16, PT ;  /* 0x00000010a500720c */ /* 0x000fe20003f84070 */
[----:B------:R-:W-:Y:S01]  /*4e40*/  VIADD R15, R0, 0x55 ;  /* 0x00000055000f7836 */ /* 0x000fe20000000000 */
[----:B------:R-:W-:Y:S01]  /*4e50*/  IABS R18, R13 ;  /* 0x0000000d00127213 */ /* 0x000fe20000000000 */
[--C-:B------:R-:W-:Y:S01]  /*4e60*/  @!P2 IMAD.IADD R8, R8, 0x1, -R165.reuse ;  /* 0x000000010808a824 */ /* 0x100fe200078e0aa5 */
[----:B------:R1:W-:Y:S01]  /*4e70*/  STL [R1+0x6c], R4 ;  /* 0x00006c0401007387 */ /* 0x0003e20000100800 */
[----:B------:R-:W-:Y:S01]  /*4e80*/  ISETP.GE.AND P2, PT, R17, RZ, PT ;  /* 0x000000ff1100720c */ /* 0x000fe20003f46270 */
[----:B------:R-:W-:Y:S01]  /*4e90*/  VIADD R17, R0, 0x56 ;  /* 0x0000005600117836 */ /* 0x000fe20000000000 */
[----:B------:R-:W-:Y:S01]  /*4ea0*/  IABS R5, R15 ;  /* 0x0000000f00057213 */ /* 0x000fe20000000000 */
[----:B------:R-:W-:Y:S02]  /*4eb0*/  IMAD.MOV.U32 R3, RZ, RZ, R8 ;  /* 0x000000ffff037224 */ /* 0x000fe400078e0008 */
[----:B------:R-:W-:-:S02]  /*4ec0*/  @!P3 IMAD.IADD R12, R12, 0x1, -R165 ;  /* 0x000000010c0cb824 */ /* 0x000fc400078e0aa5 */
[----:B------:R-:W-:Y:S02]  /*4ed0*/  IMAD.MOV.U32 R8, RZ, RZ, R5 ;  /* 0x000000ffff087224 */ /* 0x000fe400078e0005 */
[----:B-1----:R-:W-:Y:S01]  /*4ee0*/  IMAD.HI.U32 R4, R9, R18, RZ ;  /* 0x0000001209047227 */ /* 0x002fe200078e00ff */
[----:B------:R-:W-:-:S03]  /*4ef0*/  ISETP.GT.U32.AND P3, PT, R165, R12, PT ;  /* 0x0000000ca500720c */ /* 0x000fc60003f64070 */
[----:B------:R-:W-:Y:S02]  /*4f00*/  IMAD.MOV R4, RZ, RZ, -R4 ;  /* 0x000000ffff047224 */ /* 0x000fe400078e0a04 */
[----:B------:R-:W-:Y:S02]  /*4f10*/  @!P4 IMAD.IADD R16, R16, 0x1, -R165 ;  /* 0x000000011010c824 */ /* 0x000fe400078e0aa5 */
[----:B------:R-:W-:-:S03]  /*4f20*/  IMAD.HI.U32 R5, R9, R8, RZ ;  /* 0x0000000809057227 */ /* 0x000fc600078e00ff */
[C---:B------:R-:W-:Y:S01]  /*4f30*/  ISETP.GT.U32.AND P4, PT, R165.reuse, R16, PT ;  /* 0x00000010a500720c */ /* 0x040fe20003f84070 */
[----:B------:R-:W-:Y:S01]  /*4f40*/  IMAD.MOV.U32 R2, RZ, RZ, R14 ;  /* 0x000000ffff027224 */ /* 0x000fe200078e000e */
[----:B------:R-:W-:Y:S01]  /*4f50*/  IABS R14, R17 ;  /* 0x00000011000e7213 */ /* 0x000fe20000000000 */
[C---:B------:R-:W-:Y:S02]  /*4f60*/  IMAD R4, R165.reuse, R4, R18 ;  /* 0x00000004a5047224 */ /* 0x040fe400078e0212 */
[----:B------:R-:W-:Y:S02]  /*4f70*/  IMAD.MOV R5, RZ, RZ, -R5 ;  /* 0x000000ffff057224 */ /* 0x000fe400078e0a05 */
[--C-:B------:R-:W-:Y:S01]  /*4f80*/  @!P3 IMAD.IADD R12, R12, 0x1, -R165.reuse ;  /* 0x000000010c0cb824 */ /* 0x100fe200078e0aa5 */
[C---:B------:R-:W-:Y:S01]  /*4f90*/  ISETP.GT.U32.AND P3, PT, R165.reuse, R4, PT ;  /* 0x00000004a500720c */ /* 0x040fe20003f64070 */
[----:B------:R-:W-:Y:S02]  /*4fa0*/  @!P5 IMAD.IADD R6, R6, 0x1, -R165 ;  /* 0x000000010606d824 */ /* 0x000fe400078e0aa5 */
[----:B------:R-:W-:-:S02]  /*4fb0*/  IMAD R8, R165, R5, R8 ;  /* 0x00000005a5087224 */ /* 0x000fc400078e0208 */
[----:B------:R-:W-:Y:S01]  /*4fc0*/  IMAD.HI.U32 R5, R9, R14, RZ ;  /* 0x0000000e09057227 */ /* 0x000fe200078e00ff */
[----:B------:R-:W-:-:S03]  /*4fd0*/  ISETP.GT.U32.AND P5, PT, R165, R6, PT ;  /* 0x00000006a500720c */ /* 0x000fc60003fa4070 */
[----:B------:R-:W-:Y:S02]  /*4fe0*/  IMAD.MOV R5, RZ, RZ, -R5 ;  /* 0x000000ffff057224 */ /* 0x000fe400078e0a05 */
[----:B------:R-:W-:Y:S01]  /*4ff0*/  @!P1 IMAD.MOV R3, RZ, RZ, -R3 ;  /* 0x000000ffff039224 */ /* 0x000fe200078e0a03 */
[----:B------:R-:W-:Y:S01]  /*5000*/  ISETP.GE.AND P1, PT, R19, RZ, PT ;  /* 0x000000ff1300720c */ /* 0x000fe20003f26270 */
[--C-:B------:R-:W-:Y:S01]  /*5010*/  @!P4 IMAD.IADD R16, R16, 0x1, -R165.reuse ;  /* 0x000000011010c824 */ /* 0x100fe200078e0aa5 */
[C---:B------:R-:W-:Y:S01]  /*5020*/  ISETP.GT.U32.AND P4, PT, R165.reuse, R8, PT ;  /* 0x00000008a500720c */ /* 0x040fe20003f84070 */
[C---:B------:R-:W-:Y:S01]  /*5030*/  IMAD R14, R165.reuse, R5, R14 ;  /* 0x00000005a50e7224 */ /* 0x040fe200078e020e */
[----:B------:R-:W-:Y:S01]  /*5040*/  STL [R1+0x68], R3 ;  /* 0x0000680301007387 */ /* 0x000fe20000100800 */
[----:B------:R-:W-:Y:S02]  /*5050*/  VIADD R19, R0, 0x57 ;  /* 0x0000005700137836 */ /* 0x000fe40000000000 */
[--C-:B------:R-:W-:Y:S01]  /*5060*/  @!P3 IMAD.IADD R4, R4, 0x1, -R165.reuse ;  /* 0x000000010404b824 */ /* 0x100fe200078e0aa5 */
[----:B------:R-:W-:Y:S01]  /*5070*/  ISETP.GT.U32.AND P3, PT, R165, R14, PT ;  /* 0x0000000ea500720c */ /* 0x000fe20003f64070 */
[----:B------:R-:W-:Y:S01]  /*5080*/  @!P6 IMAD.MOV R2, RZ, RZ, -R2 ;  /* 0x000000ffff02e224 */ /* 0x000fe200078e0a02 */
[----:B------:R-:W-:Y:S01]  /*5090*/  IABS R18, R19 ;  /* 0x0000001300127213 */ /* 0x000fe20000000000 */
[----:B------:R-:W-:Y:S01]  /*50a0*/  @!P5 IMAD.IADD R6, R6, 0x1, -R165 ;  /* 0x000000010606d824 */ /* 0x000fe200078e0aa5 */
[----:B------:R-:W-:Y:S01]  /*50b0*/  ISETP.GE.AND P6, PT, R20, RZ, PT ;  /* 0x000000ff1400720c */ /* 0x000fe20003fc6270 */
[----:B------:R-:W-:Y:S01]  /*50c0*/  VIADD R42, R0, 0x7b ;  /* 0x0000007b002a7836 */ /* 0x000fe20000000000 */
[----:B------:R1:W-:Y:S01]  /*50d0*/  STL [R1+0x64], R2 ;  /* 0x0000640201007387 */ /* 0x0003e20000100800 */
[----:B------:R-:W-:Y:S01]  /*50e0*/  IMAD.HI.U32 R5, R9, R18, RZ ;  /* 0x0000001209057227 */ /* 0x000fe200078e00ff */
[----:B------:R-:W-:-:S02]  /*50f0*/  IABS R20, R21 ;  /* 0x0000001500147213 */ /* 0x000fc40000000000 */
[----:B------:R-:W-:Y:S01]  /*5100*/  ISETP.GE.AND P5, PT, R13, RZ, PT ;  /* 0x000000ff0d00720c */ /* 0x000fe20003fa6270 */
[----:B------:R-:W-:Y:S01]  /*5110*/  @!P4 IMAD.IADD R8, R8, 0x1, -R165 ;  /* 0x000000010808c824 */ /* 0x000fe200078e0aa5 */
[----:B------:R-:W-:Y:S01]  /*5120*/  ISETP.GT.U32.AND P4, PT, R165, R4, PT ;  /* 0x00000004a500720c */ /* 0x000fe20003f84070 */
[----:B------:R-:W-:Y:S01]  /*5130*/  IMAD.MOV R5, RZ, RZ, -R5 ;  /* 0x000000ffff057224 */ /* 0x000fe200078e0a05 */
[----:B------:R-:W-:Y:S01]  /*5140*/  IABS R13, R24 ;  /* 0x00000018000d7213 */ /* 0x000fe20000000000 */
[----:B------:R-:W-:-:S04]  /*5150*/  IMAD.HI.U32 R7, R9, R20, RZ ;  /* 0x0000001409077227 */ /* 0x000fc800078e00ff */
[----:B-1----:R-:W-:Y:S02]  /*5160*/  IMAD.MOV.U32 R2, RZ, RZ, R6 ;  /* 0x000000ffff027224 */ /* 0x002fe400078e0006 */
[----:B------:R-:W-:Y:S01]  /*5170*/  @!P3 IMAD.IADD R14, R14, 0x1, -R165 ;  /* 0x000000010e0eb824 */ /* 0x000fe200078e0aa5 */
[----:B------:R-:W-:Y:S01]  /*5180*/  ISETP.GT.U32.AND P3, PT, R165, R8, PT ;  /* 0x00000008a500720c */ /* 0x000fe20003f64070 */
[----:B------:R-:W-:Y:S01]  /*5190*/  @!P2 IMAD.MOV R2, RZ, RZ, -R2 ;  /* 0x000000ffff02a224 */ /* 0x000fe200078e0a02 */
[----:B------:R-:W-:Y:S01]  /*51a0*/  ISETP.GE.AND P2, PT, R15, RZ, PT ;  /* 0x000000ff0f00720c */ /* 0x000fe20003f46270 */
[----:B------:R-:W-:Y:S02]  /*51b0*/  IMAD R6, R165, R5, R18 ;  /* 0x00000005a5067224 */ /* 0x000fe400078e0212 */
[----:B------:R-:W-:Y:S01]  /*51c0*/  IMAD.HI.U32 R5, R9, R22, RZ ;  /* 0x0000001609057227 */ /* 0x000fe200078e00ff */
[----:B------:R1:W-:Y:S03]  /*51d0*/  STL [R1+0x60], R2 ;  /* 0x0000600201007387 */ /* 0x0003e60000100800 */
[----:B------:R-:W-:-:S02]  /*51e0*/  IMAD.MOV R7, RZ, RZ, -R7 ;  /* 0x000000ffff077224 */ /* 0x000fc400078e0a07 */
[----:B------:R-:W-:Y:S02]  /*51f0*/  IMAD.MOV R5, RZ, RZ, -R5 ;  /* 0x000000ffff057224 */ /* 0x000fe400078e0a05 */
[C---:B------:R-:W-:Y:S02]  /*5200*/  IMAD R18, R165.reuse, R7, R20 ;  /* 0x00000007a5127224 */ /* 0x040fe400078e0214 */
[----:B------:R-:W-:Y:S02]  /*5210*/  IMAD.MOV.U32 R3, RZ, RZ, R16 ;  /* 0x000000ffff037224 */ /* 0x000fe400078e0010 */
[----:B-1----:R-:W-:Y:S02]  /*5220*/  IMAD.MOV.U32 R2, RZ, RZ, R12 ;  /* 0x000000ffff027224 */ /* 0x002fe400078e000c */
[C---:B------:R-:W-:Y:S02]  /*5230*/  IMAD R12, R165.reuse, R5, R22 ;  /* 0x00000005a50c7224 */ /* 0x040fe400078e0216 */
[----:B------:R-:W-:Y:S01]  /*5240*/  @!P1 IMAD.MOV R2, RZ, RZ, -R2 ;  /* 0x000000ffff029224 */ /* 0x000fe200078e0a02 */
[C---:B------:R-:W-:Y:S01]  /*5250*/  ISETP.GT.U32.AND P1, PT, R165.reuse, R14, PT ;  /* 0x0000000ea500720c */ /* 0x040fe20003f24070 */
[----:B------:R-:W-:Y:S01]  /*5260*/  @!P4 IMAD.IADD R4, R4, 0x1, -R165 ;  /* 0x000000010404c824 */ /* 0x000fe200078e0aa5 */
[C---:B------:R-:W-:Y:S01]  /*5270*/  ISETP.GT.U32.AND P4, PT, R165.reuse, R6, PT ;  /* 0x00000006a500720c */ /* 0x040fe20003f84070 */
[----:B------:R-:W-:Y:S01]  /*5280*/  @!P6 IMAD.MOV R3, RZ, RZ, -R3 ;  /* 0x000000ffff03e224 */ /* 0x000fe200078e0a03 */
[C---:B------:R-:W-:Y:S01]  /*5290*/  ISETP.GT.U32.AND P6, PT, R165.reuse, R18, PT ;  /* 0x00000012a500720c */ /* 0x040fe20003fc4070 */
[----:B------:R1:W-:Y:S01]  /*52a0*/  STL [R1+0x5c], R2 ;  /* 0x00005c0201007387 */ /* 0x0003e20000100800 */
[----:B------:R-:W-:Y:S01]  /*52b0*/  @!P3 IMAD.IADD R8, R8, 0x1, -R165 ;  /* 0x000000010808b824 */ /* 0x000fe200078e0aa5 */
[----:B------:R-:W-:Y:S01]  /*52c0*/  ISETP.GT.U32.AND P3, PT, R165, R12, PT ;  /* 0x0000000ca500720c */ /* 0x000fe20003f64070 */
[----:B------:R-:W-:Y:S01]  /*52d0*/  IMAD.MOV.U32 R20, RZ, RZ, R13 ;  /* 0x000000ffff147224 */ /* 0x000fe200078e000d */
[----:B------:R-:W-:Y:S01]  /*52e0*/  STL [R1+0x58], R3 ;  /* 0x0000580301007387 */ /* 0x000fe20000100800 */
[----:B------:R-:W-:-:S02]  /*52f0*/  VIADD R13, R0, 0x5b ;  /* 0x0000005b000d7836 */ /* 0x000fc40000000000 */
[----:B------:R-:W-:Y:S02]  /*5300*/  VIADD R15, R0, 0x5c ;  /* 0x0000005c000f7836 */ /* 0x000fe40000000000 */
[--C-:B------:R-:W-:Y:S01]  /*5310*/  @!P1 IMAD.IADD R14, R14, 0x1, -R165.reuse ;  /* 0x000000010e0e9824 */ /* 0x100fe200078e0aa5 */
[----:B------:R-:W-:Y:S01]  /*5320*/  IABS R5, R13 ;  /* 0x0000000d00057213 */ /* 0x000fe20000000000 */
[----:B-1----:R-:W-:Y:S01]  /*5330*/  IMAD.MOV.U32 R2, RZ, RZ, R4 ;  /* 0x000000ffff027224 */ /* 0x002fe200078e0004 */
[----:B------:R-:W-:Y:S01]  /*5340*/  IABS R7, R15 ;  /* 0x0000000f00077213 */ /* 0x000fe20000000000 */
[--C-:B------:R-:W-:Y:S01]  /*5350*/  @!P6 IMAD.IADD R18, R18, 0x1, -R165.reuse ;  /* 0x000000011212e824 */ /* 0x100fe200078e0aa5 */
[----:B------:R-:W-:Y:S01]  /*5360*/  ISETP.GE.AND P1, PT, R19, RZ, PT ;  /* 0x000000ff1300720c */ /* 0x000fe20003f26270 */
[----:B------:R-:W-:Y:S01]  /*5370*/  @!P5 IMAD.MOV R2, RZ, RZ, -R2 ;  /* 0x000000ffff02d224 */ /* 0x000fe200078e0a02 */
[----:B------:R-:W-:Y:S01]  /*5380*/  ISETP.GE.AND P5, PT, R17, RZ, PT ;  /* 0x000000ff1100720c */ /* 0x000fe20003fa6270 */
[----:B------:R-:W-:-:S02]  /*5390*/  @!P3 IMAD.IADD R12, R12, 0x1, -R165 ;  /* 0x000000010c0cb824 */ /* 0x000fc400078e0aa5 */
[----:B------:R-:W-:Y:S01]  /*53a0*/  IMAD.HI.U32 R4, R9, R20, RZ ;  /* 0x0000001409047227 */ /* 0x000fe200078e00ff */
[----:B------:R1:W-:Y:S02]  /*53b0*/  STL [R1+0x54], R2 ;  /* 0x0000540201007387 */ /* 0x0003e40000100800 */
[----:B------:R-:W-:Y:S01]  /*53c0*/  ISETP.GT.U32.AND P3, PT, R165, R12, PT ;  /* 0x0000000ca500720c */ /* 0x000fe20003f64070 */
[----:B------:R-:W-:Y:S02]  /*53d0*/  IMAD.MOV R4, RZ, RZ, -R4 ;  /* 0x000000ffff047224 */ /* 0x000fe400078e0a04 */
[----:B------:R-:W-:Y:S01]  /*53e0*/  @!P4 IMAD.IADD R6, R6, 0x1, -R165 ;  /* 0x000000010606c824 */ /* 0x000fe200078e0aa5 */
[----:B------:R-:W-:Y:S01]  /*53f0*/  ISETP.GE.AND P4, PT, R21, RZ, PT ;  /* 0x000000ff1500720c */ /* 0x000fe20003f86270 */
[C---:B------:R-:W-:Y:S02]  /*5400*/  IMAD R4, R165.reuse, R4, R20 ;  /* 0x00000004a5047224 */ /* 0x040fe400078e0214 */
[----:B------:R-:W-:Y:S01]  /*5410*/  VIADD R17, R0, 0x5d ;  /* 0x0000005d00117836 */ /* 0x000fe20000000000 */
[----:B------:R-:W-:Y:S01]  /*5420*/  ISETP.GT.U32.AND P6, PT, R165, R6, PT ;  /* 0x00000006a500720c */ /* 0x000fe20003fc4070 */
[----:B-1----:R-:W-:-:S02]  /*5430*/  IMAD.MOV.U32 R2, RZ, RZ, R8 ;  /* 0x000000ffff027224 */ /* 0x002fc400078e0008 */
[----:B------:R-:W-:Y:S01]  /*5440*/  IMAD.MOV.U32 R8, RZ, RZ, R5 ;  /* 0x000000ffff087224 */ /* 0x000fe200078e0005 */
[----:B------:R-:W-:Y:S01]  /*5450*/  IABS R16, R17 ;  /* 0x0000001100107213 */ /* 0x000fe20000000000 */
[----:B------:R-:W-:Y:S01]  /*5460*/  @!P2 IMAD.MOV R2, RZ, RZ, -R2 ;  /* 0x000000ffff02a224 */ /* 0x000fe200078e0a02 */
[----:B------:R-:W-:Y:S01]  /*5470*/  ISETP.GT.U32.AND P2, PT, R165, R18, PT ;  /* 0x00000012a500720c */ /* 0x000fe20003f44070 */
[----:B------:R-:W-:-:S03]  /*5480*/  IMAD.HI.U32 R5, R9, R8, RZ ;  /* 0x0000000809057227 */ /* 0x000fc600078e00ff */
[----:B------:R1:W-:Y:S01]  /*5490*/  STL [R1+0x50], R2 ;  /* 0x0000500201007387 */ /* 0x0003e20000100800 */
[--C-:B------:R-:W-:Y:S02]  /*54a0*/  @!P3 IMAD.IADD R12, R12, 0x1, -R165.reuse ;  /* 0x000000010c0cb824 */ /* 0x100fe400078e0aa5 */
[--C-:B------:R-:W-:Y:S01]  /*54b0*/  @!P6 IMAD.IADD R6, R6, 0x1, -R165.reuse ;  /* 0x000000010606e824 */ /* 0x100fe200078e0aa5 */
[----:B------:R-:W-:Y:S01]  /*54c0*/  ISETP.GE.AND P6, PT, R23, RZ, PT ;  /* 0x000000ff1700720c */ /* 0x000fe20003fc6270 */
[C---:B------:R-:W-:Y:S02]  /*54d0*/  VIADD R19, R0.reuse, 0x5e ;  /* 0x0000005e00137836 */ /* 0x040fe40000000000 */
[----:B------:R-:W-:Y:S02]  /*54e0*/  VIADD R21, R0, 0x5f ;  /* 0x0000005f00157836 */ /* 0x000fe40000000000 */
[----:B------:R-:W-:Y:S01]  /*54f0*/  @!P2 IMAD.IADD R18, R18, 0x1, -R165 ;  /* 0x000000011212a824 */ /* 0x000fe200078e0aa5 */
[----:B------:R-:W-:Y:S01]  /*5500*/  ISETP.GE.AND P2, PT, R24, RZ, PT ;  /* 0x000000ff1800720c */ /* 0x000fe20003f46270 */
[----:B-1----:R-:W-:-:S02]  /*5510*/  IMAD.MOV.U32 R2, RZ, RZ, R14 ;  /* 0x000000ffff027224 */ /* 0x002fc400078e000e */
[----:B------:R-:W-:Y:S02]  /*5520*/  IMAD.MOV.U32 R14, RZ, RZ, R7 ;  /* 0x000000ffff0e7224 */ /* 0x000fe400078e0007 */
[----:B------:R-:W-:Y:S02]  /*5530*/  IMAD.MOV R7, RZ, RZ, -R5 ;  /* 0x000000ffff077224 */ /* 0x000fe400078e0a05 */
[----:B------:R-:W-:-:S04]  /*5540*/  IMAD.HI.U32 R5, R9, R14, RZ ;  /* 0x0000000e09057227 */ /* 0x000fc800078e00ff */
[----:B------:R-:W-:Y:S01]  /*5550*/  @!P5 IMAD.MOV R2, RZ, RZ, -R2 ;  /* 0x000000ffff02d224 */ /* 0x000fe200078e0a02 */
[C---:B------:R-:W-:Y:S01]  /*5560*/  ISETP.GT.U32.AND P5, PT, R165.reuse, R4, PT ;  /* 0x00000004a500720c */ /* 0x040fe20003fa4070 */
[C---:B------:R-:W-:Y:S01]  /*5570*/  IMAD R8, R165.reuse, R7, R8 ;  /* 0x00000007a5087224 */ /* 0x040fe200078e0208 */
[----:B------:R-:W-:Y:S01]  /*5580*/  IABS R7, R19 ;  /* 0x0000001300077213 */ /* 0x000fe20000000000 */
[----:B------:R-:W-:Y:S01]  /*5590*/  IMAD.MOV R5, RZ, RZ, -R5 ;  /* 0x000000ffff057224 */ /* 0x000fe200078e0a05 */
[----:B------:R1:W-:Y:S01]  /*55a0*/  STL [R1+0x38], R2 ;  /* 0x0000380201007387 */ /* 0x0003e20000100800 */
[----:B------:R-:W-:Y:S01]  /*55b0*/  IMAD.MOV.U32 R3, RZ, RZ, R18 ;  /* 0x000000ffff037224 */ /* 0x000fe200078e0012 */
[C---:B------:R-:W-:Y:S01]  /*55c0*/  ISETP.GT.U32.AND P3, PT, R165.reuse, R8, PT ;  /* 0x00000008a500720c */ /* 0x040fe20003f64070 */
[----:B------:R-:W-:Y:S02]  /*55d0*/  IMAD R14, R165, R5, R14 ;  /* 0x00000005a50e7224 */ /* 0x000fe400078e020e */
[----:B------:R-:W-:-:S02]  /*55e0*/  @!P4 IMAD.MOV R3, RZ, RZ, -R3 ;  /* 0x000000ffff03c224 */ /* 0x000fc400078e0a03 */
[----:B------:R-:W-:Y:S01]  /*55f0*/  IMAD.HI.U32 R5, R9, R16, RZ ;  /* 0x0000001009057227 */ /* 0x000fe200078e00ff */
[----:B------:R-:W-:-:S03]  /*5600*/  ISETP.GT.U32.AND P4, PT, R165, R14, PT ;  /* 0x0000000ea500720c */ /* 0x000fc60003f84070 */
[--C-:B------:R-:W-:Y:S01]  /*5610*/  @!P5 IMAD.IADD R4, R4, 0x1, -R165.reuse ;  /* 0x000000010404d824 */ /* 0x100fe200078e0aa5 */
[----:B------:R-:W-:Y:S01]  /*5620*/  ISETP.GE.AND P5, PT, R13, RZ, PT ;  /* 0x000000ff0d00720c */ /* 0x000fe20003fa6270 */
[----:B-1----:R-:W-:Y:S01]  /*5630*/  IMAD.MOV.U32 R2, RZ, RZ, R6 ;  /* 0x000000ffff027224 */ /* 0x002fe200078e0006 */
[----:B------:R-:W-:Y:S01]  /*5640*/  IABS R13, R21 ;  /* 0x00000015000d7213 */ /* 0x000fe20000000000 */
[--C-:B------:R-:W-:Y:S01]  /*5650*/  @!P3 IMAD.IADD R8, R8, 0x1, -R165.reuse ;  /* 0x000000010808b824 */ /* 0x100fe200078e0aa5 */
[C---:B------:R-:W-:Y:S01]  /*5660*/  ISETP.GT.U32.AND P3, PT, R165.reuse, R4, PT ;  /* 0x00000004a500720c */ /* 0x040fe20003f64070 */
[----:B------:R-:W-:Y:S02]  /*5670*/  @!P1 IMAD.MOV R2, RZ, RZ, -R2 ;  /* 0x000000ffff029224 */ /* 0x000fe400078e0a02 */
[----:B------:R-:W-:Y:S01]  /*5680*/  VIADD R22, R0, 0x60 ;  /* 0x0000006000167836 */ /* 0x000fe20000000000 */
[C---:B------:R-:W-:Y:S01]  /*5690*/  ISETP.GT.U32.AND P1, PT, R165.reuse, R8, PT ;  /* 0x00000008a500720c */ /* 0x040fe20003f24070 */
[----:B------:R-:W-:Y:S01]  /*56a0*/  @!P4 IMAD.IADD R14, R14, 0x1, -R165 ;  /* 0x000000010e0ec824 */ /* 0x000fe200078e0aa5 */
[----:B------:R1:W-:Y:S01]  /*56b0*/  STL [R1+0x30], R2 ;  /* 0x0000300201007387 */ /* 0x0003e20000100800 */
[----:B------:R-:W-:Y:S01]  /*56c0*/  IMAD.MOV R5, RZ, RZ, -R5 ;  /* 0x000000ffff057224 */ /* 0x000fe200078e0a05 */
[----:B------:R-:W-:Y:S01]  /*56d0*/  IABS R20, R22 ;  /* 0x0000001600147213 */ /* 0x000fe20000000000 */
[----:B------:R-:W-:Y:S01]  /*56e0*/  IMAD.MOV.U32 R18, RZ, RZ, R13 ;  /* 0x000000ffff127224 */ /* 0x000fe200078e000d */
[C---:B------:R-:W-:Y:S01]  /*56f0*/  ISETP.GT.U32.AND P4, PT, R165.reuse, R14, PT ;  /* 0x0000000ea500720c */ /* 0x040fe20003f84070 */
[----:B------:R-:W-:Y:S01]  /*5700*/  IMAD R6, R165, R5, R16 ;  /* 0x00000005a5067224 */ /* 0x000fe200078e0210 */
[----:B------:R-:W-:Y:S01]  /*5710*/  STL [R1+0x2c], R3 ;  /* 0x00002c0301007387 */ /* 0x000fe20000100800 */
[----:B------:R-:W-:-:S02]  /*5720*/  @!P3 IMAD.IADD R4, R4, 0x1, -R165 ;  /* 0x000000010404b824 */ /* 0x000fc400078e0aa5 */
[----:B------:R-:W-:Y:S01]  /*5730*/  VIADD R23, R0, 0x6b ;  /* 0x0000006b00177836 */ /* 0x000fe20000000000 */
[----:B------:R-:W-:Y:S01]  /*5740*/  ISETP.GT.U32.AND P3, PT, R165, R6, PT ;  /* 0x00000006a500720c */ /* 0x000fe20003f64070 */
[----:B-1----:R-:W-:Y:S02]  /*5750*/  IMAD.MOV.U32 R2, RZ, RZ, R12 ;  /* 0x000000ffff027224 */ /* 0x002fe400078e000c */
[----:B------:R-:W-:Y:S02]  /*5760*/  IMAD.MOV.U32 R12, RZ, RZ, R7 ;  /* 0x000000ffff0c7224 */ /* 0x000fe400078e0007 */
[----:B------:R-:W-:Y:S01]  /*5770*/  @!P6 IMAD.MOV R2, RZ, RZ, -R2 ;  /* 0x000000ffff02e224 */ /* 0x000fe200078e0a02 */
[----:B------:R-:W-:Y:S01]  /*5780*/  ISETP.GE.AND P6, PT, R15, RZ, PT ;  /* 0x000000ff0f00720c */ /* 0x000fe20003fc6270 */
[----:B------:R-:W-:-:S03]  /*5790*/  IMAD.HI.U32 R5, R9, R12, RZ ;  /* 0x0000000c09057227 */ /* 0x000fc600078e00ff */
[----:B------:R1:W-:Y:S01]  /*57a0*/  STL [R1+0x28], R2 ;  /* 0x0000280201007387 */ /* 0x0003e20000100800 */
[----:B------:R-:W-:-:S04]  /*57b0*/  IMAD.HI.U32 R7, R9, R18, RZ ;  /* 0x0000001209077227 */ /* 0x000fc800078e00ff */
[----:B------:R-:W-:Y:S02]  /*57c0*/  IMAD.MOV R13, RZ, RZ, -R5 ;  /* 0x000000ffff0d7224 */ /* 0x000fe400078e0a05 */
[----:B------:R-:W-:-:S04]  /*57d0*/  IMAD.HI.U32 R5, R9, R20, RZ ;  /* 0x0000001409057227 */ /* 0x000fc800078e00ff */
[----:B-1----:R-:W-:Y:S02]  /*57e0*/  IMAD.MOV.U32 R2, RZ, RZ, R4 ;  /* 0x000000ffff027224 */ /* 0x002fe400078e0004 */
[----:B------:R-:W-:Y:S02]  /*57f0*/  IMAD.MOV R7, RZ, RZ, -R7 ;  /* 0x000000ffff077224 */ /* 0x000fe400078e0a07 */
[----:B------:R-:W-:Y:S02]  /*5800*/  @!P2 IMAD.MOV R2, RZ, RZ, -R2 ;  /* 0x000000ffff02a224 */ /* 0x000fe400078e0a02 */
[----:B------:R-:W-:Y:S02]  /*5810*/  IMAD.MOV R5, RZ, RZ, -R5 ;  /* 0x000000ffff057224 */ /* 0x000fe400078e0a05 */
[----:B------:R-:W-:Y:S01]  /*5820*/  IMAD R16, R165, R7, R18 ;  /* 0x00000007a5107224 */ /* 0x000fe200078e0212 */
[----:B------:R1:W-:Y:S01]  /*5830*/  STL [R1+0x24], R2 ;  /* 0x0000240201007387 */ /* 0x0003e20000100800 */
[----:B------:R-:W-:-:S02]  /*5840*/  @!P4 IMAD.IADD R14, R14, 0x1, -R165 ;  /* 0x000000010e0ec824 */ /* 0x000fc400078e0aa5 */
[C---:B------:R-:W-:Y:S01]  /*5850*/  IMAD R12, R165.reuse, R13, R12 ;  /* 0x0000000da50c7224 */ /* 0x040fe200078e020c */
[C---:B------:R-:W-:Y:S01]  /*5860*/  ISETP.GT.U32.AND P4, PT, R165.reuse, R16, PT ;  /* 0x00000010a500720c */ /* 0x040fe20003f84070 */
[C---:B------:R-:W-:Y:S02]  /*5870*/  IMAD R4, R165.reuse, R5, R20 ;  /* 0x00000005a5047224 */ /* 0x040fe400078e0214 */
[----:B------:R-:W-:Y:S01]  /*5880*/  VIADD R15, R0, 0x61 ;  /* 0x00000061000f7836 */ /* 0x000fe20000000000 */
[C---:B------:R-:W-:Y:S01]  /*5890*/  ISETP.GT.U32.AND P2, PT, R165.reuse, R12, PT ;  /* 0x0000000ca500720c */ /* 0x040fe20003f44070 */
[----:B------:R-:W-:Y:S02]  /*58a0*/  @!P3 IMAD.IADD R6, R6, 0x1, -R165 ;  /* 0x000000010606b824 */ /* 0x000fe400078e0aa5 */
[----:B-1----:R-:W-:Y:S01]  /*58b0*/  IMAD.MOV.U32 R2, RZ, RZ, R14 ;  /* 0x000000ffff027224 */ /* 0x002fe200078e000e */
[----:B------:R-:W-:Y:S01]  /*58c0*/  IABS R18, R15 ;  /* 0x0000000f00127213 */ /* 0x000fe20000000000 */
[----:B------:R-:W-:Y:S01]  /*58d0*/  VIADD R7, R0, 0x62 ;  /* 0x0000006200077836 */ /* 0x000fe20000000000 */
[C---:B------:R-:W-:Y:S01]  /*58e0*/  ISETP.GT.U32.AND P3, PT, R165.reuse, R6, PT ;  /* 0x00000006a500720c */ /* 0x040fe20003f64070 */
[----:B------:R-:W-:Y:S01]  /*58f0*/  @!P6 IMAD.MOV R2, RZ, RZ, -R2 ;  /* 0x000000ffff02e224 */ /* 0x000fe200078e0a02 */
[----:B------:R-:W-:Y:S01]  /*5900*/  ISETP.GT.U32.AND P6, PT, R165, R4, PT ;  /* 0x00000004a500720c */ /* 0x000fe20003fc4070 */
[----:B------:R-:W-:Y:S01]  /*5910*/  IMAD.HI.U32 R5, R9, R18, RZ ;  /* 0x0000001209057227 */ /* 0x000fe200078e00ff */
[----:B------:R-:W-:-:S03]  /*5920*/  IABS R14, R7 ;  /* 0x00000007000e7213 */ /* 0x000fc60000000000 */
[--C-:B------:R-:W-:Y:S01]  /*5930*/  @!P1 IMAD.IADD R8, R8, 0x1, -R165.reuse ;  /* 0x0000000108089824 */ /* 0x100fe200078e0aa5 */
[----:B------:R-:W-:Y:S01]  /*5940*/  ISETP.GE.AND P1, PT, R17, RZ, PT ;  /* 0x000000ff1100720c */ /* 0x000fe20003f26270 */
[----:B------:R-:W-:Y:S02]  /*5950*/  @!P4 IMAD.IADD R16, R16, 0x1, -R165 ;  /* 0x000000011010c824 */ /* 0x000fe400078e0aa5 */
[----:B------:R-:W-:Y:S02]  /*5960*/  IMAD.MOV R5, RZ, RZ, -R5 ;  /* 0x000000ffff057224 */ /* 0x000fe400078e0a05 */
[----:B------:R-:W-:Y:S02]  /*5970*/  IMAD.MOV.U32 R3, RZ, RZ, R8 ;  /* 0x000000ffff037224 */ /* 0x000fe400078e0008 */
[--C-:B------:R-:W-:Y:S01]  /*5980*/  @!P2 IMAD.IADD R12, R12, 0x1, -R165.reuse ;  /* 0x000000010c0ca824 */ /* 0x100fe200078e0aa5 */
[----:B------:R-:W-:Y:S01]  /*5990*/  ISETP.GE.AND P2, PT, R22, RZ, PT ;  /* 0x000000ff1600720c */ /* 0x000fe20003f46270 */
[----:B------:R-:W-:Y:S01]  /*59a0*/  @!P6 IMAD.IADD R4, R4, 0x1, -R165 ;  /* 0x000000010404e824 */ /* 0x000fe200078e0aa5 */
[C---:B------:R-:W-:Y:S01]  /*59b0*/  ISETP.GT.U32.AND P6, PT, R165.reuse, R16, PT ;  /* 0x00000010a500720c */ /* 0x040fe20003fc4070 */
[C---:B------:R-:W-:Y:S01]  /*59c0*/  IMAD R8, R165.reuse, R5, R18 ;  /* 0x00000005a5087224 */ /* 0x040fe200078e0212 */
[----:B------:R-:W-:Y:S01]  /*59d0*/  ISETP.GT.U32.AND P4, PT, R165, R12, PT ;  /* 0x0000000ca500720c */ /* 0x000fe20003f84070 */
[----:B------:R-:W-:Y:S01]  /*59e0*/  @!P5 IMAD.MOV R3, RZ, RZ, -R3 ;  /* 0x000000ffff03d224 */ /* 0x000fe200078e0a03 */
[----:B------:R-:W-:Y:S01]  /*59f0*/  ISETP.GE.AND P5, PT, R19, RZ, PT ;  /* 0x000000ff1300720c */ /* 0x000fe20003fa6270 */
[----:B------:R-:W-:-:S03]  /*5a00*/  IMAD.HI.U32 R5, R9, R14, RZ ;  /* 0x0000000e09057227 */ /* 0x000fc600078e00ff */
[----:B------:R-:W-:Y:S01]  /*5a10*/  STL [R1+0x20], R3 ;  /* 0x0000200301007387 */ /* 0x000fe20000100800 */
[----:B------:R-:W-:Y:S01]  /*5a20*/  @!P3 IMAD.IADD R6, R6, 0x1, -R165 ;  /* 0x000000010606b824 */ /* 0x000fe200078e0aa5 */
[----:B------:R-:W-:Y:S01]  /*5a30*/  ISETP.GE.AND P3, PT, R21, RZ, PT ;  /* 0x000000ff1500720c */ /* 0x000fe20003f66270 */
[----:B------:R-:W-:Y:S01]  /*5a40*/  IMAD.MOV R5, RZ, RZ, -R5 ;  /* 0x000000ffff057224 */ /* 0x000fe200078e0a05 */
[----:B------:R1:W-:Y:S01]  /*5a50*/  STL [R1+0x1c], R2 ;  /* 0x00001c0201007387 */ /* 0x0003e20000100800 */
[--C-:B------:R-:W-:Y:S02]  /*5a60*/  @!P6 IMAD.IADD R16, R16, 0x1, -R165.reuse ;  /* 0x000000011010e824 */ /* 0x100fe400078e0aa5 */
[----:B------:R-:W-:Y:S01]  /*5a70*/  @!P4 IMAD.IADD R12, R12, 0x1, -R165 ;  /* 0x000000010c0cc824 */ /* 0x000fe200078e0aa5 */
[----:B------:R-:W-:Y:S01]  /*5a80*/  ISETP.GT.U32.AND P4, PT, R165, R8, PT ;  /* 0x00000008a500720c */ /* 0x000fe20003f84070 */
[C---:B------:R-:W-:Y:S02]  /*5a90*/  VIADD R21, R0.reuse, 0x65 ;  /* 0x0000006500157836 */ /* 0x040fe40000000000 */
[----:B------:R-:W-:-:S02]  /*5aa0*/  VIADD R17, R0, 0x63 ;  /* 0x0000006300117836 */ /* 0x000fc40000000000 */
[----:B------:R-:W-:Y:S01]  /*5ab0*/  VIADD R19, R0, 0x64 ;  /* 0x0000006400137836 */ /* 0x000fe20000000000 */
[----:B------:R-:W-:Y:S01]  /*5ac0*/  IABS R22, R21 ;  /* 0x0000001500167213 */ /* 0x000fe20000000000 */
[----:B-1----:R-:W-:Y:S01]  /*5ad0*/  IMAD.MOV.U32 R2, RZ, RZ, R6 ;  /* 0x000000ffff027224 */ /* 0x002fe200078e0006 */
[----:B------:R-:W-:Y:S01]  /*5ae0*/  IABS R18, R17 ;  /* 0x0000001100127213 */ /* 0x000fe20000000000 */
[C---:B------:R-:W-:Y:S01]  /*5af0*/  IMAD R6, R165.reuse, R5, R14 ;  /* 0x00000005a5067224 */ /* 0x040fe200078e020e */
[----:B------:R-:W-:Y:S01]  /*5b00*/  IABS R20, R19 ;  /* 0x0000001300147213 */ /* 0x000fe20000000000 */
[----:B------:R-:W-:Y:S01]  /*5b10*/  @!P1 IMAD.MOV R2, RZ, RZ, -R2 ;  /* 0x000000ffff029224 */ /* 0x000fe200078e0a02 */
[C---:B------:R-:W-:Y:S01]  /*5b20*/  ISETP.GT.U32.AND P1, PT, R165.reuse, R4, PT ;  /* 0x00000004a500720c */ /* 0x040fe20003f24070 */
[----:B------:R-:W-:Y:S01]  /*5b30*/  @!P4 IMAD.IADD R8, R8, 0x1, -R165 ;  /* 0x000000010808c824 */ /* 0x000fe200078e0aa5 */
[----:B------:R-:W-:Y:S01]  /*5b40*/  ISETP.GT.U32.AND P6, PT, R165, R6, PT ;  /* 0x00000006a500720c */ /* 0x000fe20003fc4070 */
[----:B------:R-:W-:Y:S01]  /*5b50*/  IMAD.HI.U32 R5, R9, R18, RZ ;  /* 0x0000001209057227 */ /* 0x000fe200078e00ff */
[----:B------:R-:W-:Y:S01]  /*5b60*/  ISETP.GE.AND P4, PT, R7, RZ, PT ;  /* 0x000000ff0700720c */ /* 0x000fe20003f86270 */
[----:B------:R1:W-:Y:S02]  /*5b70*/  STL [R1+0x18], R2 ;  /* 0x0000180201007387 */ /* 0x0003e40000100800 */
[----:B------:R-:W-:-:S04]  /*5b80*/  IMAD.HI.U32 R7, R9, R22, RZ ;  /* 0x0000001609077227 */ /* 0x000fc800078e00ff */
[----:B------:R-:W-:Y:S02]  /*5b90*/  IMAD.MOV R7, RZ, RZ, -R7 ;  /* 0x000000ffff077224 */ /* 0x000fe400078e0a07 */
[----:B------:R-:W-:Y:S02]  /*5ba0*/  IMAD.MOV.U32 R3, RZ, RZ, R12 ;  /* 0x000000ffff037224 */ /* 0x000fe400078e000c */
[----:B------:R-:W-:Y:S02]  /*5bb0*/  @!P6 IMAD.IADD R6, R6, 0x1, -R165 ;  /* 0x000000010606e824 */ /* 0x000fe400078e0aa5 */
[----:B------:R-:W-:Y:S02]  /*5bc0*/  IMAD.MOV R14, RZ, RZ, -R5 ;  /* 0x000000ffff0e7224 */ /* 0x000fe400078e0a05 */
[----:B------:R-:W-:Y:S01]  /*5bd0*/  IMAD.HI.U32 R5, R9, R20, RZ ;  /* 0x0000001409057227 */ /* 0x000fe200078e00ff */
[----:B------:R-:W-:-:S03]  /*5be0*/  ISETP.GT.U32.AND P6, PT, R165, R6, PT ;  /* 0x00000006a500720c */ /* 0x000fc60003fc4070 */
[C---:B------:R-:W-:Y:S01]  /*5bf0*/  IMAD R13, R165.reuse, R7, R22 ;  /* 0x00000007a50d7224 */ /* 0x040fe200078e0216 */
[----:B------:R-:W-:Y:S01]  /*5c00*/  IABS R22, R25 ;  /* 0x0000001900167213 */ /* 0x000fe20000000000 */
[----:B------:R-:W-:Y:S01]  /*5c10*/  @!P5 IMAD.MOV R3, RZ, RZ, -R3 ;  /* 0x000000ffff03d224 */ /* 0x000fe200078e0a03 */
[----:B------:R-:W-:Y:S01]  /*5c20*/  ISETP.GT.U32.AND P5, PT, R165, R8, PT ;  /* 0x00000008a500720c */ /* 0x000fe20003fa4070 */
[----:B------:R-:W-:Y:S01]  /*5c30*/  @!P1 IMAD.IADD R4, R4, 0x1, -R165 ;  /* 0x0000000104049824 */ /* 0x000fe200078e0aa5 */
[----:B------:R-:W-:Y:S01]  /*5c40*/  ISETP.GE.AND P1, PT, R15, RZ, PT ;  /* 0x000000ff0f00720c */ /* 0x000fe20003f26270 */
[----:B------:R-:W-:Y:S01]  /*5c50*/  IMAD R14, R165, R14, R18 ;  /* 0x0000000ea50e7224 */ /* 0x000fe200078e0212 */
[----:B------:R-:W-:Y:S01]  /*5c60*/  STL [R1+0x14], R3 ;  /* 0x0000140301007387 */ /* 0x000fe20000100800 */
[----:B------:R-:W-:Y:S02]  /*5c70*/  IMAD.MOV R5, RZ, RZ, -R5 ;  /* 0x000000ffff057224 */ /* 0x000fe400078e0a05 */
[----:B-1----:R-:W-:-:S02]  /*5c80*/  IMAD.MOV.U32 R2, RZ, RZ, R16 ;  /* 0x000000ffff027224 */ /* 0x002fc400078e0010 */
[----:B------:R-:W-:Y:S01]  /*5c90*/  @!P6 IMAD.IADD R6, R6, 0x1, -R165 ;  /* 0x000000010606e824 */ /* 0x000fe200078e0aa5 */
[C---:B------:R-:W-:Y:S01]  /*5ca0*/  ISETP.GT.U32.AND P6, PT, R165.reuse, R13, PT ;  /* 0x0000000da500720c */ /* 0x040fe20003fc4070 */
[C---:B------:R-:W-:Y:S02]  /*5cb0*/  IMAD R12, R165.reuse, R5, R20 ;  /* 0x00000005a50c7224 */ /* 0x040fe400078e0214 */
[----:B------:R-:W-:Y:S01]  /*5cc0*/  @!P3 IMAD.MOV R2, RZ, RZ, -R2 ;  /* 0x000000ffff02b224 */ /* 0x000fe200078e0a02 */
[C---:B------:R-:W-:Y:S01]  /*5cd0*/  ISETP.GT.U32.AND P3, PT, R165.reuse, R14, PT ;  /* 0x0000000ea500720c */ /* 0x040fe20003f64070 */
[----:B------:R-:W-:Y:S02]  /*5ce0*/  IMAD.MOV.U32 R11, RZ, RZ, R4 ;  /* 0x000000ffff0b7224 */ /* 0x000fe400078e0004 */
[----:B------:R-:W-:Y:S01]  /*5cf0*/  VIADD R20, R0, 0x67 ;  /* 0x0000006700147836 */ /* 0x000fe20000000000 */
[----:B------:R1:W-:Y:S01]  /*5d00*/  STL [R1+0x10], R2 ;  /* 0x0000100201007387 */ /* 0x0003e20000100800 */
[----:B------:R-:W-:Y:S01]  /*5d10*/  @!P2 IMAD.MOV R11, RZ, RZ, -R11 ;  /* 0x000000ffff0ba224 */ /* 0x000fe200078e0a0b */
[----:B------:R-:W-:Y:S01]  /*5d20*/  ISETP.GT.U32.AND P2, PT, R165, R12, PT ;  /* 0x0000000ca500720c */ /* 0x000fe20003f44070 */
[--C-:B------:R-:W-:Y:S01]  /*5d30*/  @!P5 IMAD.IADD R8, R8, 0x1, -R165.reuse ;  /* 0x000000010808d824 */ /* 0x100fe200078e0aa5 */
[----:B------:R-:W-:Y:S01]  /*5d40*/  IABS R4, R20 ;  /* 0x0000001400047213 */ /* 0x000fe20000000000 */
[----:B------:R-:W-:Y:S01]  /*5d50*/  VIADD R7, R0, 0x66 ;  /* 0x0000006600077836 */ /* 0x000fe20000000000 */
[----:B------:R-:W-:Y:S01]  /*5d60*/  ISETP.GE.AND P5, PT, R17, RZ, PT ;  /* 0x000000ff1100720c */ /* 0x000fe20003fa6270 */
[--C-:B------:R-:W-:Y:S01]  /*5d70*/  @!P6 IMAD.IADD R13, R13, 0x1, -R165.reuse ;  /* 0x000000010d0de824 */ /* 0x100fe200078e0aa5 */
[----:B------:R-:W-:Y:S01]  /*5d80*/  STL [R1+0x2014], R11 ;  /* 0x0020140b01007387 */ /* 0x000fe20000100800 */
[----:B------:R-:W-:Y:S01]  /*5d90*/  IMAD.MOV.U32 R10, RZ, RZ, R8 ;  /* 0x000000ffff0a7224 */ /* 0x000fe200078e0008 */
[----:B------:R-:W-:Y:S01]  /*5da0*/  IABS R16, R7 ;  /* 0x0000000700107213 */ /* 0x000fe20000000000 */
[----:B------:R-:W-:Y:S01]  /*5db0*/  IMAD.MOV.U32 R8, RZ, RZ, R4 ;  /* 0x000000ffff087224 */ /* 0x000fe200078e0004 */
[----:B------:R-:W-:Y:S01]  /*5dc0*/  ISETP.GT.U32.AND P6, PT, R165, R13, PT ;  /* 0x0000000da500720c */ /* 0x000fe20003fc4070 */
[----:B------:R-:W-:Y:S01]  /*5dd0*/  @!P3 IMAD.IADD R14, R14, 0x1, -R165 ;  /* 0x000000010e0eb824 */ /* 0x000fe200078e0aa5 */
[----:B------:R-:W-:Y:S01]  /*5de0*/  ISETP.GE.AND P3, PT, R19, RZ, PT ;  /* 0x000000ff1300720c */ /* 0x000fe20003f66270 */
[----:B------:R-:W-:-:S04]  /*5df0*/  IMAD.HI.U32 R5, R9, R8, RZ ;  /* 0x0000000809057227 */ /* 0x000fc800078e00ff */
[----:B------:R-:W-:Y:S01]  /*5e00*/  @!P2 IMAD.IADD R12, R12, 0x1, -R165 ;  /* 0x000000010c0ca824 */ /* 0x000fe200078e0aa5 */
[----:B------:R-:W-:Y:S01]  /*5e10*/  ISETP.GT.U32.AND P2, PT, R165, R14, PT ;  /* 0x0000000ea500720c */ /* 0x000fe20003f44070 */
[----:B------:R-:W-:-:S04]  /*5e20*/  IMAD.HI.U32 R4, R9, R16, RZ ;  /* 0x0000001009047227 */ /* 0x000fc800078e00ff */
[----:B------:R-:W-:Y:S02]  /*5e30*/  IMAD.MOV R5, RZ, RZ, -R5 ;  /* 0x000000ffff057224 */ /* 0x000fe400078e0a05 */
[----:B------:R-:W-:Y:S02]  /*5e40*/  IMAD.MOV R4, RZ, RZ, -R4 ;  /* 0x000000ffff047224 */ /* 0x000fe400078e0a04 */
[C---:B------:R-:W-:Y:S02]  /*5e50*/  IMAD R15, R165.reuse, R5, R8 ;  /* 0x00000005a50f7224 */ /* 0x040fe400078e0208 */
[----:B------:R-:W-:Y:S01]  /*5e60*/  @!P1 IMAD.MOV R10, RZ, RZ, -R10 ;  /* 0x000000ffff0a9224 */ /* 0x000fe200078e0a0a */
[C---:B------:R-:W-:Y:S01]  /*5e70*/  ISETP.GT.U32.AND P1, PT, R165.reuse, R12, PT ;  /* 0x0000000ca500720c */ /* 0x040fe20003f24070 */
[----:B------:R-:W-:Y:S02]  /*5e80*/  IMAD R4, R165, R4, R16 ;  /* 0x00000004a5047224 */ /* 0x000fe400078e0210 */
[--C-:B------:R-:W-:Y:S01]  /*5e90*/  @!P6 IMAD.IADD R13, R13, 0x1, -R165.reuse ;  /* 0x000000010d0de824 */ /* 0x100fe200078e0aa5 */
[C---:B------:R-:W-:Y:S01]  /*5ea0*/  ISETP.GT.U32.AND P6, PT, R165.reuse, R15, PT ;  /* 0x0000000fa500720c */ /* 0x040fe20003fc4070 */
[----:B-1----:R-:W-:Y:S01]  /*5eb0*/  IMAD.MOV.U32 R2, RZ, RZ, R6 ;  /* 0x000000ffff027224 */ /* 0x002fe200078e0006 */
[----:B------:R-:W-:Y:S01]  /*5ec0*/  STL [R1+0x2018], R10 ;  /* 0x0020180a01007387 */ /* 0x000fe20000100800 */
[----:B------:R-:W-:Y:S01]  /*5ed0*/  @!P2 IMAD.IADD R14, R14, 0x1, -R165 ;  /* 0x000000010e0ea824 */ /* 0x000fe200078e0aa5 */
[----:B------:R-:W-:Y:S01]  /*5ee0*/  ISETP.GT.U32.AND P2, PT, R165, R4, PT ;  /* 0x00000004a500720c */ /* 0x000fe20003f44070 */
[----:B------:R-:W-:-:S02]  /*5ef0*/  VIADD R19, R0, 0x68 ;  /* 0x0000006800137836 */ /* 0x000fc40000000000 */
[----:B------:R-:W-:Y:S01]  /*5f00*/  @!P4 IMAD.MOV R2, RZ, RZ, -R2 ;  /* 0x000000ffff02c224 */ /* 0x000fe200078e0a02 */
[----:B------:R-:W-:Y:S01]  /*5f10*/  ISETP.GE.AND P4, PT, R21, RZ, PT ;  /* 0x000000ff1500720c */ /* 0x000fe20003f86270 */
[----:B------:R-:W-:Y:S01]  /*5f20*/  VIADD R21, R0, 0x6a ;  /* 0x0000006a00157836 */ /* 0x000fe20000000000 */
[----:B------:R-:W-:Y:S01]  /*5f30*/  IABS R16, R19 ;  /* 0x0000001300107213 */ /* 0x000fe20000000000 */
[--C-:B------:R-:W-:Y:S01]  /*5f40*/  @!P1 IMAD.IADD R12, R12, 0x1, -R165.reuse ;  /* 0x000000010c0c9824 */ /* 0x100fe200078e0aa5 */
[----:B------:R-:W-:Y:S01]  /*5f50*/  ISETP.GE.AND P1, PT, R7, RZ, PT ;  /* 0x000000ff0700720c */ /* 0x000fe20003f26270 */
[----:B------:R-:W-:Y:S01]  /*5f60*/  VIADD R7, R0, 0x69 ;  /* 0x0000006900077836 */ /* 0x000fe20000000000 */
[----:B------:R-:W-:Y:S01]  /*5f70*/  IABS R18, R21 ;  /* 0x0000001500127213 */ /* 0x000fe20000000000 */
[----:B------:R-:W-:Y:S01]  /*5f80*/  @!P6 IMAD.IADD R15, R15, 0x1, -R165 ;  /* 0x000000010f0fe824 */ /* 0x000fe200078e0aa5 */
[----:B------:R-:W-:Y:S01]  /*5f90*/  STL [R1+0x201c], R2 ;  /* 0x00201c0201007387 */ /* 0x000fe20000100800 */
[----:B------:R-:W-:Y:S01]  /*5fa0*/  IMAD.HI.U32 R5, R9, R16, RZ ;  /* 0x0000001009057227 */ /* 0x000fe200078e00ff */
[----:B------:R-:W-:-:S02]  /*5fb0*/  IABS R8, R7 ;  /* 0x0000000700087213 */ /* 0x000fc40000000000 */
[----:B------:R-:W-:Y:S01]  /*5fc0*/  ISETP.GT.U32.AND P6, PT, R165, R15, PT ;  /* 0x0000000fa500720c */ /* 0x000fe20003fc4070 */
[----:B------:R-:W-:Y:S01]  /*5fd0*/  @!P2 IMAD.IADD R4, R4, 0x1, -R165 ;  /* 0x000000010404a824 */ /* 0x000fe200078e0aa5 */
[----:B------:R-:W-:Y:S01]  /*5fe0*/  ISETP.GE.AND P2, PT, R20, RZ, PT ;  /* 0x000000ff1400720c */ /* 0x000fe20003f46270 */
[----:B------:R-:W-:Y:S01]  /*5ff0*/  IMAD.MOV.U32 R3, RZ, RZ, R14 ;  /* 0x000000ffff037224 */ /* 0x000fe200078e000e */
[----:B------:R-:W-:Y:S01]  /*6000*/  IABS R20, R23 ;  /* 0x0000001700147213 */ /* 0x000fe20000000000 */
[----:B------:R-:W-:Y:S02]  /*6010*/  IMAD.MOV R5, RZ, RZ, -R5 ;  /* 0x000000ffff057224 */ /* 0x000fe400078e0a05 */
[----:B------:R-:W-:-:S04]  /*6020*/  IMAD.HI.U32 R6, R9, R18, RZ ;  /* 0x0000001209067227 */ /* 0x000fc800078e00ff */
[----:B------:R-:W-:Y:S01]  /*6030*/  @!P5 IMAD.MOV R3, RZ, RZ, -R3 ;  /* 0x000000ffff03d224 */ /* 0x000fe200078e0a03 */
[C---:B------:R-:W-:Y:S01]  /*6040*/  ISETP.GT.U32.AND P5, PT, R165.reuse, R4, PT ;  /* 0x00000004a500720c */ /* 0x040fe20003fa4070 */
[----:B------:R-:W-:Y:S02]  /*6050*/  IMAD R16, R165, R5, R16 ;  /* 0x00000005a5107224 */ /* 0x000fe400078e0210 */
[----:B------:R-:W-:Y:S01]  /*6060*/  IMAD.HI.U32 R5, R9, R8, RZ ;  /* 0x0000000809057227 */ /* 0x000fe200078e00ff */
[----:B------:R-:W-:Y:S03]  /*6070*/  STL [R1+0x2020], R3 ;  /* 0x0020200301007387 */ /* 0x000fe60000100800 */
[----:B------:R-:W-:Y:S02]  /*6080*/  IMAD.MOV R6, RZ, RZ, -R6 ;  /* 0x000000ffff067224 */ /* 0x000fe400078e0a06 */
[----:B------:R-:W-:-:S02]  /*6090*/  IMAD.MOV R5, RZ, RZ, -R5 ;  /* 0x000000ffff057224 */ /* 0x000fc400078e0a05 */
[C---:B------:R-:W-:Y:S02]  /*60a0*/  IMAD R18, R165.reuse, R6, R18 ;  /* 0x00000006a5127224 */ /* 0x040fe400078e0212 */
[----:B------:R-:W-:Y:S01]  /*60b0*/  @!P3 IMAD.MOV R12, RZ, RZ, -R12 ;  /* 0x000000ffff0cb224 */ /* 0x000fe200078e0a0c */
[C---:B------:R-:W-:Y:S01]  /*60c0*/  ISETP.GT.U32.AND P3, PT, R165.reuse, R16, PT ;  /* 0x00000010a500720c */ /* 0x040fe20003f64070 */
[----:B------:R-:W-:Y:S02]  /*60d0*/  IMAD R17, R165, R5, R8 ;  /* 0x00000005a5117224 */ /* 0x000fe400078e0208 */
[--C-:B------:R-:W-:Y:S01]  /*60e0*/  @!P6 IMAD.IADD R15, R15, 0x1, -R165.reuse ;  /* 0x000000010f0fe824 */ /* 0x100fe200078e0aa5 */
[C---:B------:R-:W-:Y:S01]  /*60f0*/  ISETP.GT.U32.AND P6, PT, R165.reuse, R18, PT ;  /* 0x00000012a500720c */ /* 0x040fe20003fc4070 */
[----:B------:R-:W-:Y:S01]  /*6100*/  @!P5 IMAD.IADD R4, R4, 0x1, -R165 ;  /* 0x000000010404d824 */ /* 0x000fe200078e0aa5 */
[----:B------:R-:W-:Y:S01]  /*6110*/  ISETP.GT.U32.AND P5, PT, R165, R17, PT ;  /* 0x00000011a500720c */ /* 0x000fe20003fa4070 */
[----:B------:R-:W-:Y:S01]  /*6120*/  VIADD R8, R0, 0x6c ;  /* 0x0000006c00087836 */ /* 0x000fe20000000000 */
[----:B------:R-:W-:Y:S01]  /*6130*/  STL [R1+0x2024], R12 ;  /* 0x0020240c01007387 */ /* 0x000fe20000100800 */
[----:B------:R-:W-:-:S03]  /*6140*/  IMAD.HI.U32 R5, R9, R20, RZ ;  /* 0x0000001409057227 */ /* 0x000fc600078e00ff */
[----:B------:R-:W-:Y:S01]  /*6150*/  IABS R6, R8 ;  /* 0x0000000800067213 */ /* 0x000fe20000000000 */
[----:B------:R-:W-:Y:S02]  /*6160*/  IMAD.MOV R5, RZ, RZ, -R5 ;  /* 0x000000ffff057224 */ /* 0x000fe400078e0a05 */
[----:B------:R-:W-:Y:S01]  /*6170*/  @!P4 IMAD.MOV R13, RZ, RZ, -R13 ;  /* 0x000000ffff0dc224 */ /* 0x000fe200078e0a0d */
[----:B------:R-:W-:Y:S01]  /*6180*/  ISETP.GE.AND P4, PT, R19, RZ, PT ;  /* 0x000000ff1300720c */ /* 0x000fe20003f86270 */
[--C-:B------:R-:W-:Y:S01]  /*6190*/  @!P3 IMAD.IADD R16, R16, 0x1, -R165.reuse ;  /* 0x000000011010b824 */ /* 0x100fe200078e0aa5 */
[----:B------:R-:W-:Y:S01]  /*61a0*/  ISETP.GE.AND P3, PT, R7, RZ, PT ;  /* 0x000000ff0700720c */ /* 0x000fe20003f66270 */
[----:B------:R-:W-:Y:S01]  /*61b0*/  VIADD R7, R0, 0x6d ;  /* 0x0000006d00077836 */ /* 0x000fe20000000000 */
[----:B------:R-:W-:Y:S01]  /*61c0*/  STL [R1+0x2028], R13 ;  /* 0x0020280d01007387 */ /* 0x000fe20000100800 */
[----:B------:R-:W-:Y:S02]  /*61d0*/  IMAD R19, R165, R5, R20 ;  /* 0x00000005a5137224 */ /* 0x000fe400078e0214 */
[----:B------:R-:W-:Y:S01]  /*61e0*/  @!P6 IMAD.IADD R18, R18, 0x1, -R165 ;  /* 0x000000011212e824 */ /* 0x000fe200078e0aa5 */
[----:B------:R-:W-:Y:S01]  /*61f0*/  IABS R5, R7 ;  /* 0x0000000700057213 */ /* 0x000fe20000000000 */
[----:B------:R-:W-:-:S02]  /*6200*/  IMAD.MOV.U32 R20, RZ, RZ, R6 ;  /* 0x000000ffff147224 */ /* 0x000fc400078e0006 */
[----:B------:R-:W-:Y:S01]  /*6210*/  @!P5 IMAD.IADD R17, R17, 0x1, -R165 ;  /* 0x000000011111d824 */ /* 0x000fe200078e0aa5 */
[C---:B------:R-:W-:Y:S01]  /*6220*/  ISETP.GT.U32.AND P6, PT, R165.reuse, R18, PT ;  /* 0x00000012a500720c */ /* 0x040fe20003fc4070 */
[----:B------:R-:W-:Y:S01]  /*6230*/  IMAD.MOV.U32 R14, RZ, RZ, R4 ;  /* 0x000000ffff0e7224 */ /* 0x000fe200078e0004 */
[----:B------:R-:W-:Y:S01]  /*6240*/  ISETP.GT.U32.AND P5, PT, R165, R16, PT ;  /* 0x00000010a500720c */ /* 0x000fe20003fa4070 */
[----:B------:R-:W-:-:S04]  /*6250*/  IMAD.HI.U32 R4, R9, R20, RZ ;  /* 0x0000001409047227 */ /* 0x000fc800078e00ff */
[----:B------:R-:W-:Y:S01]  /*6260*/  @!P1 IMAD.MOV R14, RZ, RZ, -R14 ;  /* 0x000000ffff0e9224 */ /* 0x000fe200078e0a0e */
[C---:B------:R-:W-:Y:S01]  /*6270*/  ISETP.GT.U32.AND P1, PT, R165.reuse, R17, PT ;  /* 0x00000011a500720c */ /* 0x040fe20003f24070 */
[----:B------:R-:W-:Y:S02]  /*6280*/  IMAD.MOV R4, RZ, RZ, -R4 ;  /* 0x000000ffff047224 */ /* 0x000fe400078e0a04 */
[----:B------:R-:W-:Y:S01]  /*6290*/  IMAD.MOV.U32 R6, RZ, RZ, R5 ;  /* 0x000000ffff067224 */ /* 0x000fe200078e0005 */
[----:B------:R-:W-:Y:S01]  /*62a0*/  STL [R1+0x202c], R14 ;  /* 0x00202c0e01007387 */ /* 0x000fe20000100800 */
[----:B------:R-:W-:Y:S02]  /*62b0*/  IMAD R20, R165, R4, R20 ;  /* 0x00000004a5147224 */ /* 0x000fe400078e0214 */
[----:B------:R-:W-:-:S04]  /*62c0*/  IMAD.HI.U32 R4, R9, R6, RZ ;  /* 0x0000000609047227 */ /* 0x000fc800078e00ff */
[----:B------:R-:W-:Y:S01]  /*62d0*/  @!P2 IMAD.MOV R15, RZ, RZ, -R15 ;  /* 0x000000ffff0fa224 */ /* 0x000fe200078e0a0f */
[C---:B------:R-:W-:Y:S01]  /*62e0*/  ISETP.GT.U32.AND P2, PT, R165.reuse, R19, PT ;  /* 0x00000013a500720c */ /* 0x040fe20003f44070 */
[--C-:B------:R-:W-:Y:S01]  /*62f0*/  @!P6 IMAD.IADD R18, R18, 0x1, -R165.reuse ;  /* 0x000000011212e824 */ /* 0x100fe200078e0aa5 */
[----:B------:R-:W-:Y:S01]  /*6300*/  ISETP.GT.U32.AND P6, PT, R165, R20, PT ;  /* 0x00000014a500720c */ /* 0x000fe20003fc4070 */
[----:B------:R-:W-:Y:S01]  /*6310*/  IMAD.MOV R4, RZ, RZ, -R4 ;  /* 0x000000ffff047224 */ /* 0x000fe200078e0a04 */
[----:B------:R-:W-:Y:S01]  /*6320*/  STL [R1+0x2030], R15 ;  /* 0x0020300f01007387 */ /* 0x000fe20000100800 */
[--C-:B------:R-:W-:Y:S01]  /*6330*/  @!P5 IMAD.IADD R16, R16, 0x1, -R165.reuse ;  /* 0x000000011010d824 */ /* 0x100fe200078e0aa5 */
[----:B------:R-:W-:Y:S01]  /*6340*/  ISETP.GE.AND P5, PT, R21, RZ, PT ;  /* 0x000000ff1500720c */ /* 0x000fe20003fa6270 */
[----:B------:R-:W-:Y:S01]  /*6350*/  @!P1 IMAD.IADD R17, R17, 0x1, -R165 ;  /* 0x0000000111119824 */ /* 0x000fe200078e0aa5 */
[----:B------:R-:W-:Y:S01]  /*6360*/  ISETP.GE.AND P1, PT, R23, RZ, PT ;  /* 0x000000ff1700720c */ /* 0x000fe20003f26270 */
[----:B------:R-:W-:Y:S01]  /*6370*/  IMAD R21, R165, R4, R6 ;  /* 0x00000004a5157224 */ /* 0x000fe200078e0206 */
[----:B------:R-:W-:Y:S01]  /*6380*/  IABS R6, R27 ;  /* 0x0000001b00067213 */ /* 0x000fe20000000000 */
[----:B------:R-:W-:-:S02]  /*6390*/  @!P3 IMAD.MOV R17, RZ, RZ, -R17 ;  /* 0x000000ffff11b224 */ /* 0x000fc400078e0a11 */
[----:B------:R-:W-:Y:S01]  /*63a0*/  IMAD.HI.U32 R5, R9, R22, RZ ;  /* 0x0000001609057227 */ /* 0x000fe200078e00ff */
[----:B------:R-:W-:-:S03]  /*63b0*/  ISETP.GT.U32.AND P3, PT, R165, R21, PT ;  /* 0x00000015a500720c */ /* 0x000fc60003f64070 */
[--C-:B------:R-:W-:Y:S01]  /*63c0*/  @!P2 IMAD.IADD R19, R19, 0x1, -R165.reuse ;  /* 0x000000011313a824 */ /* 0x100fe200078e0aa5 */
[----:B------:R-:W-:Y:S01]  /*63d0*/  ISETP.GE.AND P2, PT, R8, RZ, PT ;  /* 0x000000ff0800720c */ /* 0x000fe20003f46270 */
[----:B------:R-:W-:Y:S02]  /*63e0*/  @!P6 IMAD.IADD R20, R20, 0x1, -R165 ;  /* 0x000000011414e824 */ /* 0x000fe400078e0aa5 */
[----:B------:R-:W-:Y:S01]  /*63f0*/  IMAD.MOV R5, RZ, RZ, -R5 ;  /* 0x000000ffff057224 */ /* 0x000fe200078e0a05 */
[C---:B------:R-:W-:Y:S01]  /*6400*/  ISETP.GT.U32.AND P6, PT, R165.reuse, R19, PT ;  /* 0x00000013a500720c */ /* 0x040fe20003fc4070 */
[----:B------:R-:W-:Y:S01]  /*6410*/  @!P4 IMAD.MOV R16, RZ, RZ, -R16 ;  /* 0x000000ffff10c224 */ /* 0x000fe200078e0a10 */
[----:B------:R-:W-:Y:S01]  /*6420*/  ISETP.GT.U32.AND P4, PT, R165, R20, PT ;  /* 0x00000014a500720c */ /* 0x000fe20003f84070 */
[----:B------:R-:W-:-:S03]  /*6430*/  IMAD.HI.U32 R4, R9, R6, RZ ;  /* 0x0000000609047227 */ /* 0x000fc600078e00ff */
[----:B------:R-:W-:Y:S01]  /*6440*/  STL [R1+0x2034], R16 ;  /* 0x0020341001007387 */ /* 0x000fe20000100800 */
[----:B------:R-:W-:Y:S01]  /*6450*/  IMAD R22, R165, R5, R22 ;  /* 0x00000005a5167224 */ /* 0x000fe200078e0216 */
[----:B------:R-:W-:Y:S01]  /*6460*/  IABS R5, R28 ;  /* 0x0000001c00057213 */ /* 0x000fe20000000000 */
[----:B------:R-:W-:Y:S01]  /*6470*/  @!P3 IMAD.IADD R21, R21, 0x1, -R165 ;  /* 0x000000011515b824 */ /* 0x000fe200078e0aa5 */
[----:B------:R-:W-:Y:S01]  /*6480*/  STL [R1+0x2038], R17 ;  /* 0x0020381101007387 */ /* 0x000fe20000100800 */
[----:B------:R-:W-:Y:S02]  /*6490*/  IMAD.MOV R4, RZ, RZ, -R4 ;  /* 0x000000ffff047224 */ /* 0x000fe400078e0a04 */
[----:B------:R-:W-:Y:S01]  /*64a0*/  @!P5 IMAD.MOV R18, RZ, RZ, -R18 ;  /* 0x000000ffff12d224 */ /* 0x000fe200078e0a12 */
[C---:B------:R-:W-:Y:S01]  /*64b0*/  ISETP.GT.U32.AND P5, PT, R165.reuse, R22, PT ;  /* 0x00000016a500720c */ /* 0x040fe20003fa4070 */
[C---:B------:R-:W-:Y:S01]  /*64c0*/  IMAD R23, R165.reuse, R4, R6 ;  /* 0x00000004a5177224 */ /* 0x040fe200078e0206 */
[----:B------:R-:W-:Y:S01]  /*64d0*/  ISETP.GT.U32.AND P3, PT, R165, R21, PT ;  /* 0x00000015a500720c */ /* 0x000fe20003f64070 */
[----:B------:R-:W-:Y:S01]  /*64e0*/  VIADD R8, R0, 0x70 ;  /* 0x0000007000087836 */ /* 0x000fe20000000000 */
[----:B------:R1:W-:Y:S01]  /*64f0*/  STL [R1+0x203c], R18 ;  /* 0x00203c1201007387 */ /* 0x0003e20000100800 */
[----:B------:R-:W-:-:S02]  /*6500*/  IMAD.MOV.U32 R6, RZ, RZ, R5 ;  /* 0x000000ffff067224 */ /* 0x000fc400078e0005 */
[--C-:B------:R-:W-:Y:S01]  /*6510*/  @!P6 IMAD.IADD R19, R19, 0x1, -R165.reuse ;  /* 0x000000011313e824 */ /* 0x100fe200078e0aa5 */
[----:B------:R-:W-:Y:S01]  /*6520*/  ISETP.GE.AND P6, PT, R7, RZ, PT ;  /* 0x000000ff0700720c */ /* 0x000fe20003fc6270 */
[----:B------:R-:W-:Y:S01]  /*6530*/  @!P4 IMAD.IADD R20, R20, 0x1, -R165 ;  /* 0x000000011414c824 */ /* 0x000fe200078e0aa5 */
[----:B------:R-:W-:Y:S01]  /*6540*/  IABS R24, R8 ;  /* 0x0000000800187213 */ /* 0x000fe20000000000 */
[----:B------:R-:W-:Y:S01]  /*6550*/  IMAD.HI.U32 R5, R9, R6, RZ ;  /* 0x0000000609057227 */ /* 0x000fe200078e00ff */
[----:B------:R-:W-:-:S03]  /*6560*/  ISETP.GT.U32.AND P4, PT, R165, R23, PT ;  /* 0x00000017a500720c */ /* 0x000fc60003f84070 */
[----:B------:R-:W-:Y:S02]  /*6570*/  IMAD.MOV R5, RZ, RZ, -R5 ;  /* 0x000000ffff057224 */ /* 0x000fe400078e0a05 */
[----:B------:R-:W-:-:S04]  /*6580*/  IMAD.HI.U32 R4, R9, R24, RZ ;  /* 0x0000001809047227 */ /* 0x000fc800078e00ff */
[--C-:B------:R-:W-:Y:S01]  /*6590*/  @!P5 IMAD.IADD R22, R22, 0x1, -R165.reuse ;  /* 0x000000011616d824 */ /* 0x100fe200078e0aa5 */
[----:B------:R-:W-:Y:S01]  /*65a0*/  ISETP.GE.AND P5, PT, R25, RZ, PT ;  /* 0x000000ff1900720c */ /* 0x000fe20003fa6270 */
[----:B------:R-:W-:Y:S02]  /*65b0*/  IMAD R25, R165, R5, R6 ;  /* 0x00000005a5197224 */ /* 0x000fe400078e0206 */
[----:B------:R-:W-:Y:S02]  /*65c0*/  @!P3 IMAD.IADD R21, R21, 0x1, -R165 ;  /* 0x000000011515b824 */ /* 0x000fe400078e0aa5 */
[----:B------:R-:W-:Y:S02]  /*65d0*/  VIADD R7, R0, 0x72 ;  /* 0x0000007200077836 */ /* 0x000fe40000000000 */
[----:B------:R-:W-:Y:S02]  /*65e0*/  IMAD.MOV R4, RZ, RZ, -R4 ;  /* 0x000000ffff047224 */ /* 0x000fe400078e0a04 */
[----:B------:R-:W-:Y:S01]  /*65f0*/  @!P6 IMAD.MOV R21, RZ, RZ, -R21 ;  /* 0x000000ffff15e224 */ /* 0x000fe200078e0a15 */
[C---:B------:R-:W-:Y:S01]  /*6600*/  ISETP.GT.U32.AND P6, PT, R165.reuse, R25, PT ;  /* 0x00000019a500720c */ /* 0x040fe20003fc4070 */
[----:B------:R-:W-:Y:S01]  /*6610*/  IMAD R24, R165, R4, R24 ;  /* 0x00000004a5187224 */ /* 0x000fe200078e0218 */
[----:B------:R-:W-:Y:S01]  /*6620*/  IABS R26, R7 ;  /* 0x00000007001a7213 */ /* 0x000fe20000000000 */
[----:B------:R-:W-:Y:S01]  /*6630*/  @!P4 IMAD.IADD R23, R23, 0x1, -R165 ;  /* 0x000000011717c824 */ /* 0x000fe200078e0aa5 */
[C---:B------:R-:W-:Y:S01]  /*6640*/  ISETP.GT.U32.AND P4, PT, R165.reuse, R22, PT ;  /* 0x00000016a500720c */ /* 0x040fe20003f84070 */
[----:B------:R-:W-:Y:S01]  /*6650*/  @!P1 IMAD.MOV R19, RZ, RZ, -R19 ;  /* 0x000000ffff139224 */ /* 0x000fe200078e0a13 */
[----:B------:R-:W-:Y:S01]  /*6660*/  ISETP.GT.U32.AND P3, PT, R165, R24, PT ;  /* 0x00000018a500720c */ /* 0x000fe20003f64070 */
[----:B------:R-:W-:Y:S01]  /*6670*/  IMAD.HI.U32 R4, R9, R26, RZ ;  /* 0x0000001a09047227 */ /* 0x000fe200078e00ff */
[----:B------:R-:W-:-:S02]  /*6680*/  ISETP.GT.U32.AND P1, PT, R165, R23, PT ;  /* 0x00000017a500720c */ /* 0x000fc40003f24070 */
[----:B------:R-:W-:Y:S01]  /*6690*/  STL [R1+0x2040], R19 ;  /* 0x0020401301007387 */ /* 0x000fe20000100800 */
[----:B------:R-:W-:Y:S02]  /*66a0*/  IMAD.MOV R4, RZ, RZ, -R4 ;  /* 0x000000ffff047224 */ /* 0x000fe400078e0a04 */
[----:B------:R-:W-:Y:S02]  /*66b0*/  VIADD R5, R0, 0x73 ;  /* 0x0000007300057836 */ /* 0x000fe40000000000 */
[--C-:B------:R-:W-:Y:S02]  /*66c0*/  @!P6 IMAD.IADD R25, R25, 0x1, -R165.reuse ;  /* 0x000000011919e824 */ /* 0x100fe400078e0aa5 */
[--C-:B------:R-:W-:Y:S01]  /*66d0*/  @!P4 IMAD.IADD R22, R22, 0x1, -R165.reuse ;  /* 0x000000011616c824 */ /* 0x100fe200078e0aa5 */
[----:B------:R-:W-:Y:S01]  /*66e0*/  IABS R6, R5 ;  /* 0x0000000500067213 */ /* 0x000fe20000000000 */
[C---:B------:R-:W-:Y:S01]  /*66f0*/  IMAD R26, R165.reuse, R4, R26 ;  /* 0x00000004a51a7224 */ /* 0x040fe200078e021a */
[C---:B------:R-:W-:Y:S01]  /*6700*/  ISETP.GT.U32.AND P6, PT, R165.reuse, R25, PT ;  /* 0x00000019a500720c */ /* 0x040fe20003fc4070 */
[--C-:B------:R-:W-:Y:S01]  /*6710*/  @!P3 IMAD.IADD R24, R24, 0x1, -R165.reuse ;  /* 0x000000011818b824 */ /* 0x100fe200078e0aa5 */
[----:B------:R-:W-:Y:S01]  /*6720*/  ISETP.GE.AND P4, PT, R8, RZ, PT ;  /* 0x000000ff0800720c */ /* 0x000fe20003f86270 */
[----:B------:R-:W-:Y:S01]  /*6730*/  @!P5 IMAD.MOV R22, RZ, RZ, -R22 ;  /* 0x000000ffff16d224 */ /* 0x000fe200078e0a16 */
[----:B------:R-:W-:Y:S01]  /*6740*/  ISETP.GT.U32.AND P5, PT, R165, R26, PT ;  /* 0x0000001aa500720c */ /* 0x000fe20003fa4070 */
[----:B------:R-:W-:Y:S01]  /*6750*/  @!P1 IMAD.IADD R23, R23, 0x1, -R165 ;  /* 0x0000000117179824 */ /* 0x000fe200078e0aa5 */
[----:B------:R-:W-:Y:S01]  /*6760*/  ISETP.GE.AND P1, PT, R28, RZ, PT ;  /* 0x000000ff1c00720c */ /* 0x000fe20003f26270 */
[----:B------:R-:W-:Y:S01]  /*6770*/  IMAD.HI.U32 R4, R9, R6, RZ ;  /* 0x0000000609047227 */ /* 0x000fe200078e00ff */
[----:B------:R-:W-:-:S03]  /*6780*/  ISETP.GT.U32.AND P3, PT, R165, R24, PT ;  /* 0x00000018a500720c */ /* 0x000fc60003f64070 */
[----:B------:R-:W-:Y:S01]  /*6790*/  @!P2 IMAD.MOV R20, RZ, RZ, -R20 ;  /* 0x000000ffff14a224 */ /* 0x000fe200078e0a14 */
[----:B------:R-:W-:Y:S01]  /*67a0*/  ISETP.GE.AND P2, PT, R27, RZ, PT ;  /* 0x000000ff1b00720c */ /* 0x000fe20003f46270 */
[----:B------:R-:W-:Y:S02]  /*67b0*/  IMAD.MOV R27, RZ, RZ, -R4 ;  /* 0x000000ffff1b7224 */ /* 0x000fe400078e0a04 */
[----:B-1----:R-:W-:Y:S01]  /*67c0*/  IMAD.MOV.U32 R18, RZ, RZ, R29 ;  /* 0x000000ffff127224 */ /* 0x002fe200078e001d */
[----:B------:R-:W-:Y:S01]  /*67d0*/  STL [R1+0x2044], R20 ;  /* 0x0020441401007387 */ /* 0x000fe20000100800 */
[----:B------:R-:W-:Y:S02]  /*67e0*/  VIADD R29, R0, 0x74 ;  /* 0x00000074001d7836 */ /* 0x000fe40000000000 */
[--C-:B------:R-:W-:Y:S01]  /*67f0*/  @!P6 IMAD.IADD R25, R25, 0x1, -R165.reuse ;  /* 0x000000011919e824 */ /* 0x100fe200078e0aa5 */
[----:B------:R1:W-:Y:S01]  /*6800*/  STL [R1+0x2048], R21 ;  /* 0x0020481501007387 */ /* 0x0003e20000100800 */
[----:B------:R-:W-:Y:S01]  /*6810*/  IMAD R27, R165, R27, R6 ;  /* 0x0000001ba51b7224 */ /* 0x000fe200078e0206 */
[----:B------:R-:W-:Y:S01]  /*6820*/  IABS R28, R29 ;  /* 0x0000001d001c7213 */ /* 0x000fe20000000000 */
[----:B------:R-:W-:Y:S01]  /*6830*/  @!P5 IMAD.IADD R26, R26, 0x1, -R165 ;  /* 0x000000011a1ad824 */ /* 0x000fe200078e0aa5 */
[----:B------:R-:W-:Y:S01]  /*6840*/  ISETP.GE.AND P6, PT, R29, RZ, PT ;  /* 0x000000ff1d00720c */ /* 0x000fe20003fc6270 */
[----:B------:R-:W-:Y:S01]  /*6850*/  @!P1 IMAD.MOV R25, RZ, RZ, -R25 ;  /* 0x000000ffff199224 */ /* 0x000fe200078e0a19 */
[----:B------:R-:W-:Y:S01]  /*6860*/  ISETP.GT.U32.AND P1, PT, R165, R27, PT ;  /* 0x0000001ba500720c */ /* 0x000fe20003f24070 */
[----:B------:R-:W-:Y:S01]  /*6870*/  @!P3 IMAD.IADD R24, R24, 0x1, -R165 ;  /* 0x000000011818b824 */ /* 0x000fe200078e0aa5 */
[----:B------:R-:W-:Y:S01]  /*6880*/  ISETP.GE.AND P3, PT, R5, RZ, PT ;  /* 0x000000ff0500720c */ /* 0x000fe20003f66270 */
[----:B------:R-:W-:Y:S01]  /*6890*/  IMAD.HI.U32 R5, R9, R28, RZ ;  /* 0x0000001c09057227 */ /* 0x000fe200078e00ff */
[----:B------:R-:W-:Y:S01]  /*68a0*/  ISETP.GT.U32.AND P5, PT, R165, R26, PT ;  /* 0x0000001aa500720c */ /* 0x000fe20003fa4070 */
[----:B------:R-:W-:Y:S02]  /*68b0*/  STL [R1+0x204c], R22 ;  /* 0x00204c1601007387 */ /* 0x000fe40000100800 */
[----:B-1----:R-:W-:-:S02]  /*68c0*/  IMAD.MOV.U32 R21, RZ, RZ, R30 ;  /* 0x000000ffff157224 */ /* 0x002fc400078e001e */
[----:B------:R-:W-:Y:S02]  /*68d0*/  VIADD R30, R0, 0x75 ;  /* 0x00000075001e7836 */ /* 0x000fe40000000000 */
[----:B------:R-:W-:Y:S02]  /*68e0*/  IMAD.MOV R5, RZ, RZ, -R5 ;  /* 0x000000ffff057224 */ /* 0x000fe400078e0a05 */
[----:B------:R-:W-:Y:S01]  /*68f0*/  @!P2 IMAD.MOV R23, RZ, RZ, -R23 ;  /* 0x000000ffff17a224 */ /* 0x000fe200078e0a17 */
[----:B------:R-:W-:Y:S01]  /*6900*/  IABS R8, R30 ;  /* 0x0000001e00087213 */ /* 0x000fe20000000000 */
[----:B------:R-:W-:Y:S01]  /*6910*/  IMAD R28, R165, R5, R28 ;  /* 0x00000005a51c7224 */ /* 0x000fe200078e021c */
[----:B------:R-:W-:Y:S01]  /*6920*/  ISETP.GE.AND P2, PT, R7, RZ, PT ;  /* 0x000000ff0700720c */ /* 0x000fe20003f46270 */
[----:B------:R-:W-:Y:S01]  /*6930*/  @!P1 IMAD.IADD R27, R27, 0x1, -R165 ;  /* 0x000000011b1b9824 */ /* 0x000fe200078e0aa5 */
[----:B------:R-:W-:Y:S01]  /*6940*/  STL [R1+0x2050], R23 ;  /* 0x0020501701007387 */ /* 0x000fe20000100800 */
[----:B------:R-:W-:-:S03]  /*6950*/  IMAD.HI.U32 R4, R9, R8, RZ ;  /* 0x0000000809047227 */ /* 0x000fc600078e00ff */
[C---:B------:R-:W-:Y:S01]  /*6960*/  ISETP.GT.U32.AND P1, PT, R165.reuse, R27, PT ;  /* 0x0000001ba500720c */ /* 0x040fe20003f24070 */
[----:B------:R-:W-:Y:S02]  /*6970*/  IMAD.MOV R4, RZ, RZ, -R4 ;  /* 0x000000ffff047224 */ /* 0x000fe400078e0a04 */
[--C-:B------:R-:W-:Y:S01]  /*6980*/  @!P5 IMAD.IADD R26, R26, 0x1, -R165.reuse ;  /* 0x000000011a1ad824 */ /* 0x100fe200078e0aa5 */
[C---:B------:R-:W-:Y:S01]  /*6990*/  ISETP.GT.U32.AND P5, PT, R165.reuse, R28, PT ;  /* 0x0000001ca500720c */ /* 0x040fe20003fa4070 */
[----:B------:R-:W-:Y:S01]  /*69a0*/  @!P4 IMAD.MOV R24, RZ, RZ, -R24 ;  /* 0x000000ffff18c224 */ /* 0x000fe200078e0a18 */
[----:B------:R-:W-:Y:S01]  /*69b0*/  ISETP.GE.AND P4, PT, R30, RZ, PT ;  /* 0x000000ff1e00720c */ /* 0x000fe20003f86270 */
[C---:B------:R-:W-:Y:S01]  /*69c0*/  IMAD R29, R165.reuse, R4, R8 ;  /* 0x00000004a51d7224 */ /* 0x040fe200078e0208 */
[----:B------:R-:W-:Y:S01]  /*69d0*/  IABS R8, R39 ;  /* 0x0000002700087213 */ /* 0x000fe20000000000 */
[----:B------:R-:W-:Y:S01]  /*69e0*/  @!P2 IMAD.MOV R26, RZ, RZ, -R26 ;  /* 0x000000ffff1aa224 */ /* 0x000fe200078e0a1a */
[----:B------:R-:W-:Y:S01]  /*69f0*/  STL [R1+0x2054], R24 ;  /* 0x0020541801007387 */ /* 0x000fe20000100800 */
[----:B------:R-:W-:Y:S01]  /*6a00*/  IMAD.MOV.U32 R19, RZ, RZ, R38 ;  /* 0x000000ffff137224 */ /* 0x000fe200078e0026 */
[----:B------:R-:W-:Y:S01]  /*6a10*/  ISETP.GT.U32.AND P2, PT, R165, R29, PT ;  /* 0x0000001da500720c */ /* 0x000fe20003f44070 */
[----:B------:R-:W-:Y:S01]  /*6a20*/  IMAD.HI.U32 R5, R9, R8, RZ ;  /* 0x0000000809057227 */ /* 0x000fe200078e00ff */
[----:B------:R1:W-:Y:S03]  /*6a30*/  STL [R1+0x2058], R25 ;  /* 0x0020581901007387 */ /* 0x0003e60000100800 */
[----:B------:R-:W-:Y:S01]  /*6a40*/  @!P5 IMAD.IADD R28, R28, 0x1, -R165 ;  /* 0x000000011c1cd824 */ /* 0x000fe200078e0aa5 */
[----:B------:R2:W-:Y:S01]  /*6a50*/  STL [R1+0x205c], R26 ;  /* 0x00205c1a01007387 */ /* 0x0005e20000100800 */
[----:B------:R-:W-:-:S02]  /*6a60*/  IMAD.MOV R5, RZ, RZ, -R5 ;  /* 0x000000ffff057224 */ /* 0x000fc400078e0a05 */
[----:B------:R-:W-:Y:S01]  /*6a70*/  @!P1 IMAD.IADD R27, R27, 0x1, -R165 ;  /* 0x000000011b1b9824 */ /* 0x000fe200078e0aa5 */
[----:B------:R-:W-:Y:S01]  /*6a80*/  ISETP.GT.U32.AND P5, PT, R165, R28, PT ;  /* 0x0000001ca500720c */ /* 0x000fe20003fa4070 */
[C---:B------:R-:W-:Y:S02]  /*6a90*/  VIADD R38, R0.reuse, 0x79 ;  /* 0x0000007900267836 */ /* 0x040fe40000000000 */
[----:B-1----:R-:W-:Y:S02]  /*6aa0*/  IMAD.MOV.U32 R25, RZ, RZ, R31 ;  /* 0x000000ffff197224 */ /* 0x002fe400078e001f */
[----:B------:R-:W-:Y:S02]  /*6ab0*/  VIADD R31, R0, 0x76 ;  /* 0x00000076001f7836 */ /* 0x000fe40000000000 */
[----:B------:R-:W-:Y:S01]  /*6ac0*/  IMAD.MOV.U32 R23, RZ, RZ, R34 ;  /* 0x000000ffff177224 */ /* 0x000fe200078e0022 */
[----:B------:R-:W-:Y:S01]  /*6ad0*/  IABS R34, R38 ;  /* 0x0000002600227213 */ /* 0x000fe20000000000 */
[----:B------:R-:W-:Y:S01]  /*6ae0*/  @!P2 IMAD.IADD R29, R29, 0x1, -R165 ;  /* 0x000000011d1da824 */ /* 0x000fe200078e0aa5 */
[----:B------:R-:W-:Y:S01]  /*6af0*/  IABS R30, R31 ;  /* 0x0000001f001e7213 */ /* 0x000fe20000000000 */
[----:B------:R-:W-:Y:S01]  /*6b00*/  IMAD.MOV.U32 R20, RZ, RZ, R37 ;  /* 0x000000ffff147224 */ /* 0x000fe200078e0025 */
[----:B------:R-:W-:Y:S01]  /*6b10*/  ISETP.GE.AND P1, PT, R31, RZ, PT ;  /* 0x000000ff1f00720c */ /* 0x000fe20003f26270 */
[----:B------:R-:W-:-:S02]  /*6b20*/  IMAD R31, R165, R5, R8 ;  /* 0x00000005a51f7224 */ /* 0x000fc400078e0208 */
[----:B------:R-:W-:-:S03]  /*6b30*/  IMAD.HI.U32 R4, R9, R30, RZ ;  /* 0x0000001e09047227 */ /* 0x000fc600078e00ff */
[----:B------:R-:W-:Y:S01]  /*6b40*/  ISETP.GT.U32.AND P2, PT, R165, R31, PT ;  /* 0x0000001fa500720c */ /* 0x000fe20003f44070 */
[----:B------:R-:W-:Y:S02]  /*6b50*/  VIADD R37, R0, 0x78 ;  /* 0x0000007800257836 */ /* 0x000fe40000000000 */
[----:B------:R-:W-:Y:S02]  /*6b60*/  IMAD.MOV R4, RZ, RZ, -R4 ;  /* 0x000000ffff047224 */ /* 0x000fe400078e0a04 */
[----:B------:R-:W-:Y:S01]  /*6b70*/  IMAD.MOV.U32 R24, RZ, RZ, R32 ;  /* 0x000000ffff187224 */ /* 0x000fe200078e0020 */
[----:B------:R-:W-:Y:S01]  /*6b80*/  IABS R32, R37 ;  /* 0x0000002500207213 */ /* 0x000fe20000000000 */
[----:B------:R-:W-:-:S04]  /*6b90*/  IMAD.HI.U32 R7, R9, R34, RZ ;  /* 0x0000002209077227 */ /* 0x000fc800078e00ff */
[C---:B------:R-:W-:Y:S02]  /*6ba0*/  IMAD R30, R165.reuse, R4, R30 ;  /* 0x00000004a51e7224 */ /* 0x040fe400078e021e */
[----:B------:R-:W-:Y:S02]  /*6bb0*/  IMAD.MOV R7, RZ, RZ, -R7 ;  /* 0x000000ffff077224 */ /* 0x000fe400078e0a07 */
[----:B------:R-:W-:Y:S01]  /*6bc0*/  @!P5 IMAD.IADD R28, R28, 0x1, -R165 ;  /* 0x000000011c1cd824 */ /* 0x000fe200078e0aa5 */
[----:B------:R-:W-:Y:S01]  /*6bd0*/  ISETP.GT.U32.AND P5, PT, R165, R30, PT ;  /* 0x0000001ea500720c */ /* 0x000fe20003fa4070 */
[----:B------:R-:W-:-:S04]  /*6be0*/  IMAD.HI.U32 R6, R9, R32, RZ ;  /* 0x0000002009067227 */ /* 0x000fc800078e00ff */
[----:B--2---:R-:W-:Y:S02]  /*6bf0*/  IMAD.MOV.U32 R26, RZ, RZ, R33 ;  /* 0x000000ffff1a7224 */ /* 0x004fe400078e0021 */
[C---:B------:R-:W-:Y:S01]  /*6c00*/  IMAD R33, R165.reuse, R7, R34 ;  /* 0x00000007a5217224 */ /* 0x040fe200078e0222 */
[----:B------:R-:W-:Y:S01]  /*6c10*/  IABS R34, R41 ;  /* 0x0000002900227213 */ /* 0x000fe20000000000 */
[----:B------:R-:W-:Y:S01]  /*6c20*/  @!P3 IMAD.MOV R27, RZ, RZ, -R27 ;  /* 0x000000ffff1bb224 */ /* 0x000fe200078e0a1b */
[----:B------:R-:W-:Y:S01]  /*6c30*/  ISETP.GT.U32.AND P3, PT, R165, R29, PT ;  /* 0x0000001da500720c */ /* 0x000fe20003f64070 */
[----:B------:R-:W-:Y:S02]  /*6c40*/  @!P2 IMAD.IADD R31, R31, 0x1, -R165 ;  /* 0x000000011f1fa824 */ /* 0x000fe400078e0aa5 */
[----:B------:R-:W-:Y:S01]  /*6c50*/  IMAD.MOV R6, RZ, RZ, -R6 ;  /* 0x000000ffff067224 */ /* 0x000fe200078e0a06 */
[----:B------:R1:W-:Y:S01]  /*6c60*/  STL [R1+0x2060], R27 ;  /* 0x0020601b01007387 */ /* 0x0003e20000100800 */
[----:B------:R-:W-:Y:S01]  /*6c70*/  IMAD.HI.U32 R4, R9, R34, RZ ;  /* 0x0000002209047227 */ /* 0x000fe200078e00ff */
[----:B------:R-:W-:-:S03]  /*6c80*/  ISETP.GT.U32.AND P2, PT, R165, R31, PT ;  /* 0x0000001fa500720c */ /* 0x000fc60003f44070 */
[C---:B------:R-:W-:Y:S01]  /*6c90*/  IMAD R32, R165.reuse, R6, R32 ;  /* 0x00000006a5207224 */ /* 0x040fe200078e0220 */
[----:B------:R-:W-:Y:S01]  /*6ca0*/  IABS R6, R42 ;  /* 0x0000002a00067213 */ /* 0x000fe20000000000 */
[--C-:B------:R-:W-:Y:S02]  /*6cb0*/  @!P5 IMAD.IADD R30, R30, 0x1, -R165.reuse ;  /* 0x000000011e1ed824 */ /* 0x100fe400078e0aa5 */
[----:B------:R-:W-:Y:S02]  /*6cc0*/  IMAD.MOV R4, RZ, RZ, -R4 ;  /* 0x000000ffff047224 */ /* 0x000fe400078e0a04 */
[----:B------:R-:W-:Y:S01]  /*6cd0*/  @!P6 IMAD.MOV R28, RZ, RZ, -R28 ;  /* 0x000000ffff1ce224 */ /* 0x000fe200078e0a1c */
[----:B------:R-:W-:Y:S01]  /*6ce0*/  ISETP.GT.U32.AND P6, PT, R165, R32, PT ;  /* 0x00000020a500720c */ /* 0x000fe20003fc4070 */
[----:B------:R-:W-:Y:S01]  /*6cf0*/  IMAD.HI.U32 R5, R9, R6, RZ ;  /* 0x0000000609057227 */ /* 0x000fe200078e00ff */
[----:B------:R-:W-:Y:S02]  /*6d00*/  ISETP.GT.U32.AND P5, PT, R165, R30, PT ;  /* 0x0000001ea500720c */ /* 0x000fe40003fa4070 */
[----:B------:R-:W-:Y:S01]  /*6d10*/  STL [R1+0x2064], R28 ;  /* 0x0020641c01007387 */ /* 0x000fe20000100800 */
[----:B------:R-:W-:Y:S01]  /*6d20*/  @!P3 IMAD.IADD R29, R29, 0x1, -R165 ;  /* 0x000000011d1db824 */ /* 0x000fe200078e0aa5 */
[C---:B------:R-:W-:Y:S01]  /*6d30*/  ISETP.GT.U32.AND P3, PT, R165.reuse, R33, PT ;  /* 0x00000021a500720c */ /* 0x040fe20003f64070 */
[----:B------:R-:W-:-:S02]  /*6d40*/  IMAD R34, R165, R4, R34 ;  /* 0x00000004a5227224 */ /* 0x000fc400078e0222 */
[----:B------:R-:W-:Y:S02]  /*6d50*/  IMAD.MOV.U32 R3, RZ, RZ, R35 ;  /* 0x000000ffff037224 */ /* 0x000fe400078e0023 */
[----:B------:R-:W-:Y:S02]  /*6d60*/  IMAD.MOV R35, RZ, RZ, -R5 ;  /* 0x000000ffff237224 */ /* 0x000fe400078e0a05 */
[----:B------:R-:W-:Y:S01]  /*6d70*/  @!P2 IMAD.IADD R31, R31, 0x1, -R165 ;  /* 0x000000011f1fa824 */ /* 0x000fe200078e0aa5 */
[C---:B------:R-:W-:Y:S01]  /*6d80*/  ISETP.GT.U32.AND P2, PT, R165.reuse, R34, PT ;  /* 0x00000022a500720c */ /* 0x040fe20003f44070 */
[C---:B------:R-:W-:Y:S02]  /*6d90*/  VIADD R40, R0.reuse, 0x7c ;  /* 0x0000007c00287836 */ /* 0x040fe40000000000 */
[----:B------:R-:W-:Y:S02]  /*6da0*/  IMAD R35, R165, R35, R6 ;  /* 0x00000023a5237224 */ /* 0x000fe400078e0206 */
[----:B------:R-:W-:Y:S01]  /*6db0*/  IMAD.MOV.U32 R22, RZ, RZ, R36 ;  /* 0x000000ffff167224 */ /* 0x000fe200078e0024 */
[----:B------:R-:W-:Y:S01]  /*6dc0*/  IABS R36, R40 ;  /* 0x0000002800247213 */ /* 0x000fe20000000000 */
[----:B------:R-:W-:-:S02]  /*6dd0*/  VIADD R7, R0, 0x7d ;  /* 0x0000007d00077836 */ /* 0x000fc40000000000 */
[--C-:B------:R-:W-:Y:S01]  /*6de0*/  @!P6 IMAD.IADD R32, R32, 0x1, -R165.reuse ;  /* 0x000000012020e824 */ /* 0x100fe200078e0aa5 */
[----:B------:R-:W-:Y:S01]  /*6df0*/  ISETP.GT.U32.AND P6, PT, R165, R35, PT ;  /* 0x00000023a500720c */ /* 0x000fe20003fc4070 */
[--C-:B------:R-:W-:Y:S01]  /*6e00*/  @!P5 IMAD.IADD R30, R30, 0x1, -R165.reuse ;  /* 0x000000011e1ed824 */ /* 0x100fe200078e0aa5 */
[----:B------:R-:W-:Y:S01]  /*6e10*/  IABS R8, R7 ;  /* 0x0000000700087213 */ /* 0x000fe20000000000 */
[----:B------:R-:W-:Y:S01]  /*6e20*/  @!P3 IMAD.IADD R33, R33, 0x1, -R165 ;  /* 0x000000012121b824 */ /* 0x000fe200078e0aa5 */
[----:B------:R-:W-:Y:S01]  /*6e30*/  ISETP.GE.AND P5, PT, R39, RZ, PT ;  /* 0x000000ff2700720c */ /* 0x000fe20003fa6270 */
[----:B------:R-:W-:Y:S01]  /*6e40*/  IMAD.HI.U32 R4, R9, R36, RZ ;  /* 0x0000002409047227 */ /* 0x000fe200078e00ff */
[----:B------:R-:W-:-:S03]  /*6e50*/  ISETP.GE.AND P3, PT, R37, RZ, PT ;  /* 0x000000ff2500720c */ /* 0x000fc60003f66270 */
[----:B------:R-:W-:Y:S01]  /*6e60*/  @!P2 IMAD.IADD R34, R34, 0x1, -R165 ;  /* 0x000000012222a824 */ /* 0x000fe200078e0aa5 */
[C---:B------:R-:W-:Y:S01]  /*6e70*/  ISETP.GT.U32.AND P2, PT, R165.reuse, R32, PT ;  /* 0x00000020a500720c */ /* 0x040fe20003f44070 */
[----:B------:R-:W-:Y:S01]  /*6e80*/  @!P4 IMAD.MOV R29, RZ, RZ, -R29 ;  /* 0x000000ffff1dc224 */ /* 0x000fe200078e0a1d */
[----:B------:R-:W-:Y:S01]  /*6e90*/  ISETP.GT.U32.AND P4, PT, R165, R33, PT ;  /* 0x00000021a500720c */ /* 0x000fe20003f84070 */
[----:B------:R-:W-:-:S03]  /*6ea0*/  IMAD.HI.U32 R5, R9, R8, RZ ;  /* 0x0000000809057227 */ /* 0x000fc600078e00ff */
[----:B------:R-:W-:Y:S01]  /*6eb0*/  STL [R1+0x2068], R29 ;  /* 0x0020681d01007387 */ /* 0x000fe20000100800 */
[----:B------:R-:W-:Y:S02]  /*6ec0*/  IMAD.MOV R4, RZ, RZ, -R4 ;  /* 0x000000ffff047224 */ /* 0x000fe400078e0a04 */
[----:B------:R-:W-:Y:S02]  /*6ed0*/  IMAD.MOV.U32 R13, RZ, RZ, R44 ;  /* 0x000000ffff0d7224 */ /* 0x000fe400078e002c */
[----:B------:R-:W-:Y:S02]  /*6ee0*/  IMAD.MOV R5, RZ, RZ, -R5 ;  /* 0x000000ffff057224 */ /* 0x000fe400078e0a05 */
[----:B------:R-:W-:Y:S02]  /*6ef0*/  VIADD R44, R0, 0x7e ;  /* 0x0000007e002c7836 */ /* 0x000fe40000000000 */
[----:B------:R-:W-:Y:S02]  /*6f00*/  IMAD R36, R165, R4, R36 ;  /* 0x00000004a5247224 */ /* 0x000fe400078e0224 */
[----:B------:R-:W-:Y:S01]  /*6f10*/  @!P6 IMAD.IADD R35, R35, 0x1, -R165 ;  /* 0x000000012323e824 */ /* 0x000fe200078e0aa5 */
[----:B------:R-:W-:Y:S01]  /*6f20*/  IABS R6, R44 ;  /* 0x0000002c00067213 */ /* 0x000fe20000000000 */
[----:B------:R-:W-:Y:S01]  /*6f30*/  @!P1 IMAD.MOV R30, RZ, RZ, -R30 ;  /* 0x000000ffff1e9224 */ /* 0x000fe200078e0a1e */
[C---:B------:R-:W-:Y:S01]  /*6f40*/  ISETP.GT.U32.AND P1, PT, R165.reuse, R34, PT ;  /* 0x00000022a500720c */ /* 0x040fe20003f24070 */
[C---:B------:R-:W-:Y:S01]  /*6f50*/  IMAD R37, R165.reuse, R5, R8 ;  /* 0x00000005a5257224 */ /* 0x040fe200078e0208 */
[C---:B------:R-:W-:Y:S01]  /*6f60*/  ISETP.GT.U32.AND P6, PT, R165.reuse, R35, PT ;  /* 0x00000023a500720c */ /* 0x040fe20003fc4070 */
[----:B------:R-:W-:Y:S01]  /*6f70*/  @!P5 IMAD.MOV R31, RZ, RZ, -R31 ;  /* 0x000000ffff1fd224 */ /* 0x000fe200078e0a1f */
[----:B------:R-:W-:Y:S01]  /*6f80*/  ISETP.GT.U32.AND P5, PT, R165, R36, PT ;  /* 0x00000024a500720c */ /* 0x000fe20003fa4070 */
[--C-:B------:R-:W-:Y:S01]  /*6f90*/  @!P2 IMAD.IADD R32, R32, 0x1, -R165.reuse ;  /* 0x000000012020a824 */ /* 0x100fe200078e0aa5 */
[----:B------:R-:W-:Y:S01]  /*6fa0*/  ISETP.GE.AND P2, PT, R38, RZ, PT ;  /* 0x000000ff2600720c */ /* 0x000fe20003f46270 */
[----:B------:R-:W-:Y:S01]  /*6fb0*/  @!P4 IMAD.IADD R33, R33, 0x1, -R165 ;  /* 0x000000012121c824 */ /* 0x000fe200078e0aa5 */
[----:B------:R-:W-:Y:S01]  /*6fc0*/  ISETP.GT.U32.AND P4, PT, R165, R37, PT ;  /* 0x00000025a500720c */ /* 0x000fe20003f84070 */
[----:B------:R-:W-:Y:S01]  /*6fd0*/  IMAD.MOV.U32 R12, RZ, RZ, R43 ;  /* 0x000000ffff0c7224 */ /* 0x000fe200078e002b */
[----:B------:R-:W-:Y:S01]  /*6fe0*/  STL [R1+0x206c], R30 ;  /* 0x00206c1e01007387 */ /* 0x000fe20000100800 */
[----:B------:R-:W-:-:S02]  /*6ff0*/  VIADD R43, R0, 0x7f ;  /* 0x0000007f002b7836 */ /* 0x000fc40000000000 */
[----:B------:R-:W-:Y:S01]  /*7000*/  IMAD.HI.U32 R4, R9, R6, RZ ;  /* 0x0000000609047227 */ /* 0x000fe200078e00ff */
[----:B------:R-:W-:Y:S02]  /*7010*/  STL [R1+0x2070], R31 ;  /* 0x0020701f01007387 */ /* 0x000fe40000100800 */
[----:B------:R-:W-:Y:S01]  /*7020*/  IABS R8, R43 ;  /* 0x0000002b00087213 */ /* 0x000fe20000000000 */
[----:B------:R-:W-:Y:S02]  /*7030*/  IMAD.MOV R4, RZ, RZ, -R4 ;  /* 0x000000ffff047224 */ /* 0x000fe400078e0a04 */
[--C-:B------:R-:W-:Y:S01]  /*7040*/  @!P1 IMAD.IADD R34, R34, 0x1, -R165.reuse ;  /* 0x0000000122229824 */ /* 0x100fe200078e0aa5 */
[----:B------:R-:W-:Y:S01]  /*7050*/  ISETP.GE.AND P1, PT, R41, RZ, PT ;  /* 0x000000ff2900720c */ /* 0x000fe20003f26270 */
[--C-:B------:R-:W-:Y:S01]  /*7060*/  @!P6 IMAD.IADD R35, R35, 0x1, -R165.reuse ;  /* 0x000000012323e824 */ /* 0x100fe200078e0aa5 */
[----:B------:R-:W-:Y:S01]  /*7070*/  ISETP.GE.AND P6, PT, R42, RZ, PT ;  /* 0x000000ff2a00720c */ /* 0x000fe20003fc6270 */
[----:B------:R-:W-:Y:S01]  /*7080*/  @!P5 IMAD.IADD R36, R36, 0x1, -R165 ;  /* 0x000000012424d824 */ /* 0x000fe200078e0aa5 */
[----:B------:R-:W-:Y:S01]  /*7090*/  ISETP.GE.AND P5, PT, R40, RZ, PT ;  /* 0x000000ff2800720c */ /* 0x000fe20003fa6270 */
[----:B------:R-:W-:-:S02]  /*70a0*/  VIADD R41, R0, 0x80 ;  /* 0x0000008000297836 */ /* 0x000fc40000000000 */
[----:B------:R-:W-:Y:S02]  /*70b0*/  IMAD R38, R165, R4, R6 ;  /* 0x00000004a5267224 */ /* 0x000fe400078e0206 */
[----:B------:R-:W-:Y:S01]  /*70c0*/  IMAD.HI.U32 R5, R9, R8, RZ ;  /* 0x0000000809057227 */ /* 0x000fe200078e00ff */
[----:B------:R-:W-:-:S03]  /*70d0*/  IABS R40, R41 ;  /* 0x0000002900287213 */ /* 0x000fc60000000000 */
[----:B------:R-:W-:Y:S01]  /*70e0*/  @!P4 IMAD.IADD R37, R37, 0x1, -R165 ;  /* 0x000000012525c824 */ /* 0x000fe200078e0aa5 */
[C---:B------:R-:W-:Y:S01]  /*70f0*/  ISETP.GT.U32.AND P4, PT, R165.reuse, R36, PT ;  /* 0x00000024a500720c */ /* 0x040fe20003f84070 */
[----:B------:R-:W-:Y:S01]  /*7100*/  @!P2 IMAD.MOV R33, RZ, RZ, -R33 ;  /* 0x000000ffff21a224 */ /* 0x000fe200078e0a21 */
[----:B------:R-:W-:Y:S01]  /*7110*/  ISETP.GT.U32.AND P2, PT, R165, R38, PT ;  /* 0x00000026a500720c */ /* 0x000fe20003f44070 */
[----:B------:R-:W-:Y:S02]  /*7120*/  IMAD.MOV R5, RZ, RZ, -R5 ;  /* 0x000000ffff057224 */ /* 0x000fe400078e0a05 */
[----:B------:R-:W-:-:S04]  /*7130*/  IMAD.HI.U32 R4, R9, R40, RZ ;  /* 0x0000002809047227 */ /* 0x000fc800078e00ff */
[C---:B------:R-:W-:Y:S02]  /*7140*/  IMAD R39, R165.reuse, R5, R8 ;  /* 0x00000005a5277224 */ /* 0x040fe400078e0208 */
[----:B------:R-:W-:Y:S02]  /*7150*/  @!P6 IMAD.MOV R35, RZ, RZ, -R35 ;  /* 0x000000ffff23e224 */ /* 0x000fe400078e0a23 */
[----:B------:R-:W-:Y:S01]  /*7160*/  IMAD.MOV R4, RZ, RZ, -R4 ;  /* 0x000000ffff047224 */ /* 0x000fe200078e0a04 */
[C---:B------:R-:W-:Y:S01]  /*7170*/  ISETP.GT.U32.AND P6, PT, R165.reuse, R39, PT ;  /* 0x00000027a500720c */ /* 0x040fe20003fc4070 */
[--C-:B------:R-:W-:Y:S01]  /*7180*/  @!P4 IMAD.IADD R36, R36, 0x1, -R165.reuse ;  /* 0x000000012424c824 */ /* 0x100fe200078e0aa5 */
[----:B------:R-:W-:Y:S01]  /*7190*/  ISETP.GE.AND P4, PT, R44, RZ, PT ;  /* 0x000000ff2c00720c */ /* 0x000fe20003f86270 */
[----:B------:R-:W-:Y:S02]  /*71a0*/  @!P2 IMAD.IADD R38, R38, 0x1, -R165 ;  /* 0x000000012626a824 */ /* 0x000fe400078e0aa5 */
[----:B------:R-:W-:-:S02]  /*71b0*/  IMAD R40, R165, R4, R40 ;  /* 0x00000004a5287224 */ /* 0x000fc400078e0228 */
[----:B------:R-:W-:Y:S01]  /*71c0*/  @!P3 IMAD.MOV R32, RZ, RZ, -R32 ;  /* 0x000000ffff20b224 */ /* 0x000fe200078e0a20 */
[C---:B------:R-:W-:Y:S01]  /*71d0*/  ISETP.GT.U32.AND P3, PT, R165.reuse, R37, PT ;  /* 0x00000025a500720c */ /* 0x040fe20003f64070 */
[----:B------:R-:W-:Y:S01]  /*71e0*/  @!P5 IMAD.MOV R36, RZ, RZ, -R36 ;  /* 0x000000ffff24d224 */ /* 0x000fe200078e0a24 */
[C---:B------:R-:W-:Y:S01]  /*71f0*/  ISETP.GT.U32.AND P2, PT, R165.reuse, R38, PT ;  /* 0x00000026a500720c */ /* 0x040fe20003f44070 */
[C---:B------:R-:W-:Y:S01]  /*7200*/  VIADD R5, R0.reuse, 0x81 ;  /* 0x0000008100057836 */ /* 0x040fe20000000000 */
[----:B------:R-:W-:Y:S01]  /*7210*/  ISETP.GT.U32.AND P5, PT, R165, R40, PT ;  /* 0x00000028a500720c */ /* 0x000fe20003fa4070 */
[----:B------:R-:W-:Y:S01]  /*7220*/  @!P1 IMAD.MOV R34, RZ, RZ, -R34 ;  /* 0x000000ffff229224 */ /* 0x000fe200078e0a22 */
[----:B------:R-:W-:Y:S01]  /*7230*/  ISETP.GE.AND P1, PT, R7, RZ, PT ;  /* 0x000000ff0700720c */ /* 0x000fe20003f26270 */
[--C-:B------:R-:W-:Y:S01]  /*7240*/  @!P6 IMAD.IADD R39, R39, 0x1, -R165.reuse ;  /* 0x000000012727e824 */ /* 0x100fe200078e0aa5 */
[----:B------:R-:W-:Y:S01]  /*7250*/  IABS R6, R5 ;  /* 0x0000000500067213 */ /* 0x000fe20000000000 */
[C---:B------:R-:W-:Y:S01]  /*7260*/  VIADD R7, R0.reuse, 0x82 ;  /* 0x0000008200077836 */ /* 0x040fe20000000000 */
[----:B------:R-:W-:Y:S01]  /*7270*/  STL [R1+0x2074], R32 ;  /* 0x0020742001007387 */ /* 0x000fe20000100800 */
[----:B------:R-:W-:Y:S01]  /*7280*/  VIADD R8, R0, 0x83 ;  /* 0x0000008300087836 */ /* 0x000fe20000000000 */
[----:B------:R-:W-:Y:S01]  /*7290*/  ISETP.GT.U32.AND P6, PT, R165, R39, PT ;  /* 0x00000027a500720c */ /* 0x000fe20003fc4070 */
[----:B------:R-:W-:Y:S01]  /*72a0*/  IMAD.HI.U32 R4, R9, R6, RZ ;  /* 0x0000000609047227 */ /* 0x000fe200078e00ff */
[----:B------:R-:W-:Y:S01]  /*72b0*/  IABS R42, R7 ;  /* 0x00000007002a7213 */ /* 0x000fe20000000000 */
[----:B------:R2:W-:Y:S02]  /*72c0*/  STL [R1+0x2078], R33 ;  /* 0x0020782101007387 */ /* 0x0005e40000100800 */
[--C-:B------:R-:W-:Y:S01]  /*72d0*/  @!P3 IMAD.IADD R37, R37, 0x1, -R165.reuse ;  /* 0x000000012525b824 */ /* 0x100fe200078e0aa5 */
[----:B------:R-:W-:Y:S01]  /*72e0*/  ISETP.GE.AND P3, PT, R43, RZ, PT ;  /* 0x000000ff2b00720c */ /* 0x000fe20003f66270 */
[--C-:B------:R-:W-:Y:S01]  /*72f0*/  @!P2 IMAD.IADD R38, R38, 0x1, -R165.reuse ;  /* 0x000000012626a824 */ /* 0x100fe200078e0aa5 */
[----:B------:R-:W-:Y:S01]  /*7300*/  ISETP.GE.AND P2, PT, R5, RZ, PT ;  /* 0x000000ff0500720c */ /* 0x000fe20003f46270 */
[----:B------:R-:W-:Y:S01]  /*7310*/  @!P5 IMAD.IADD R40, R40, 0x1, -R165 ;  /* 0x000000012828d824 */ /* 0x000fe200078e0aa5 */
[----:B------:R-:W-:Y:S01]  /*7320*/  ISETP.GE.AND P5, PT, R7, RZ, PT ;  /* 0x000000ff0700720c */ /* 0x000fe20003fa6270 */
[----:B------:R-:W-:Y:S01]  /*7330*/  IMAD.MOV R4, RZ, RZ, -R4 ;  /* 0x000000ffff047224 */ /* 0x000fe200078e0a04 */
[----:B------:R-:W-:Y:S01]  /*7340*/  STL [R1+0x207c], R34 ;  /* 0x00207c2201007387 */ /* 0x000fe20000100800 */
[----:B------:R-:W-:Y:S01]  /*7350*/  @!P1 IMAD.MOV R37, RZ, RZ, -R37 ;  /* 0x000000ffff259224 */ /* 0x000fe200078e0a25 */
[----:B------:R-:W-:Y:S01]  /*7360*/  ISETP.GE.AND P1, PT, R41, RZ, PT ;  /* 0x000000ff2900720c */ /* 0x000fe20003f26270 */
[----:B------:R-:W-:Y:S01]  /*7370*/  @!P4 IMAD.MOV R38, RZ, RZ, -R38 ;  /* 0x000000ffff26c224 */ /* 0x000fe200078e0a26 */
[C---:B------:R-:W-:Y:S01]  /*7380*/  ISETP.GT.U32.AND P4, PT, R165.reuse, R40, PT ;  /* 0x00000028a500720c */ /* 0x040fe20003f84070 */
[----:B------:R-:W-:Y:S01]  /*7390*/  IMAD R41, R165, R4, R6 ;  /* 0x00000004a5297224 */ /* 0x000fe200078e0206 */
[----:B------:R-:W-:Y:S01]  /*73a0*/  IABS R6, R8 ;  /* 0x0000000800067213 */ /* 0x000fe20000000000 */
[----:B------:R-:W-:Y:S01]  /*73b0*/  IMAD.HI.U32 R4, R9, R42, RZ ;  /* 0x0000002a09047227 */ /* 0x000fe200078e00ff */
[----:B------:R3:W-:Y:S03]  /*73c0*/  STL [R1+0x2080], R35 ;  /* 0x0020802301007387 */ /* 0x0007e60000100800 */
[----:B------:R-:W-:Y:S01]  /*73d0*/  @!P6 IMAD.IADD R39, R39, 0x1, -R165 ;  /* 0x000000012727e824 */ /* 0x000fe200078e0aa5 */
[----:B------:R-:W-:Y:S01]  /*73e0*/  ISETP.GT.U32.AND P6, PT, R165, R41, PT ;  /* 0x00000029a500720c */ /* 0x000fe20003fc4070 */
[----:B------:R-:W-:Y:S01]  /*73f0*/  IMAD.MOV R4, RZ, RZ, -R4 ;  /* 0x000000ffff047224 */ /* 0x000fe200078e0a04 */
[----:B------:R4:W-:Y:S01]  /*7400*/  STL [R1+0x2084], R36 ;  /* 0x0020842401007387 */ /* 0x0009e20000100800 */
[----:B------:R-:W-:-:S02]  /*7410*/  VIADD R7, R0, 0x84 ;  /* 0x0000008400077836 */ /* 0x000fc40000000000 */
[----:B------:R-:W-:Y:S02]  /*7420*/  IMAD R42, R165, R4, R42 ;  /* 0x00000004a52a7224 */ /* 0x000fe400078e022a */
[----:B------:R-:W-:Y:S01]  /*7430*/  @!P4 IMAD.IADD R40, R40, 0x1, -R165 ;  /* 0x000000012828c824 */ /* 0x000fe200078e0aa5 */
[----:B------:R-:W-:Y:S01]  /*7440*/  IABS R44, R7 ;  /* 0x00000007002c7213 */ /* 0x000fe20000000000 */
[----:B------:R-:W-:Y:S01]  /*7450*/  IMAD.HI.U32 R5, R9, R6, RZ ;  /* 0x0000000609057227 */ /* 0x000fe200078e00ff */
[----:B------:R-:W-:-:S03]  /*7460*/  ISETP.GT.U32.AND P4, PT, R165, R42, PT ;  /* 0x0000002aa500720c */ /* 0x000fc60003f84070 */
[----:B------:R-:W-:Y:S02]  /*7470*/  IMAD.MOV R5, RZ, RZ, -R5 ;  /* 0x000000ffff057224 */ /* 0x000fe400078e0a05 */
[----:B------:R-:W-:Y:S02]  /*7480*/  @!P6 IMAD.IADD R41, R41, 0x1, -R165 ;  /* 0x000000012929e824 */ /* 0x000fe400078e0aa5 */
[----:B------:R-:W-:Y:S02]  /*7490*/  IMAD.MOV.U32 R16, RZ, RZ, R47 ;  /* 0x000000ffff107224 */ /* 0x000fe400078e002f */
[C---:B------:R-:W-:Y:S01]  /*74a0*/  IMAD R43, R165.reuse, R5, R6 ;  /* 0x00000005a52b7224 */ /* 0x040fe200078e0206 */
[----:B------:R-:W-:Y:S01]  /*74b0*/  ISETP.GT.U32.AND P6, PT, R165, R41, PT ;  /* 0x00000029a500720c */ /* 0x000fe20003fc4070 */
[----:B------:R-:W-:Y:S02]  /*74c0*/  VIADD R47, R0, 0x85 ;  /* 0x00000085002f7836 */ /* 0x000fe40000000000 */
[----:B------:R-:W-:-:S03]  /*74d0*/  IMAD.HI.U32 R4, R9, R44, RZ ;  /* 0x0000002c09047227 */ /* 0x000fc600078e00ff */
[----:B------:R-:W-:Y:S01]  /*74e0*/  IABS R6, R47 ;  /* 0x0000002f00067213 */ /* 0x000fe20000000000 */
[----:B------:R-:W-:Y:S01]  /*74f0*/  @!P1 IMAD.MOV R40, RZ, RZ, -R40 ;  /* 0x000000ffff289224 */ /* 0x000fe200078e0a28 */
[----:B------:R-:W-:Y:S01]  /*7500*/  ISETP.GT.U32.AND P1, PT, R165, R43, PT ;  /* 0x0000002ba500720c */ /* 0x000fe20003f24070 */
[--C-:B------:R-:W-:Y:S02]  /*7510*/  @!P4 IMAD.IADD R42, R42, 0x1, -R165.reuse ;  /* 0x000000012a2ac824 */ /* 0x100fe400078e0aa5 */
[----:B------:R-:W-:Y:S02]  /*7520*/  IMAD.MOV R4, RZ, RZ, -R4 ;  /* 0x000000ffff047224 */ /* 0x000fe400078e0a04 */
[----:B------:R-:W-:Y:S01]  /*7530*/  @!P6 IMAD.IADD R41, R41, 0x1, -R165 ;  /* 0x000000012929e824 */ /* 0x000fe200078e0aa5 */
[C---:B------:R-:W-:Y:S01]  /*7540*/  ISETP.GT.U32.AND P4, PT, R165.reuse, R42, PT ;  /* 0x0000002aa500720c */ /* 0x040fe20003f84070 */
[----:B------:R-:W-:Y:S01]  /*7550*/  IMAD R44, R165, R4, R44 ;  /* 0x00000004a52c7224 */ /* 0x000fe200078e022c */
[----:B------:R-:W-:Y:S01]  /*7560*/  ISETP.GE.AND P6, PT, R7, RZ, PT ;  /* 0x000000ff0700720c */ /* 0x000fe20003fc6270 */
[----:B------:R-:W-:-:S04]  /*7570*/  IMAD.HI.U32 R4, R9, R6, RZ ;  /* 0x0000000609047227 */ /* 0x000fc800078e00ff */
[----:B------:R-:W-:Y:S02]  /*7580*/  IMAD.MOV R4, RZ, RZ, -R4 ;  /* 0x000000ffff047224 */ /* 0x000fe400078e0a04 */
[----:B------:R-:W-:Y:S02]  /*7590*/  IMAD.MOV.U32 R14, RZ, RZ, R45 ;  /* 0x000000ffff0e7224 */ /* 0x000fe400078e002d */
[----:B------:R-:W-:Y:S02]  /*75a0*/  @!P1 IMAD.IADD R43, R43, 0x1, -R165 ;  /* 0x000000012b2b9824 */ /* 0x000fe400078e0aa5 */
[----:B------:R-:W-:Y:S01]  /*75b0*/  @!P2 IMAD.MOV R41, RZ, RZ, -R41 ;  /* 0x000000ffff29a224 */ /* 0x000fe200078e0a29 */
[C---:B------:R-:W-:Y:S01]  /*75c0*/  ISETP.GT.U32.AND P2, PT, R165.reuse, R44, PT ;  /* 0x0000002ca500720c */ /* 0x040fe20003f44070 */
[C---:B------:R-:W-:Y:S01]  /*75d0*/  IMAD R45, R165.reuse, R4, R6 ;  /* 0x00000004a52d7224 */ /* 0x040fe200078e0206 */
        /* <DEDUP_REMOVED lines=11> */
[----:B------:R-:W-:-:S04]  /*7690*/  IMAD.HI.U32 R4, R9, R8, RZ ;  /* 0x0000000809047227 */ /* 0x000fc800078e00ff */
[----:B------:R-:W-:Y:S02]  /*76a0*/  IMAD.MOV R4, RZ, RZ, -R4 ;  /* 0x000000ffff047224 */ /* 0x000fe400078e0a04 */
[--C-:B------:R-:W-:Y:S01]  /*76b0*/  @!P1 IMAD.IADD R43, R43, 0x1, -R165.reuse ;  /* 0x000000012b2b9824 */ /* 0x100fe200078e0aa5 */
[----:B------:R-:W-:Y:S01]  /*76c0*/  ISETP.GE.AND P1, PT, R47, RZ, PT ;  /* 0x000000ff2f00720c */ /* 0x000fe20003f26270 */
[----:B------:R-:W-:Y:S01]  /*76d0*/  @!P4 IMAD.IADD R45, R45, 0x1, -R165 ;  /* 0x000000012d2dc824 */ /* 0x000fe200078e0aa5 */
[C---:B------:R-:W-:Y:S01]  /*76e0*/  ISETP.GT.U32.AND P4, PT, R165.reuse, R44, PT ;  /* 0x0000002ca500720c */ /* 0x040fe20003f84070 */
[----:B------:R-:W-:Y:S02]  /*76f0*/  IMAD R47, R165, R4, R8 ;  /* 0x00000004a52f7224 */ /* 0x000fe400078e0208 */
[----:B------:R-:W-:-:S04]  /*7700*/  IMAD.HI.U32 R4, R9, R48, RZ ;  /* 0x0000003009047227 */ /* 0x000fc800078e00ff */
[----:B------:R-:W-:Y:S02]  /*7710*/  IMAD.MOV R4, RZ, RZ, -R4 ;  /* 0x000000ffff047224 */ /* 0x000fe400078e0a04 */
[----:B------:R-:W-:Y:S02]  /*7720*/  IMAD.MOV.U32 R10, RZ, RZ, R49 ;  /* 0x000000ffff0a7224 */ /* 0x000fe400078e0031 */
[----:B------:R-:W-:Y:S02]  /*7730*/  VIADD R49, R0, 0x86 ;  /* 0x0000008600317836 */ /* 0x000fe40000000000 */
[C---:B------:R-:W-:Y:S02]  /*7740*/  IMAD R48, R165.reuse, R4, R48 ;  /* 0x00000004a5307224 */ /* 0x040fe400078e0230 */
[----:B------:R-:W-:Y:S01]  /*7750*/  IMAD.MOV.U32 R15, RZ, RZ, R46 ;  /* 0x000000ffff0f7224 */ /* 0x000fe200078e002e */
[----:B------:R-:W-:Y:S01]  /*7760*/  IABS R46, R49 ;  /* 0x00000031002e7213 */ /* 0x000fe20000000000 */
[----:B------:R-:W-:Y:S01]  /*7770*/  @!P3 IMAD.MOV R43, RZ, RZ, -R43 ;  /* 0x000000ffff2bb224 */ /* 0x000fe200078e0a2b */
[C---:B------:R-:W-:Y:S01]  /*7780*/  ISETP.GT.U32.AND P3, PT, R165.reuse, R47, PT ;  /* 0x0000002fa500720c */ /* 0x040fe20003f64070 */
[----:B------:R-:W-:Y:S01]  /*7790*/  @!P4 IMAD.IADD R44, R44, 0x1, -R165 ;  /* 0x000000012c2cc824 */ /* 0x000fe200078e0aa5 */
[C---:B------:R-:W-:Y:S01]  /*77a0*/  ISETP.GT.U32.AND P4, PT, R165.reuse, R48, PT ;  /* 0x00000030a500720c */ /* 0x040fe20003f84070 */
[----:B------:R-:W-:Y:S01]  /*77b0*/  @!P5 IMAD.MOV R42, RZ, RZ, -R42 ;  /* 0x000000ffff2ad224 */ /* 0x000fe200078e0a2a */
[----:B------:R-:W-:Y:S01]  /*77c0*/  ISETP.GT.U32.AND P5, PT, R165, R45, PT ;  /* 0x0000002da500720c */ /* 0x000fe20003fa4070 */
[----:B------:R-:W-:-:S04]  /*77d0*/  IMAD.HI.U32 R5, R9, R46, RZ ;  /* 0x0000002e09057227 */ /* 0x000fc800078e00ff */
[C---:B------:R-:W-:Y:S02]  /*77e0*/  VIADD R60, R0.reuse, 0x89 ;  /* 0x00000089003c7836 */ /* 0x040fe40000000000 */
[----:B------:R-:W-:Y:S02]  /*77f0*/  IMAD.MOV R5, RZ, RZ, -R5 ;  /* 0x000000ffff057224 */ /* 0x000fe400078e0a05 */
[----:B------:R-:W-:Y:S01]  /*7800*/  VIADD R8, R0, 0x8a ;  /* 0x0000008a00087836 */ /* 0x000fe20000000000 */
[----:B------:R-:W-:Y:S01]  /*7810*/  IABS R6, R60 ;  /* 0x0000003c00067213 */ /* 0x000fe20000000000 */
[----:B------:R-:W-:Y:S02]  /*7820*/  IMAD R46, R165, R5, R46 ;  /* 0x00000005a52e7224 */ /* 0x000fe400078e022e */
[----:B------:R-:W-:Y:S01]  /*7830*/  IMAD.MOV.U32 R11, RZ, RZ, R50 ;  /* 0x000000ffff0b7224 */ /* 0x000fe200078e0032 */
[----:B------:R-:W-:Y:S01]  /*7840*/  IABS R50, R8 ;  /* 0x0000000800327213 */ /* 0x000fe20000000000 */
[--C-:B------:R-:W-:Y:S01]  /*7850*/  @!P3 IMAD.IADD R47, R47, 0x1, -R165.reuse ;  /* 0x000000012f2fb824 */ /* 0x100fe200078e0aa5 */
[----:B------:R-:W-:Y:S01]  /*7860*/  ISETP.GT.U32.AND P2, PT, R165, R46, PT ;  /* 0x0000002ea500720c */ /* 0x000fe20003f44070 */
[----:B------:R-:W-:-:S02]  /*7870*/  @!P4 IMAD.IADD R48, R48, 0x1, -R165 ;  /* 0x000000013030c824 */ /* 0x000fc400078e0aa5 */
[----:B------:R-:W-:Y:S01]  /*7880*/  IMAD.HI.U32 R4, R9, R6, RZ ;  /* 0x0000000609047227 */ /* 0x000fe200078e00ff */
[C---:B------:R-:W-:Y:S02]  /*7890*/  ISETP.GT.U32.AND P3, PT, R165.reuse, R47, PT ;  /* 0x0000002fa500720c */ /* 0x040fe40003f64070 */
[----:B------:R-:W-:Y:S01]  /*78a0*/  ISETP.GT.U32.AND P4, PT, R165, R48, PT ;  /* 0x00000030a500720c */ /* 0x000fe20003f84070 */
[----:B------:R-:W-:Y:S01]  /*78b0*/  @!P5 IMAD.IADD R45, R45, 0x1, -R165 ;  /* 0x000000012d2dd824 */ /* 0x000fe200078e0aa5 */
[----:B------:R-:W-:Y:S01]  /*78c0*/  ISETP.GE.AND P5, PT, R49, RZ, PT ;  /* 0x000000ff3100720c */ /* 0x000fe20003fa6270 */
[----:B------:R-:W-:Y:S02]  /*78d0*/  IMAD.MOV R49, RZ, RZ, -R4 ;  /* 0x000000ffff317224 */ /* 0x000fe400078e0a04 */
[----:B------:R-:W-:-:S04]  /*78e0*/  IMAD.HI.U32 R4, R9, R50, RZ ;  /* 0x0000003209047227 */ /* 0x000fc800078e00ff */
[C---:B------:R-:W-:Y:S02]  /*78f0*/  VIADD R57, R0.reuse, 0x8b ;  /* 0x0000008b00397836 */ /* 0x040fe40000000000 */
[----:B------:R-:W-:Y:S02]  /*7900*/  VIADD R58, R0, 0x8c ;  /* 0x0000008c003a7836 */ /* 0x000fe40000000000 */
[----:B------:R-:W-:Y:S01]  /*7910*/  IMAD.MOV R4, RZ, RZ, -R4 ;  /* 0x000000ffff047224 */ /* 0x000fe200078e0a04 */
[----:B------:R-:W-:Y:S01]  /*7920*/  IABS R54, R57 ;  /* 0x0000003900367213 */ /* 0x000fe20000000000 */
[----:B-1----:R-:W-:Y:S01]  /*7930*/  IMAD.MOV.U32 R27, RZ, RZ, R52 ;  /* 0x000000ffff1b7224 */ /* 0x002fe200078e0034 */
[----:B------:R-:W-:Y:S01]  /*7940*/  IABS R52, R58 ;  /* 0x0000003a00347213 */ /* 0x000fe20000000000 */
[C---:B------:R-:W-:Y:S02]  /*7950*/  IMAD R49, R165.reuse, R49, R6 ;  /* 0x00000031a5317224 */ /* 0x040fe400078e0206 */
[----:B------:R-:W-:-:S02]  /*7960*/  IMAD R50, R165, R4, R50 ;  /* 0x00000004a5327224 */ /* 0x000fc400078e0232 */
[--C-:B------:R-:W-:Y:S02]  /*7970*/  @!P2 IMAD.IADD R46, R46, 0x1, -R165.reuse ;  /* 0x000000012e2ea824 */ /* 0x100fe400078e0aa5 */
[--C-:B------:R-:W-:Y:S01]  /*7980*/  @!P3 IMAD.IADD R47, R47, 0x1, -R165.reuse ;  /* 0x000000012f2fb824 */ /* 0x100fe200078e0aa5 */
[C---:B------:R-:W-:Y:S01]  /*7990*/  ISETP.GT.U32.AND P3, PT, R165.reuse, R49, PT ;  /* 0x00000031a500720c */ /* 0x040fe20003f64070 */
[----:B------:R-:W-:Y:S01]  /*79a0*/  @!P4 IMAD.IADD R48, R48, 0x1, -R165 ;  /* 0x000000013030c824 */ /* 0x000fe200078e0aa5 */
[----:B------:R-:W-:Y:S01]  /*79b0*/  ISETP.GT.U32.AND P4, PT, R165, R50, PT ;  /* 0x00000032a500720c */ /* 0x000fe20003f84070 */
[----:B------:R-:W-:Y:S01]  /*79c0*/  IMAD.HI.U32 R5, R9, R54, RZ ;  /* 0x0000003609057227 */ /* 0x000fe200078e00ff */
[----:B------:R-:W-:-:S03]  /*79d0*/  ISETP.GT.U32.AND P2, PT, R165, R46, PT ;  /* 0x0000002ea500720c */ /* 0x000fc60003f44070 */
[----:B------:R-:W-:-:S04]  /*79e0*/  IMAD.HI.U32 R4, R9, R52, RZ ;  /* 0x0000003409047227 */ /* 0x000fc800078e00ff */
[----:B------:R-:W-:Y:S02]  /*79f0*/  IMAD.MOV R5, RZ, RZ, -R5 ;  /* 0x000000ffff057224 */ /* 0x000fe400078e0a05 */
[----:B------:R-:W-:Y:S02]  /*7a00*/  IMAD.MOV R4, RZ, RZ, -R4 ;  /* 0x000000ffff047224 */ /* 0x000fe400078e0a04 */
[----:B------:R-:W-:Y:S02]  /*7a10*/  VIADD R59, R0, 0x8d ;  /* 0x0000008d003b7836 */ /* 0x000fe40000000000 */
[----:B------:R-:W-:Y:S02]  /*7a20*/  IMAD.MOV.U32 R2, RZ, RZ, R51 ;  /* 0x000000ffff027224 */ /* 0x000fe400078e0033 */
[C---:B------:R-:W-:Y:S01]  /*7a30*/  IMAD R51, R165.reuse, R5, R54 ;  /* 0x00000005a5337224 */ /* 0x040fe200078e0236 */
[----:B------:R-:W-:Y:S01]  /*7a40*/  IABS R62, R59 ;  /* 0x0000003b003e7213 */ /* 0x000fe20000000000 */
[----:B------:R-:W-:-:S02]  /*7a50*/  IMAD R52, R165, R4, R52 ;  /* 0x00000004a5347224 */ /* 0x000fc400078e0234 */
[--C-:B------:R-:W-:Y:S01]  /*7a60*/  @!P3 IMAD.IADD R49, R49, 0x1, -R165.reuse ;  /* 0x000000013131b824 */ /* 0x100fe200078e0aa5 */
[C---:B------:R-:W-:Y:S01]  /*7a70*/  ISETP.GT.U32.AND P3, PT, R165.reuse, R51, PT ;  /* 0x00000033a500720c */ /* 0x040fe20003f64070 */
[--C-:B------:R-:W-:Y:S01]  /*7a80*/  @!P4 IMAD.IADD R50, R50, 0x1, -R165.reuse ;  /* 0x000000013232c824 */ /* 0x100fe200078e0aa5 */
[----:B------:R-:W-:Y:S01]  /*7a90*/  ISETP.GT.U32.AND P4, PT, R165, R52, PT ;  /* 0x00000034a500720c */ /* 0x000fe20003f84070 */
[----:B------:R-:W-:Y:S01]  /*7aa0*/  @!P2 IMAD.IADD R46, R46, 0x1, -R165 ;  /* 0x000000012e2ea824 */ /* 0x000fe200078e0aa5 */
[----:B------:R-:W-:Y:S01]  /*7ab0*/  ISETP.GE.AND P2, PT, R7, RZ, PT ;  /* 0x000000ff0700720c */ /* 0x000fe20003f46270 */
[----:B------:R-:W-:-:S04]  /*7ac0*/  IMAD.HI.U32 R53, R9, R62, RZ ;  /* 0x0000003e09357227 */ /* 0x000fc800078e00ff */
[----:B------:R-:W-:Y:S02]  /*7ad0*/  IMAD.MOV R53, RZ, RZ, -R53 ;  /* 0x000000ffff357224 */ /* 0x000fe400078e0a35 */
[C---:B------:R-:W-:Y:S02]  /*7ae0*/  VIADD R6, R0.reuse, 0x8f ;  /* 0x0000008f00067836 */ /* 0x040fe40000000000 */
[----:B------:R-:W-:Y:S02]  /*7af0*/  VIADD R5, R0, 0x8e ;  /* 0x0000008e00057836 */ /* 0x000fe40000000000 */
[----:B------:R-:W-:Y:S01]  /*7b00*/  IMAD R53, R165, R53, R62 ;  /* 0x00000035a5357224 */ /* 0x000fe200078e023e */
[----:B------:R-:W-:Y:S01]  /*7b10*/  IABS R4, R6 ;  /* 0x0000000600047213 */ /* 0x000fe20000000000 */
[--C-:B------:R-:W-:Y:S01]  /*7b20*/  @!P3 IMAD.IADD R51, R51, 0x1, -R165.reuse ;  /* 0x000000013333b824 */ /* 0x100fe200078e0aa5 */
[----:B------:R-:W-:Y:S01]  /*7b30*/  IABS R54, R5 ;  /* 0x0000000500367213 */ /* 0x000fe20000000000 */
[----:B------:R-:W-:Y:S01]  /*7b40*/  @!P4 IMAD.IADD R52, R52, 0x1, -R165 ;  /* 0x000000013434c824 */ /* 0x000fe200078e0aa5 */
[C---:B------:R-:W-:Y:S01]  /*7b50*/  ISETP.GT.U32.AND P4, PT, R165.reuse, R49, PT ;  /* 0x00000031a500720c */ /* 0x040fe20003f84070 */
[----:B------:R-:W-:Y:S01]  /*7b60*/  @!P2 IMAD.MOV R47, RZ, RZ, -R47 ;  /* 0x000000ffff2fa224 */ /* 0x000fe200078e0a2f */
[----:B------:R-:W-:Y:S01]  /*7b70*/  ISETP.GT.U32.AND P2, PT, R165, R53, PT ;  /* 0x00000035a500720c */ /* 0x000fe20003f44070 */
[----:B------:R-:W-:Y:S01]  /*7b80*/  @!P5 IMAD.MOV R46, RZ, RZ, -R46 ;  /* 0x000000ffff2ed224 */ /* 0x000fe200078e0a2e */
[----:B------:R-:W-:Y:S01]  /*7b90*/  ISETP.GE.AND P3, PT, R55, RZ, PT ;  /* 0x000000ff3700720c */ /* 0x000fe20003f66270 */
[----:B------:R-:W-:Y:S01]  /*7ba0*/  IMAD.HI.U32 R55, R9, R4, RZ ;  /* 0x0000000409377227 */ /* 0x000fe200078e00ff */
[----:B------:R-:W-:-:S03]  /*7bb0*/  ISETP.GT.U32.AND P5, PT, R165, R51, PT ;  /* 0x00000033a500720c */ /* 0x000fc60003fa4070 */
[----:B------:R-:W-:Y:S02]  /*7bc0*/  VIADD R7, R0, 0x90 ;  /* 0x0000009000077836 */ /* 0x000fe40000000000 */
[----:B------:R-:W-:-:S03]  /*7bd0*/  IMAD.HI.U32 R61, R9, R54, RZ ;  /* 0x00000036093d7227 */ /* 0x000fc600078e00ff */
[----:B------:R-:W-:Y:S01]  /*7be0*/  IABS R56, R7 ;  /* 0x0000000700387213 */ /* 0x000fe20000000000 */
[----:B------:R-:W-:Y:S01]  /*7bf0*/  @!P1 IMAD.MOV R45, RZ, RZ, -R45 ;  /* 0x000000ffff2d9224 */ /* 0x000fe200078e0a2d */
[C---:B------:R-:W-:Y:S01]  /*7c00*/  ISETP.GT.U32.AND P1, PT, R165.reuse, R50, PT ;  /* 0x00000032a500720c */ /* 0x040fe20003f24070 */
[----:B------:R-:W-:Y:S02]  /*7c10*/  IMAD.MOV R55, RZ, RZ, -R55 ;  /* 0x000000ffff377224 */ /* 0x000fe400078e0a37 */
[----:B------:R-:W-:Y:S02]  /*7c20*/  IMAD.MOV R61, RZ, RZ, -R61 ;  /* 0x000000ffff3d7224 */ /* 0x000fe400078e0a3d */
[----:B------:R-:W-:Y:S01]  /*7c30*/  @!P6 IMAD.MOV R44, RZ, RZ, -R44 ;  /* 0x000000ffff2ce224 */ /* 0x000fe200078e0a2c */
[----:B------:R-:W-:Y:S01]  /*7c40*/  ISETP.GT.U32.AND P6, PT, R165, R52, PT ;  /* 0x00000034a500720c */ /* 0x000fe20003fc4070 */
[----:B------:R-:W-:Y:S01]  /*7c50*/  @!P4 IMAD.IADD R49, R49, 0x1, -R165 ;  /* 0x000000013131c824 */ /* 0x000fe200078e0aa5 */
[----:B------:R-:W-:Y:S01]  /*7c60*/  ISETP.GE.AND P4, PT, R60, RZ, PT ;  /* 0x000000ff3c00720c */ /* 0x000fe20003f86270 */
[----:B------:R-:W-:-:S02]  /*7c70*/  IMAD R55, R165, R55, R4 ;  /* 0x00000037a5377224 */ /* 0x000fc400078e0204 */
[----:B------:R-:W-:Y:S02]  /*7c80*/  IMAD R54, R165, R61, R54 ;  /* 0x0000003da5367224 */ /* 0x000fe400078e0236 */
[----:B------:R-:W-:Y:S01]  /*7c90*/  @!P2 IMAD.IADD R53, R53, 0x1, -R165 ;  /* 0x000000013535a824 */ /* 0x000fe200078e0aa5 */
[----:B------:R-:W-:Y:S01]  /*7ca0*/  ISETP.GE.AND P2, PT, R58, RZ, PT ;  /* 0x000000ff3a00720c */ /* 0x000fe20003f46270 */
[----:B------:R-:W-:-:S04]  /*7cb0*/  IMAD.HI.U32 R4, R9, R56, RZ ;  /* 0x0000003809047227 */ /* 0x000fc800078e00ff */
[--C-:B------:R-:W-:Y:S01]  /*7cc0*/  @!P5 IMAD.IADD R51, R51, 0x1, -R165.reuse ;  /* 0x000000013333d824 */ /* 0x100fe200078e0aa5 */
[C---:B------:R-:W-:Y:S01]  /*7cd0*/  ISETP.GT.U32.AND P5, PT, R165.reuse, R55, PT ;  /* 0x00000037a500720c */ /* 0x040fe20003fa4070 */
[----:B------:R-:W-:Y:S01]  /*7ce0*/  @!P3 IMAD.MOV R48, RZ, RZ, -R48 ;  /* 0x000000ffff30b224 */ /* 0x000fe200078e0a30 */
[----:B------:R-:W-:Y:S01]  /*7cf0*/  ISETP.GT.U32.AND P3, PT, R165, R54, PT ;  /* 0x00000036a500720c */ /* 0x000fe20003f64070 */
[--C-:B------:R-:W-:Y:S01]  /*7d00*/  @!P1 IMAD.IADD R50, R50, 0x1, -R165.reuse ;  /* 0x0000000132329824 */ /* 0x100fe200078e0aa5 */
[----:B------:R-:W-:Y:S01]  /*7d10*/  ISETP.GE.AND P1, PT, R8, RZ, PT ;  /* 0x000000ff0800720c */ /* 0x000fe20003f26270 */
[----:B------:R-:W-:Y:S02]  /*7d20*/  IMAD.MOV R4, RZ, RZ, -R4 ;  /* 0x000000ffff047224 */ /* 0x000fe400078e0a04 */
[----:B------:R-:W-:Y:S01]  /*7d30*/  @!P6 IMAD.IADD R52, R52, 0x1, -R165 ;  /* 0x000000013434e824 */ /* 0x000fe200078e0aa5 */
[----:B------:R-:W-:Y:S01]  /*7d40*/  ISETP.GE.AND P6, PT, R57, RZ, PT ;  /* 0x000000ff3900720c */ /* 0x000fe20003fc6270 */
[----:B------:R-:W-:-:S02]  /*7d50*/  IMAD R56, R165, R4, R56 ;  /* 0x00000004a5387224 */ /* 0x000fc400078e0238 */
[----:B------:R-:W-:Y:S01]  /*7d60*/  @!P4 IMAD.MOV R49, RZ, RZ, -R49 ;  /* 0x000000ffff31c224 */ /* 0x000fe200078e0a31 */
[C---:B------:R-:W-:Y:S01]  /*7d70*/  ISETP.GT.U32.AND P4, PT, R165.reuse, R53, PT ;  /* 0x00000035a500720c */ /* 0x040fe20003f84070 */
[----:B------:R-:W-:Y:S01]  /*7d80*/  @!P2 IMAD.MOV R52, RZ, RZ, -R52 ;  /* 0x000000ffff34a224 */ /* 0x000fe200078e0a34 */
[----:B------:R-:W-:Y:S01]  /*7d90*/  ISETP.GT.U32.AND P2, PT, R165, R56, PT ;  /* 0x00000038a500720c */ /* 0x000fe20003f44070 */
[--C-:B------:R-:W-:Y:S02]  /*7da0*/  @!P5 IMAD.IADD R55, R55, 0x1, -R165.reuse ;  /* 0x000000013737d824 */ /* 0x100fe400078e0aa5 */
[----:B------:R-:W-:Y:S01]  /*7db0*/  @!P3 IMAD.IADD R54, R54, 0x1, -R165 ;  /* 0x000000013636b824 */ /* 0x000fe200078e0aa5 */
[----:B------:R-:W-:Y:S01]  /*7dc0*/  ISETP.GE.AND P3, PT, R59, RZ, PT ;  /* 0x000000ff3b00720c */ /* 0x000fe20003f66270 */
[C---:B------:R-:W-:Y:S02]  /*7dd0*/  VIADD R57, R0.reuse, 0x91 ;  /* 0x0000009100397836 */ /* 0x040fe40000000000 */
[----:B------:R-:W-:Y:S01]  /*7de0*/  @!P1 IMAD.MOV R50, RZ, RZ, -R50 ;  /* 0x000000ffff329224 */ /* 0x000fe200078e0a32 */
[C---:B------:R-:W-:Y:S01]  /*7df0*/  ISETP.GT.U32.AND P1, PT, R165.reuse, R55, PT ;  /* 0x00000037a500720c */ /* 0x040fe20003f24070 */
[----:B------:R-:W-:Y:S01]  /*7e00*/  @!P6 IMAD.MOV R51, RZ, RZ, -R51 ;  /* 0x000000ffff33e224 */ /* 0x000fe200078e0a33 */
[----:B------:R-:W-:Y:S01]  /*7e10*/  ISETP.GT.U32.AND P5, PT, R165, R54, PT ;  /* 0x00000036a500720c */ /* 0x000fe20003fa4070 */
[--C-:B------:R-:W-:Y:S01]  /*7e20*/  @!P4 IMAD.IADD R53, R53, 0x1, -R165.reuse ;  /* 0x000000013535c824 */ /* 0x100fe200078e0aa5 */
[----:B------:R-:W-:Y:S01]  /*7e30*/  IABS R4, R57 ;  /* 0x0000003900047213 */ /* 0x000fe20000000000 */
[----:B------:R-:W-:Y:S01]  /*7e40*/  VIADD R8, R0, 0x92 ;  /* 0x0000009200087836 */ /* 0x000fe20000000000 */
[----:B------:R-:W-:Y:S01]  /*7e50*/  ISETP.GE.AND P6, PT, R5, RZ, PT ;  /* 0x000000ff0500720c */ /* 0x000fe20003fc6270 */
[----:B------:R-:W-:Y:S01]  /*7e60*/  @!P2 IMAD.IADD R56, R56, 0x1, -R165 ;  /* 0x000000013838a824 */ /* 0x000fe200078e0aa5 */
[----:B------:R-:W-:Y:S01]  /*7e70*/  ISETP.GE.AND P4, PT, R6, RZ, PT ;  /* 0x000000ff0600720c */ /* 0x000fe20003f86270 */
[----:B------:R-:W-:Y:S01]  /*7e80*/  IMAD.HI.U32 R5, R9, R4, RZ ;  /* 0x0000000409057227 */ /* 0x000fe200078e00ff */
[----:B------:R-:W-:-:S02]  /*7e90*/  IABS R58, R8 ;  /* 0x00000008003a7213 */ /* 0x000fc40000000000 */
[----:B------:R-:W-:Y:S01]  /*7ea0*/  ISETP.GT.U32.AND P2, PT, R165, R56, PT ;  /* 0x00000038a500720c */ /* 0x000fe20003f44070 */
[----:B------:R-:W-:Y:S02]  /*7eb0*/  IMAD.MOV R5, RZ, RZ, -R5 ;  /* 0x000000ffff057224 */ /* 0x000fe400078e0a05 */
[--C-:B------:R-:W-:Y:S01]  /*7ec0*/  @!P1 IMAD.IADD R55, R55, 0x1, -R165.reuse ;  /* 0x0000000137379824 */ /* 0x100fe200078e0aa5 */
[----:B------:R-:W-:Y:S01]  /*7ed0*/  ISETP.GE.AND P1, PT, R57, RZ, PT ;  /* 0x000000ff3900720c */ /* 0x000fe20003f26270 */
[----:B------:R-:W-:Y:S01]  /*7ee0*/  @!P5 IMAD.IADD R54, R54, 0x1, -R165 ;  /* 0x000000013636d824 */ /* 0x000fe200078e0aa5 */
[----:B------:R-:W-:Y:S01]  /*7ef0*/  ISETP.GE.AND P5, PT, R7, RZ, PT ;  /* 0x000000ff0700720c */ /* 0x000fe20003fa6270 */
[----:B------:R-:W-:Y:S02]  /*7f00*/  IMAD R57, R165, R5, R4 ;  /* 0x00000005a5397224 */ /* 0x000fe400078e0204 */
[----:B------:R-:W-:-:S04]  /*7f10*/  IMAD.HI.U32 R6, R9, R58, RZ ;  /* 0x0000003a09067227 */ /* 0x000fc800078e00ff */
[----:B------:R-:W-:Y:S01]  /*7f20*/  @!P4 IMAD.MOV R55, RZ, RZ, -R55 ;  /* 0x000000ffff37c224 */ /* 0x000fe200078e0a37 */
[C---:B------:R-:W-:Y:S01]  /*7f30*/  ISETP.GT.U32.AND P4, PT, R165.reuse, R57, PT ;  /* 0x00000039a500720c */ /* 0x040fe20003f84070 */
[----:B------:R-:W-:Y:S02]  /*7f40*/  IMAD.MOV R6, RZ, RZ, -R6 ;  /* 0x000000ffff067224 */ /* 0x000fe400078e0a06 */
[--C-:B------:R-:W-:Y:S02]  /*7f50*/  @!P2 IMAD.IADD R56, R56, 0x1, -R165.reuse ;  /* 0x000000013838a824 */ /* 0x100fe400078e0aa5 */
[C---:B------:R-:W-:Y:S02]  /*7f60*/  IMAD R58, R165.reuse, R6, R58 ;  /* 0x00000006a53a7224 */ /* 0x040fe400078e023a */
[C---:B------:R-:W-:Y:S02]  /*7f70*/  VIADD R4, R0.reuse, 0x93 ;  /* 0x0000009300047836 */ /* 0x040fe40000000000 */
[----:B------:R-:W-:Y:S01]  /*7f80*/  @!P5 IMAD.MOV R56, RZ, RZ, -R56 ;  /* 0x000000ffff38d224 */ /* 0x000fe200078e0a38 */
[----:B------:R-:W-:Y:S01]  /*7f90*/  ISETP.GT.U32.AND P5, PT, R165, R58, PT ;  /* 0x0000003aa500720c */ /* 0x000fe20003fa4070 */
[----:B------:R-:W-:Y:S01]  /*7fa0*/  VIADD R5, R0, 0x94 ;  /* 0x0000009400057836 */ /* 0x000fe20000000000 */
[----:B------:R-:W-:Y:S01]  /*7fb0*/  IABS R59, R4 ;  /* 0x00000004003b7213 */ /* 0x000fe20000000000 */
[----:B------:R-:W-:-:S02]  /*7fc0*/  @!P4 IMAD.IADD R57, R57, 0x1, -R165 ;  /* 0x000000013939c824 */ /* 0x000fc400078e0aa5 */
[C---:B------:R-:W-:Y:S01]  /*7fd0*/  VIADD R6, R0.reuse, 0x95 ;  /* 0x0000009500067836 */ /* 0x040fe20000000000 */
[----:B------:R-:W-:Y:S01]  /*7fe0*/  ISETP.GE.AND P2, PT, R5, RZ, PT ;  /* 0x000000ff0500720c */ /* 0x000fe20003f46270 */
[----:B------:R-:W-:Y:S01]  /*7ff0*/  VIADD R70, R0, 0x96 ;  /* 0x0000009600467836 */ /* 0x000fe20000000000 */
[----:B------:R-:W-:Y:S01]  /*8000*/  IABS R60, R5 ;  /* 0x00000005003c7213 */ /* 0x000fe20000000000 */
[----:B------:R-:W-:Y:S01]  /*8010*/  IMAD.HI.U32 R5, R9, R59, RZ ;  /* 0x0000003b09057227 */ /* 0x000fe200078e00ff */
[----:B------:R-:W-:Y:S02]  /*8020*/  ISETP.GT.U32.AND P4, PT, R165, R57, PT ;  /* 0x00000039a500720c */ /* 0x000fe40003f84070 */
[----:B------:R-:W-:Y:S01]  /*8030*/  IABS R61, R6 ;  /* 0x00000006003d7213 */ /* 0x000fe20000000000 */
[----:B------:R-:W-:Y:S01]  /*8040*/  IMAD.MOV R5, RZ, RZ, -R5 ;  /* 0x000000ffff057224 */ /* 0x000fe200078e0a05 */
[----:B------:R-:W-:Y:S01]  /*8050*/  IABS R62, R70 ;  /* 0x00000046003e7213 */ /* 0x000fe20000000000 */
[----:B------:R-:W-:-:S02]  /*8060*/  @!P5 IMAD.IADD R58, R58, 0x1, -R165 ;  /* 0x000000013a3ad824 */ /* 0x000fc400078e0aa5 */
[----:B------:R-:W-:Y:S01]  /*8070*/  @!P6 IMAD.MOV R54, RZ, RZ, -R54 ;  /* 0x000000ffff36e224 */ /* 0x000fe200078e0a36 */
[----:B------:R-:W-:Y:S01]  /*8080*/  ISETP.GE.AND P6, PT, R4, RZ, PT ;  /* 0x000000ff0400720c */ /* 0x000fe20003fc6270 */
[C---:B------:R-:W-:Y:S01]  /*8090*/  IMAD R59, R165.reuse, R5, R59 ;  /* 0x00000005a53b7224 */ /* 0x040fe200078e023b */
[----:B------:R-:W-:Y:S01]  /*80a0*/  ISETP.GT.U32.AND P5, PT, R165, R58, PT ;  /* 0x0000003aa500720c */ /* 0x000fe20003fa4070 */
[----:B------:R-:W-:-:S04]  /*80b0*/  IMAD.HI.U32 R4, R9, R60, RZ ;  /* 0x0000003c09047227 */ /* 0x000fc800078e00ff */
[----:B------:R-:W-:-:S04]  /*80c0*/  IMAD.HI.U32 R7, R9, R61, RZ ;  /* 0x0000003d09077227 */ /* 0x000fc800078e00ff */
[----:B------:R-:W-:Y:S01]  /*80d0*/  @!P4 IMAD.IADD R57, R57, 0x1, -R165 ;  /* 0x000000013939c824 */ /* 0x000fe200078e0aa5 */
[----:B------:R-:W-:Y:S01]  /*80e0*/  ISETP.GT.U32.AND P4, PT, R165, R59, PT ;  /* 0x0000003ba500720c */ /* 0x000fe20003f84070 */
[----:B------:R-:W-:Y:S02]  /*80f0*/  IMAD.MOV R4, RZ, RZ, -R4 ;  /* 0x000000ffff047224 */ /* 0x000fe400078e0a04 */
[----:B------:R-:W-:-:S04]  /*8100*/  IMAD.HI.U32 R5, R9, R62, RZ ;  /* 0x0000003e09057227 */ /* 0x000fc800078e00ff */
[----:B------:R-:W-:Y:S02]  /*8110*/  IMAD.MOV R7, RZ, RZ, -R7 ;  /* 0x000000ffff077224 */ /* 0x000fe400078e0a07 */
[C---:B------:R-:W-:Y:S02]  /*8120*/  IMAD R60, R165.reuse, R4, R60 ;  /* 0x00000004a53c7224 */ /* 0x040fe400078e023c */
[----:B------:R-:W-:Y:S02]  /*8130*/  IMAD.MOV R5, RZ, RZ, -R5 ;  /* 0x000000ffff057224 */ /* 0x000fe400078e0a05 */
[C---:B------:R-:W-:Y:S02]  /*8140*/  IMAD R61, R165.reuse, R7, R61 ;  /* 0x00000007a53d7224 */ /* 0x040fe400078e023d */
[C---:B------:R-:W-:Y:S02]  /*8150*/  IMAD R62, R165.reuse, R5, R62 ;  /* 0x00000005a53e7224 */ /* 0x040fe400078e023e */
[----:B------:R-:W-:Y:S01]  /*8160*/  @!P1 IMAD.MOV R57, RZ, RZ, -R57 ;  /* 0x000000ffff399224 */ /* 0x000fe200078e0a39 */
[C---:B------:R-:W-:Y:S01]  /*8170*/  ISETP.GT.U32.AND P1, PT, R165.reuse, R60, PT ;  /* 0x0000003ca500720c */ /* 0x040fe20003f24070 */
[--C-:B------:R-:W-:Y:S01]  /*8180*/  @!P5 IMAD.IADD R58, R58, 0x1, -R165.reuse ;  /* 0x000000013a3ad824 */ /* 0x100fe200078e0aa5 */
[----:B------:R-:W-:Y:S01]  /*8190*/  ISETP.GT.U32.AND P5, PT, R165, R61, PT ;  /* 0x0000003da500720c */ /* 0x000fe20003fa4070 */
[----:B------:R-:W-:Y:S01]  /*81a0*/  @!P4 IMAD.IADD R59, R59, 0x1, -R165 ;  /* 0x000000013b3bc824 */ /* 0x000fe200078e0aa5 */
[----:B------:R-:W-:Y:S01]  /*81b0*/  ISETP.GT.U32.AND P4, PT, R165, R62, PT ;  /* 0x0000003ea500720c */ /* 0x000fe20003f84070 */
[----:B------:R-:W-:-:S02]  /*81c0*/  VIADD R65, R0, 0x97 ;  /* 0x0000009700417836 */ /* 0x000fc40000000000 */
[C---:B------:R-:W-:Y:S02]  /*81d0*/  VIADD R5, R0.reuse, 0x98 ;  /* 0x0000009800057836 */ /* 0x040fe40000000000 */
[----:B------:R-:W-:Y:S01]  /*81e0*/  @!P3 IMAD.MOV R53, RZ, RZ, -R53 ;  /* 0x000000ffff35b224 */ /* 0x000fe200078e0a35 */
[----:B------:R-:W-:Y:S01]  /*81f0*/  IABS R63, R65 ;  /* 0x00000041003f7213 */ /* 0x000fe20000000000 */
[----:B------:R-:W-:Y:S01]  /*8200*/  VIADD R68, R0, 0x9a ;  /* 0x0000009a00447836 */ /* 0x000fe20000000000 */
[----:B------:R-:W-:Y:S01]  /*8210*/  IABS R64, R5 ;  /* 0x0000000500407213 */ /* 0x000fe20000000000 */
[--C-:B------:R-:W-:Y:S01]  /*8220*/  @!P1 IMAD.IADD R60, R60, 0x1, -R165.reuse ;  /* 0x000000013c3c9824 */ /* 0x100fe200078e0aa5 */
[----:B------:R-:W-:Y:S01]  /*8230*/  ISETP.GT.U32.AND P1, PT, R165, R59, PT ;  /* 0x0000003ba500720c */ /* 0x000fe20003f24070 */
[----:B------:R-:W-:Y:S01]  /*8240*/  @!P5 IMAD.IADD R61, R61, 0x1, -R165 ;  /* 0x000000013d3dd824 */ /* 0x000fe200078e0aa5 */
[----:B------:R-:W-:Y:S01]  /*8250*/  ISETP.GE.AND P3, PT, R8, RZ, PT ;  /* 0x000000ff0800720c */ /* 0x000fe20003f66270 */
[----:B------:R-:W-:Y:S01]  /*8260*/  IMAD.HI.U32 R4, R9, R63, RZ ;  /* 0x0000003f09047227 */ /* 0x000fe200078e00ff */
[----:B------:R-:W-:-:S02]  /*8270*/  ISETP.GT.U32.AND P5, PT, R165, R60, PT ;  /* 0x0000003ca500720c */ /* 0x000fc40003fa4070 */
[----:B------:R-:W-:Y:S01]  /*8280*/  IABS R66, R68 ;  /* 0x0000004400427213 */ /* 0x000fe20000000000 */
[----:B------:R-:W-:Y:S01]  /*8290*/  @!P4 IMAD.IADD R62, R62, 0x1, -R165 ;  /* 0x000000013e3ec824 */ /* 0x000fe200078e0aa5 */
[----:B------:R-:W-:Y:S01]  /*82a0*/  ISETP.GT.U32.AND P4, PT, R165, R61, PT ;  /* 0x0000003da500720c */ /* 0x000fe20003f84070 */
[----:B------:R-:W-:Y:S02]  /*82b0*/  IMAD.MOV R4, RZ, RZ, -R4 ;  /* 0x000000ffff047224 */ /* 0x000fe400078e0a04 */
[----:B------:R-:W-:-:S04]  /*82c0*/  IMAD.HI.U32 R8, R9, R64, RZ ;  /* 0x0000004009087227 */ /* 0x000fc800078e00ff */
[----:B------:R-:W-:Y:S02]  /*82d0*/  IMAD R63, R165, R4, R63 ;  /* 0x00000004a53f7224 */ /* 0x000fe400078e023f */
[----:B------:R-:W-:Y:S02]  /*82e0*/  IMAD.MOV R8, RZ, RZ, -R8 ;  /* 0x000000ffff087224 */ /* 0x000fe400078e0a08 */
[--C-:B------:R-:W-:Y:S01]  /*82f0*/  @!P1 IMAD.IADD R59, R59, 0x1, -R165.reuse ;  /* 0x000000013b3b9824 */ /* 0x100fe200078e0aa5 */
[C---:B------:R-:W-:Y:S01]  /*8300*/  ISETP.GT.U32.AND P1, PT, R165.reuse, R63, PT ;  /* 0x0000003fa500720c */ /* 0x040fe20003f24070 */
[----:B------:R-:W-:Y:S02]  /*8310*/  IMAD R64, R165, R8, R64 ;  /* 0x00000008a5407224 */ /* 0x000fe400078e0240 */
[----:B------:R-:W-:Y:S02]  /*8320*/  @!P4 IMAD.IADD R61, R61, 0x1, -R165 ;  /* 0x000000013d3dc824 */ /* 0x000fe400078e0aa5 */
[----:B------:R-:W-:Y:S01]  /*8330*/  @!P3 IMAD.MOV R58, RZ, RZ, -R58 ;  /* 0x000000ffff3ab224 */ /* 0x000fe200078e0a3a */
[C---:B------:R-:W-:Y:S01]  /*8340*/  ISETP.GT.U32.AND P4, PT, R165.reuse, R64, PT ;  /* 0x00000040a500720c */ /* 0x040fe20003f84070 */
[C---:B------:R-:W-:Y:S01]  /*8350*/  VIADD R7, R0.reuse, 0x99 ;  /* 0x0000009900077836 */ /* 0x040fe20000000000 */
[----:B------:R-:W-:Y:S01]  /*8360*/  ISETP.GT.U32.AND P3, PT, R165, R62, PT ;  /* 0x0000003ea500720c */ /* 0x000fe20003f64070 */
[----:B------:R-:W-:-:S02]  /*8370*/  VIADD R4, R0, 0x9b ;  /* 0x0000009b00047836 */ /* 0x000fc40000000000 */
[--C-:B------:R-:W-:Y:S01]  /*8380*/  @!P5 IMAD.IADD R60, R60, 0x1, -R165.reuse ;  /* 0x000000013c3cd824 */ /* 0x100fe200078e0aa5 */
[----:B------:R-:W-:Y:S01]  /*8390*/  IABS R69, R7 ;  /* 0x0000000700457213 */ /* 0x000fe20000000000 */
[----:B------:R-:W-:Y:S01]  /*83a0*/  @!P1 IMAD.IADD R63, R63, 0x1, -R165 ;  /* 0x000000013f3f9824 */ /* 0x000fe200078e0aa5 */
[----:B------:R-:W-:Y:S01]  /*83b0*/  IABS R67, R4 ;  /* 0x0000000400437213 */ /* 0x000fe20000000000 */
[----:B------:R-:W-:Y:S01]  /*83c0*/  IMAD.HI.U32 R8, R9, R66, RZ ;  /* 0x0000004209087227 */ /* 0x000fe200078e00ff */
[----:B------:R-:W-:Y:S02]  /*83d0*/  ISETP.GE.AND P5, PT, R6, RZ, PT ;  /* 0x000000ff0600720c */ /* 0x000fe40003fa6270 */
[----:B------:R-:W-:Y:S01]  /*83e0*/  ISETP.GE.AND P1, PT, R65, RZ, PT ;  /* 0x000000ff4100720c */ /* 0x000fe20003f26270 */
[----:B------:R-:W-:-:S04]  /*83f0*/  IMAD.HI.U32 R71, R9, R69, RZ ;  /* 0x0000004509477227 */ /* 0x000fc800078e00ff */
[----:B------:R-:W-:Y:S01]  /*8400*/  @!P4 IMAD.IADD R64, R64, 0x1, -R165 ;  /* 0x000000014040c824 */ /* 0x000fe200078e0aa5 */
[----:B------:R-:W-:Y:S01]  /*8410*/  ISETP.GT.U32.AND P4, PT, R165, R63, PT ;  /* 0x0000003fa500720c */ /* 0x000fe20003f84070 */
[----:B------:R-:W-:-:S04]  /*8420*/  IMAD.HI.U32 R6, R9, R67, RZ ;  /* 0x0000004309067227 */ /* 0x000fc800078e00ff */
[----:B------:R-:W-:Y:S01]  /*8430*/  @!P3 IMAD.IADD R62, R62, 0x1, -R165 ;  /* 0x000000013e3eb824 */ /* 0x000fe200078e0aa5 */
[----:B------:R-:W-:Y:S01]  /*8440*/  ISETP.GE.AND P3, PT, R70, RZ, PT ;  /* 0x000000ff4600720c */ /* 0x000fe20003f66270 */
[----:B------:R-:W-:Y:S02]  /*8450*/  IMAD.MOV R8, RZ, RZ, -R8 ;  /* 0x000000ffff087224 */ /* 0x000fe400078e0a08 */
[----:B------:R-:W-:Y:S02]  /*8460*/  IMAD.MOV R70, RZ, RZ, -R71 ;  /* 0x000000ffff467224 */ /* 0x000fe400078e0a47 */
[----:B------:R-:W-:Y:S02]  /*8470*/  IMAD.MOV R6, RZ, RZ, -R6 ;  /* 0x000000ffff067224 */ /* 0x000fe400078e0a06 */
[C---:B------:R-:W-:Y:S02]  /*8480*/  IMAD R66, R165.reuse, R8, R66 ;  /* 0x00000008a5427224 */ /* 0x040fe400078e0242 */
[----:B------:R-:W-:-:S02]  /*8490*/  IMAD R65, R165, R70, R69 ;  /* 0x00000046a5417224 */ /* 0x000fc400078e0245 */
[C---:B------:R-:W-:Y:S02]  /*84a0*/  IMAD R67, R165.reuse, R6, R67 ;  /* 0x00000006a5437224 */ /* 0x040fe400078e0243 */
[----:B------:R-:W-:Y:S01]  /*84b0*/  @!P5 IMAD.MOV R61, RZ, RZ, -R61 ;  /* 0x000000ffff3dd224 */ /* 0x000fe200078e0a3d */
[C---:B------:R-:W-:Y:S01]  /*84c0*/  ISETP.GT.U32.AND P5, PT, R165.reuse, R66, PT ;  /* 0x00000042a500720c */ /* 0x040fe20003fa4070 */
[----:B------:R-:W-:Y:S01]  /*84d0*/  @!P6 IMAD.MOV R59, RZ, RZ, -R59 ;  /* 0x000000ffff3be224 */ /* 0x000fe200078e0a3b */
[C---:B------:R-:W-:Y:S01]  /*84e0*/  ISETP.GT.U32.AND P6, PT, R165.reuse, R65, PT ;  /* 0x00000041a500720c */ /* 0x040fe20003fc4070 */
[----:B------:R-:W-:Y:S01]  /*84f0*/  @!P2 IMAD.MOV R60, RZ, RZ, -R60 ;  /* 0x000000ffff3ca224 */ /* 0x000fe200078e0a3c */
[----:B------:R-:W-:Y:S01]  /*8500*/  ISETP.GT.U32.AND P2, PT, R165, R64, PT ;  /* 0x00000040a500720c */ /* 0x000fe20003f44070 */
[----:B------:R-:W-:Y:S01]  /*8510*/  @!P4 IMAD.IADD R63, R63, 0x1, -R165 ;  /* 0x000000013f3fc824 */ /* 0x000fe200078e0aa5 */
[----:B------:R-:W-:Y:S01]  /*8520*/  ISETP.GT.U32.AND P4, PT, R165, R67, PT ;  /* 0x00000043a500720c */ /* 0x000fe20003f84070 */
[----:B------:R-:W-:-:S02]  /*8530*/  VIADD R6, R0, 0x9d ;  /* 0x0000009d00067836 */ /* 0x000fc40000000000 */
[----:B------:R-:W-:Y:S02]  /*8540*/  VIADD R8, R0, 0x9c ;  /* 0x0000009c00087836 */ /* 0x000fe40000000000 */
[----:B------:R-:W-:Y:S01]  /*8550*/  @!P3 IMAD.MOV R62, RZ, RZ, -R62 ;  /* 0x000000ffff3eb224 */ /* 0x000fe200078e0a3e */
[----:B------:R-:W-:Y:S01]  /*8560*/  IABS R69, R6 ;  /* 0x0000000600457213 */ /* 0x000fe20000000000 */
[--C-:B------:R-:W-:Y:S01]  /*8570*/  @!P5 IMAD.IADD R66, R66, 0x1, -R165.reuse ;  /* 0x000000014242d824 */ /* 0x100fe200078e0aa5 */
[----:B------:R-:W-:Y:S01]  /*8580*/  ISETP.GE.AND P3, PT, R5, RZ, PT ;  /* 0x000000ff0500720c */ /* 0x000fe20003f66270 */
[--C-:B------:R-:W-:Y:S01]  /*8590*/  @!P6 IMAD.IADD R65, R65, 0x1, -R165.reuse ;  /* 0x000000014141e824 */ /* 0x100fe200078e0aa5 */
[----:B------:R-:W-:Y:S01]  /*85a0*/  IABS R5, R8 ;  /* 0x0000000800057213 */ /* 0x000fe20000000000 */
[--C-:B------:R-:W-:Y:S01]  /*85b0*/  @!P2 IMAD.IADD R64, R64, 0x1, -R165.reuse ;  /* 0x000000014040a824 */ /* 0x100fe200078e0aa5 */
[----:B------:R-:W-:Y:S01]  /*85c0*/  ISETP.GE.AND P2, PT, R7, RZ, PT ;  /* 0x000000ff0700720c */ /* 0x000fe20003f46270 */
[----:B------:R-:W-:Y:S01]  /*85d0*/  @!P4 IMAD.IADD R67, R67, 0x1, -R165 ;  /* 0x000000014343c824 */ /* 0x000fe200078e0aa5 */
[----:B------:R-:W-:Y:S01]  /*85e0*/  ISETP.GT.U32.AND P4, PT, R165, R66, PT ;  /* 0x00000042a500720c */ /* 0x000fe20003f84070 */
[----:B------:R-:W-:Y:S01]  /*85f0*/  IMAD.HI.U32 R7, R9, R69, RZ ;  /* 0x0000004509077227 */ /* 0x000fe200078e00ff */
[----:B------:R-:W-:-:S02]  /*8600*/  ISETP.GE.AND P6, PT, R68, RZ, PT ;  /* 0x000000ff4400720c */ /* 0x000fc40003fc6270 */
[----:B------:R-:W-:Y:S01]  /*8610*/  ISETP.GT.U32.AND P5, PT, R165, R65, PT ;  /* 0x00000041a500720c */ /* 0x000fe20003fa4070 */
[----:B------:R-:W-:-:S04]  /*8620*/  IMAD.HI.U32 R68, R9, R5, RZ ;  /* 0x0000000509447227 */ /* 0x000fc800078e00ff */
[----:B------:R-:W-:Y:S02]  /*8630*/  IMAD.MOV R7, RZ, RZ, -R7 ;  /* 0x000000ffff077224 */ /* 0x000fe400078e0a07 */
[----:B------:R-:W-:Y:S02]  /*8640*/  IMAD.MOV R68, RZ, RZ, -R68 ;  /* 0x000000ffff447224 */ /* 0x000fe400078e0a44 */
[C---:B------:R-:W-:Y:S02]  /*8650*/  IMAD R69, R165.reuse, R7, R69 ;  /* 0x00000007a5457224 */ /* 0x040fe400078e0245 */
[C---:B------:R-:W-:Y:S02]  /*8660*/  IMAD R68, R165.reuse, R68, R5 ;  /* 0x00000044a5447224 */ /* 0x040fe400078e0205 */
[--C-:B------:R-:W-:Y:S01]  /*8670*/  @!P4 IMAD.IADD R66, R66, 0x1, -R165.reuse ;  /* 0x000000014242c824 */ /* 0x100fe200078e0aa5 */
[----:B------:R-:W-:Y:S01]  /*8680*/  ISETP.GT.U32.AND P4, PT, R165, R69, PT ;  /* 0x00000045a500720c */ /* 0x000fe20003f84070 */
[----:B------:R-:W-:Y:S01]  /*8690*/  @!P5 IMAD.IADD R65, R65, 0x1, -R165 ;  /* 0x000000014141d824 */ /* 0x000fe200078e0aa5 */
[C---:B------:R-:W-:Y:S01]  /*86a0*/  ISETP.GT.U32.AND P5, PT, R165.reuse, R68, PT ;  /* 0x00000044a500720c */ /* 0x040fe20003fa4070 */
[----:B------:R-:W-:Y:S01]  /*86b0*/  @!P1 IMAD.MOV R63, RZ, RZ, -R63 ;  /* 0x000000ffff3f9224 */ /* 0x000fe200078e0a3f */
[----:B------:R-:W-:Y:S01]  /*86c0*/  ISETP.GT.U32.AND P1, PT, R165, R67, PT ;  /* 0x00000043a500720c */ /* 0x000fe20003f24070 */
[----:B------:R-:W-:-:S02]  /*86d0*/  VIADD R5, R0, 0x9e ;  /* 0x0000009e00057836 */ /* 0x000fc40000000000 */
[----:B------:R-:W-:Y:S02]  /*86e0*/  VIADD R7, R0, 0x9f ;  /* 0x0000009f00077836 */ /* 0x000fe40000000000 */
[----:B------:R-:W-:Y:S01]  /*86f0*/  @!P2 IMAD.MOV R65, RZ, RZ, -R65 ;  /* 0x000000ffff41a224 */ /* 0x000fe200078e0a41 */
[----:B------:R-:W-:Y:S01]  /*8700*/  IABS R70, R5 ;  /* 0x0000000500467213 */ /* 0x000fe20000000000 */
[----:B------:R-:W-:Y:S01]  /*8710*/  @!P6 IMAD.MOV R66, RZ, RZ, -R66 ;  /* 0x000000ffff42e224 */ /* 0x000fe200078e0a42 */
[----:B------:R-:W-:Y:S01]  /*8720*/  IABS R71, R7 ;  /* 0x0000000700477213 */ /* 0x000fe20000000000 */
[--C-:B------:R-:W-:Y:S01]  /*8730*/  @!P4 IMAD.IADD R69, R69, 0x1, -R165.reuse ;  /* 0x000000014545c824 */ /* 0x100fe200078e0aa5 */
[----:B------:R-:W-:Y:S01]  /*8740*/  ISETP.GE.AND P6, PT, R5, RZ, PT ;  /* 0x000000ff0500720c */ /* 0x000fe20003fc6270 */
[--C-:B------:R-:W-:Y:S01]  /*8750*/  @!P5 IMAD.IADD R68, R68, 0x1, -R165.reuse ;  /* 0x000000014444d824 */ /* 0x100fe200078e0aa5 */
[----:B------:R-:W-:Y:S01]  /*8760*/  ISETP.GE.AND P5, PT, R6, RZ, PT ;  /* 0x000000ff0600720c */ /* 0x000fe20003fa6270 */
[----:B------:R-:W-:Y:S01]  /*8770*/  @!P1 IMAD.IADD R67, R67, 0x1, -R165 ;  /* 0x0000000143439824 */ /* 0x000fe200078e0aa5 */
[----:B------:R-:W-:Y:S01]  /*8780*/  ISETP.GE.AND P1, PT, R8, RZ, PT ;  /* 0x000000ff0800720c */ /* 0x000fe20003f26270 */
[----:B------:R-:W-:Y:S01]  /*8790*/  IMAD.HI.U32 R8, R9, R70, RZ ;  /* 0x0000004609087227 */ /* 0x000fe200078e00ff */
[----:B------:R-:W-:-:S02]  /*87a0*/  ISETP.GT.U32.AND P4, PT, R165, R69, PT ;  /* 0x00000045a500720c */ /* 0x000fc40003f84070 */
[----:B------:R-:W-:Y:S01]  /*87b0*/  ISETP.GT.U32.AND P2, PT, R165, R68, PT ;  /* 0x00000044a500720c */ /* 0x000fe20003f44070 */
[----:B------:R-:W-:Y:S02]  /*87c0*/  IMAD.MOV R8, RZ, RZ, -R8 ;  /* 0x000000ffff087224 */ /* 0x000fe400078e0a08 */
[----:B------:R-:W-:-:S04]  /*87d0*/  IMAD.HI.U32 R5, R9, R71, RZ ;  /* 0x0000004709057227 */ /* 0x000fc800078e00ff */
[----:B------:R-:W-:Y:S02]  /*87e0*/  IMAD R70, R165, R8, R70 ;  /* 0x00000008a5467224 */ /* 0x000fe400078e0246 */
[----:B------:R-:W-:Y:S02]  /*87f0*/  IMAD.MOV R5, RZ, RZ, -R5 ;  /* 0x000000ffff057224 */ /* 0x000fe400078e0a05 */
[--C-:B------:R-:W-:Y:S01]  /*8800*/  @!P4 IMAD.IADD R69, R69, 0x1, -R165.reuse ;  /* 0x000000014545c824 */ /* 0x100fe200078e0aa5 */
[C---:B------:R-:W-:Y:S01]  /*8810*/  ISETP.GT.U32.AND P4, PT, R165.reuse, R70, PT ;  /* 0x00000046a500720c */ /* 0x040fe20003f84070 */
[----:B------:R-:W-:Y:S02]  /*8820*/  @!P2 IMAD.IADD R68, R68, 0x1, -R165 ;  /* 0x000000014444a824 */ /* 0x000fe400078e0aa5 */
[----:B------:R-:W-:Y:S02]  /*8830*/  IMAD R71, R165, R5, R71 ;  /* 0x00000005a5477224 */ /* 0x000fe400078e0247 */
[----:B------:R-:W-:-:S02]  /*8840*/  @!P1 IMAD.MOV R68, RZ, RZ, -R68 ;  /* 0x000000ffff449224 */ /* 0x000fc400078e0a44 */
[----:B------:R-:W-:Y:S01]  /*8850*/  @!P3 IMAD.MOV R64, RZ, RZ, -R64 ;  /* 0x000000ffff40b224 */ /* 0x000fe200078e0a40 */
[C---:B------:R-:W-:Y:S01]  /*8860*/  ISETP.GT.U32.AND P1, PT, R165.reuse, R71, PT ;  /* 0x00000047a500720c */ /* 0x040fe20003f24070 */
[----:B------:R-:W-:Y:S01]  /*8870*/  VIADD R73, R0, 0xa1 ;  /* 0x000000a100497836 */ /* 0x000fe20000000000 */
[----:B------:R-:W-:Y:S01]  /*8880*/  ISETP.GE.AND P3, PT, R4, RZ, PT ;  /* 0x000000ff0400720c */ /* 0x000fe20003f66270 */
[----:B------:R-:W-:Y:S02]  /*8890*/  VIADD R4, R0, 0xa0 ;  /* 0x000000a000047836 */ /* 0x000fe40000000000 */
[----:B------:R-:W-:Y:S02]  /*88a0*/  @!P4 IMAD.IADD R70, R70, 0x1, -R165 ;  /* 0x000000014646c824 */ /* 0x000fe400078e0aa5 */
[----:B------:R-:W-:Y:S01]  /*88b0*/  @!P5 IMAD.MOV R69, RZ, RZ, -R69 ;  /* 0x000000ffff45d224 */ /* 0x000fe200078e0a45 */
[----:B------:R-:W-:Y:S01]  /*88c0*/  IABS R72, R4 ;  /* 0x0000000400487213 */ /* 0x000fe20000000000 */
[C---:B------:R-:W-:Y:S01]  /*88d0*/  VIADD R82, R0.reuse, 0xa2 ;  /* 0x000000a200527836 */ /* 0x040fe20000000000 */
[----:B------:R-:W-:Y:S01]  /*88e0*/  ISETP.GT.U32.AND P4, PT, R165, R70, PT ;  /* 0x00000046a500720c */ /* 0x000fe20003f84070 */
[----:B------:R-:W-:Y:S01]  /*88f0*/  VIADD R81, R0, 0xa5 ;  /* 0x000000a500517836 */ /* 0x000fe20000000000 */
[----:B------:R-:W-:Y:S01]  /*8900*/  ISETP.GE.AND P5, PT, R73, RZ, PT ;  /* 0x000000ff4900720c */ /* 0x000fe20003fa6270 */
[----:B------:R-:W-:Y:S01]  /*8910*/  IMAD.HI.U32 R6, R9, R72, RZ ;  /* 0x0000004809067227 */ /* 0x000fe200078e00ff */
[----:B------:R-:W-:-:S02]  /*8920*/  IABS R73, R73 ;  /* 0x0000004900497213 */ /* 0x000fc40000000000 */
[----:B------:R-:W-:Y:S01]  /*8930*/  IABS R74, R82 ;  /* 0x00000052004a7213 */ /* 0x000fe20000000000 */
[----:B------:R-:W-:Y:S01]  /*8940*/  @!P1 IMAD.IADD R71, R71, 0x1, -R165 ;  /* 0x0000000147479824 */ /* 0x000fe200078e0aa5 */
[----:B------:R-:W-:Y:S01]  /*8950*/  ISETP.GE.AND P2, PT, R4, RZ, PT ;  /* 0x000000ff0400720c */ /* 0x000fe20003f46270 */
[----:B------:R-:W-:Y:S01]  /*8960*/  @!P3 IMAD.MOV R67, RZ, RZ, -R67 ;  /* 0x000000ffff43b224 */ /* 0x000fe200078e0a43 */
[----:B------:R-:W-:Y:S01]  /*8970*/  ISETP.GE.AND P3, PT, R7, RZ, PT ;  /* 0x000000ff0700720c */ /* 0x000fe20003f66270 */
[----:B------:R-:W-:Y:S01]  /*8980*/  IMAD.MOV R6, RZ, RZ, -R6 ;  /* 0x000000ffff067224 */ /* 0x000fe200078e0a06 */
[----:B------:R-:W-:Y:S01]  /*8990*/  ISETP.GT.U32.AND P1, PT, R165, R71, PT ;  /* 0x00000047a500720c */ /* 0x000fe20003f24070 */
[----:B------:R-:W-:Y:S01]  /*89a0*/  IMAD.HI.U32 R7, R9, R73, RZ ;  /* 0x0000004909077227 */ /* 0x000fe200078e00ff */
[----:B------:R-:W-:-:S03]  /*89b0*/  IABS R77, R81 ;  /* 0x00000051004d7213 */ /* 0x000fc60000000000 */
[C---:B------:R-:W-:Y:S02]  /*89c0*/  IMAD R72, R165.reuse, R6, R72 ;  /* 0x00000006a5487224 */ /* 0x040fe400078e0248 */
[----:B------:R-:W-:Y:S02]  /*89d0*/  IMAD.MOV R7, RZ, RZ, -R7 ;  /* 0x000000ffff077224 */ /* 0x000fe400078e0a07 */
[----:B------:R-:W-:Y:S01]  /*89e0*/  @!P4 IMAD.IADD R70, R70, 0x1, -R165 ;  /* 0x000000014646c824 */ /* 0x000fe200078e0aa5 */
[----:B------:R-:W-:Y:S01]  /*89f0*/  ISETP.GT.U32.AND P4, PT, R165, R72, PT ;  /* 0x00000048a500720c */ /* 0x000fe20003f84070 */
[----:B------:R-:W-:-:S04]  /*8a00*/  IMAD.HI.U32 R5, R9, R74, RZ ;  /* 0x0000004a09057227 */ /* 0x000fc800078e00ff */
[----:B------:R-:W-:Y:S02]  /*8a10*/  IMAD R73, R165, R7, R73 ;  /* 0x00000007a5497224 */ /* 0x000fe400078e0249 */
[C---:B------:R-:W-:Y:S02]  /*8a20*/  VIADD R6, R0.reuse, 0xa3 ;  /* 0x000000a300067836 */ /* 0x040fe40000000000 */
[----:B------:R-:W-:Y:S02]  /*8a30*/  IMAD.MOV R5, RZ, RZ, -R5 ;  /* 0x000000ffff057224 */ /* 0x000fe400078e0a05 */
[----:B------:R-:W-:Y:S01]  /*8a40*/  @!P1 IMAD.IADD R71, R71, 0x1, -R165 ;  /* 0x0000000147479824 */ /* 0x000fe200078e0aa5 */
[C---:B------:R-:W-:Y:S01]  /*8a50*/  ISETP.GT.U32.AND P1, PT, R165.reuse, R73, PT ;  /* 0x00000049a500720c */ /* 0x040fe20003f24070 */
[----:B------:R-:W-:Y:S01]  /*8a60*/  IMAD R74, R165, R5, R74 ;  /* 0x00000005a54a7224 */ /* 0x000fe200078e024a */
[----:B------:R-:W-:Y:S01]  /*8a70*/  IABS R75, R6 ;  /* 0x00000006004b7213 */ /* 0x000fe20000000000 */
[----:B------:R-:W-:-:S02]  /*8a80*/  VIADD R4, R0, 0xa4 ;  /* 0x000000a400047836 */ /* 0x000fc40000000000 */
[----:B------:R-:W-:Y:S01]  /*8a90*/  @!P4 IMAD.IADD R72, R72, 0x1, -R165 ;  /* 0x000000014848c824 */ /* 0x000fe200078e0aa5 */
[----:B------:R-:W-:Y:S01]  /*8aa0*/  ISETP.GT.U32.AND P4, PT, R165, R74, PT ;  /* 0x0000004aa500720c */ /* 0x000fe20003f84070 */
[----:B------:R-:W-:Y:S01]  /*8ab0*/  IMAD.HI.U32 R8, R9, R75, RZ ;  /* 0x0000004b09087227 */ /* 0x000fe200078e00ff */
[----:B------:R-:W-:-:S03]  /*8ac0*/  IABS R76, R4 ;  /* 0x00000004004c7213 */ /* 0x000fc60000000000 */
[----:B------:R-:W-:Y:S02]  /*8ad0*/  IMAD.MOV R8, RZ, RZ, -R8 ;  /* 0x000000ffff087224 */ /* 0x000fe400078e0a08 */
[----:B------:R-:W-:Y:S01]  /*8ae0*/  @!P1 IMAD.IADD R73, R73, 0x1, -R165 ;  /* 0x0000000149499824 */ /* 0x000fe200078e0aa5 */
[----:B------:R-:W-:Y:S01]  /*8af0*/  ISETP.GT.U32.AND P1, PT, R165, R72, PT ;  /* 0x00000048a500720c */ /* 0x000fe20003f24070 */
[----:B------:R-:W-:-:S04]  /*8b00*/  IMAD.HI.U32 R7, R9, R76, RZ ;  /* 0x0000004c09077227 */ /* 0x000fc800078e00ff */
[C---:B------:R-:W-:Y:S02]  /*8b10*/  IMAD R75, R165.reuse, R8, R75 ;  /* 0x00000008a54b7224 */ /* 0x040fe400078e024b */
[----:B------:R-:W-:Y:S02]  /*8b20*/  VIADD R8, R0, 0xa6 ;  /* 0x000000a600087836 */ /* 0x000fe40000000000 */
[----:B------:R-:W-:Y:S02]  /*8b30*/  IMAD.MOV R7, RZ, RZ, -R7 ;  /* 0x000000ffff077224 */ /* 0x000fe400078e0a07 */
[----:B------:R-:W-:Y:S01]  /*8b40*/  @!P4 IMAD.IADD R74, R74, 0x1, -R165 ;  /* 0x000000014a4ac824 */ /* 0x000fe200078e0aa5 */
[----:B------:R-:W-:Y:S01]  /*8b50*/  ISETP.GT.U32.AND P4, PT, R165, R73, PT ;  /* 0x00000049a500720c */ /* 0x000fe20003f84070 */
[----:B------:R-:W-:Y:S01]  /*8b60*/  IMAD.HI.U32 R5, R9, R77, RZ ;  /* 0x0000004d09057227 */ /* 0x000fe200078e00ff */
[----:B------:R-:W-:-:S03]  /*8b70*/  IABS R78, R8 ;  /* 0x00000008004e7213 */ /* 0x000fc60000000000 */
[C---:B------:R-:W-:Y:S02]  /*8b80*/  IMAD R76, R165.reuse, R7, R76 ;  /* 0x00000007a54c7224 */ /* 0x040fe400078e024c */
[----:B------:R-:W-:Y:S01]  /*8b90*/  @!P6 IMAD.MOV R70, RZ, RZ, -R70 ;  /* 0x000000ffff46e224 */ /* 0x000fe200078e0a46 */
[C---:B------:R-:W-:Y:S01]  /*8ba0*/  ISETP.GT.U32.AND P6, PT, R165.reuse, R74, PT ;  /* 0x0000004aa500720c */ /* 0x040fe20003fc4070 */
[----:B------:R-:W-:Y:S02]  /*8bb0*/  IMAD.MOV R5, RZ, RZ, -R5 ;  /* 0x000000ffff057224 */ /* 0x000fe400078e0a05 */
[----:B------:R-:W-:Y:S01]  /*8bc0*/  @!P1 IMAD.IADD R72, R72, 0x1, -R165 ;  /* 0x0000000148489824 */ /* 0x000fe200078e0aa5 */
[----:B------:R-:W-:Y:S01]  /*8bd0*/  ISETP.GT.U32.AND P1, PT, R165, R76, PT ;  /* 0x0000004ca500720c */ /* 0x000fe20003f24070 */
[----:B------:R-:W-:-:S04]  /*8be0*/  IMAD.HI.U32 R84, R9, R78, RZ ;  /* 0x0000004e09547227 */ /* 0x000fc800078e00ff */
[C---:B------:R-:W-:Y:S02]  /*8bf0*/  IMAD R77, R165.reuse, R5, R77 ;  /* 0x00000005a54d7224 */ /* 0x040fe400078e024d */
[----:B------:R-:W-:Y:S01]  /*8c00*/  @!P3 IMAD.MOV R71, RZ, RZ, -R71 ;  /* 0x000000ffff47b224 */ /* 0x000fe200078e0a47 */
[----:B------:R-:W-:Y:S01]  /*8c10*/  ISETP.GT.U32.AND P3, PT, R165, R75, PT ;  /* 0x0000004ba500720c */ /* 0x000fe20003f64070 */
[C---:B------:R-:W-:Y:S02]  /*8c20*/  VIADD R7, R0.reuse, 0xa7 ;  /* 0x000000a700077836 */ /* 0x040fe40000000000 */
[----:B------:R-:W-:Y:S02]  /*8c30*/  IMAD.MOV R84, RZ, RZ, -R84 ;  /* 0x000000ffff547224 */ /* 0x000fe400078e0a54 */
[----:B------:R-:W-:Y:S01]  /*8c40*/  @!P4 IMAD.IADD R73, R73, 0x1, -R165 ;  /* 0x000000014949c824 */ /* 0x000fe200078e0aa5 */
[C---:B------:R-:W-:Y:S01]  /*8c50*/  ISETP.GT.U32.AND P4, PT, R165.reuse, R77, PT ;  /* 0x0000004da500720c */ /* 0x040fe20003f84070 */
[----:B------:R-:W-:Y:S01]  /*8c60*/  IMAD R78, R165, R84, R78 ;  /* 0x00000054a54e7224 */ /* 0x000fe200078e024e */
[----:B------:R-:W-:Y:S01]  /*8c70*/  IABS R79, R7 ;  /* 0x00000007004f7213 */ /* 0x000fe20000000000 */
[----:B------:R-:W-:-:S02]  /*8c80*/  VIADD R5, R0, 0xa8 ;  /* 0x000000a800057836 */ /* 0x000fc40000000000 */
[--C-:B------:R-:W-:Y:S01]  /*8c90*/  @!P6 IMAD.IADD R74, R74, 0x1, -R165.reuse ;  /* 0x000000014a4ae824 */ /* 0x100fe200078e0aa5 */
[----:B------:R-:W-:Y:S01]  /*8ca0*/  ISETP.GT.U32.AND P6, PT, R165, R78, PT ;  /* 0x0000004ea500720c */ /* 0x000fe20003fc4070 */
[----:B------:R-:W-:Y:S01]  /*8cb0*/  @!P1 IMAD.IADD R76, R76, 0x1, -R165 ;  /* 0x000000014c4c9824 */ /* 0x000fe200078e0aa5 */
[----:B------:R-:W-:Y:S01]  /*8cc0*/  IABS R80, R5 ;  /* 0x0000000500507213 */ /* 0x000fe20000000000 */
[----:B------:R-:W-:Y:S01]  /*8cd0*/  IMAD.HI.U32 R83, R9, R79, RZ ;  /* 0x0000004f09537227 */ /* 0x000fe200078e00ff */
[----:B------:R-:W-:-:S03]  /*8ce0*/  ISETP.GE.AND P1, PT, R6, RZ, PT ;  /* 0x000000ff0600720c */ /* 0x000fc60003f26270 */
[----:B------:R-:W-:Y:S01]  /*8cf0*/  @!P3 IMAD.IADD R75, R75, 0x1, -R165 ;  /* 0x000000014b4bb824 */ /* 0x000fe200078e0aa5 */
[----:B------:R-:W-:Y:S01]  /*8d00*/  ISETP.GE.AND P3, PT, R82, RZ, PT ;  /* 0x000000ff5200720c */ /* 0x000fe20003f66270 */
[----:B------:R-:W-:Y:S01]  /*8d10*/  @!P2 IMAD.MOV R72, RZ, RZ, -R72 ;  /* 0x000000ffff48a224 */ /* 0x000fe200078e0a48 */
[----:B------:R-:W-:Y:S01]  /*8d20*/  ISETP.GT.U32.AND P2, PT, R165, R76, PT ;  /* 0x0000004ca500720c */ /* 0x000fe20003f44070 */
[----:B------:R-:W-:Y:S02]  /*8d30*/  IMAD.MOV R84, RZ, RZ, -R83 ;  /* 0x000000ffff547224 */ /* 0x000fe400078e0a53 */
[----:B------:R-:W-:-:S04]  /*8d40*/  IMAD.HI.U32 R83, R9, R80, RZ ;  /* 0x0000005009537227 */ /* 0x000fc800078e00ff */
[----:B------:R-:W-:Y:S01]  /*8d50*/  @!P4 IMAD.IADD R77, R77, 0x1, -R165 ;  /* 0x000000014d4dc824 */ /* 0x000fe200078e0aa5 */
[C---:B------:R-:W-:Y:S01]  /*8d60*/  ISETP.GT.U32.AND P4, PT, R165.reuse, R75, PT ;  /* 0x0000004ba500720c */ /* 0x040fe20003f84070 */
[----:B------:R-:W-:Y:S02]  /*8d70*/  IMAD.MOV R83, RZ, RZ, -R83 ;  /* 0x000000ffff537224 */ /* 0x000fe400078e0a53 */
[----:B------:R-:W-:Y:S01]  /*8d80*/  @!P6 IMAD.IADD R78, R78, 0x1, -R165 ;  /* 0x000000014e4ee824 */ /* 0x000fe200078e0aa5 */
[C---:B------:R-:W-:Y:S01]  /*8d90*/  ISETP.GT.U32.AND P6, PT, R165.reuse, R77, PT ;  /* 0x0000004da500720c */ /* 0x040fe20003fc4070 */
[C---:B------:R-:W-:Y:S02]  /*8da0*/  IMAD R80, R165.reuse, R83, R80 ;  /* 0x00000053a5507224 */ /* 0x040fe400078e0250 */
[----:B------:R-:W-:Y:S01]  /*8db0*/  @!P5 IMAD.MOV R73, RZ, RZ, -R73 ;  /* 0x000000ffff49d224 */ /* 0x000fe200078e0a49 */
[C---:B------:R-:W-:Y:S01]  /*8dc0*/  ISETP.GT.U32.AND P5, PT, R165.reuse, R78, PT ;  /* 0x0000004ea500720c */ /* 0x040fe20003fa4070 */
[----:B------:R-:W-:-:S02]  /*8dd0*/  IMAD R79, R165, R84, R79 ;  /* 0x00000054a54f7224 */ /* 0x000fc400078e024f */
[--C-:B------:R-:W-:Y:S01]  /*8de0*/  @!P2 IMAD.IADD R76, R76, 0x1, -R165.reuse ;  /* 0x000000014c4ca824 */ /* 0x100fe200078e0aa5 */
[C---:B------:R-:W-:Y:S01]  /*8df0*/  ISETP.GT.U32.AND P2, PT, R165.reuse, R80, PT ;  /* 0x00000050a500720c */ /* 0x040fe20003f44070 */
[----:B------:R-:W-:Y:S01]  /*8e00*/  @!P3 IMAD.MOV R74, RZ, RZ, -R74 ;  /* 0x000000ffff4ab224 */ /* 0x000fe200078e0a4a */
[----:B------:R-:W-:Y:S01]  /*8e10*/  ISETP.GT.U32.AND P3, PT, R165, R79, PT ;  /* 0x0000004fa500720c */ /* 0x000fe20003f64070 */
[--C-:B------:R-:W-:Y:S01]  /*8e20*/  @!P4 IMAD.IADD R75, R75, 0x1, -R165.reuse ;  /* 0x000000014b4bc824 */ /* 0x100fe200078e0aa5 */
[----:B------:R-:W-:Y:S01]  /*8e30*/  ISETP.GE.AND P4, PT, R4, RZ, PT ;  /* 0x000000ff0400720c */ /* 0x000fe20003f86270 */
[C---:B------:R-:W-:Y:S02]  /*8e40*/  VIADD R6, R0.reuse, 0xa9 ;  /* 0x000000a900067836 */ /* 0x040fe40000000000 */
[----:B------:R-:W-:Y:S02]  /*8e50*/  VIADD R4, R0, 0xaa ;  /* 0x000000aa00047836 */ /* 0x000fe40000000000 */
[--C-:B------:R-:W-:Y:S01]  /*8e60*/  @!P5 IMAD.IADD R78, R78, 0x1, -R165.reuse ;  /* 0x000000014e4ed824 */ /* 0x100fe200078e0aa5 */
[----:B------:R-:W-:Y:S01]  /*8e70*/  IABS R82, R6 ;  /* 0x0000000600527213 */ /* 0x000fe20000000000 */
[--C-:B------:R-:W-:Y:S01]  /*8e80*/  @!P6 IMAD.IADD R77, R77, 0x1, -R165.reuse ;  /* 0x000000014d4de824 */ /* 0x100fe200078e0aa5 */
[----:B------:R-:W-:Y:S01]  /*8e90*/  ISETP.GE.AND P5, PT, R8, RZ, PT ;  /* 0x000000ff0800720c */ /* 0x000fe20003fa6270 */
        /* <DEDUP_REMOVED lines=10> */
[C---:B------:R-:W-:Y:S02]  /*8f40*/  IMAD R81, R165.reuse, R83, R82 ;  /* 0x00000053a5517224 */ /* 0x040fe400078e0252 */
[----:B------:R-:W-:Y:S02]  /*8f50*/  IMAD.MOV R7, RZ, RZ, -R7 ;  /* 0x000000ffff077224 */ /* 0x000fe400078e0a07 */
[----:B------:R-:W-:Y:S01]  /*8f60*/  VIADD R83, R0, 0xab ;  /* 0x000000ab00537836 */ /* 0x000fe20000000000 */
[C---:B------:R-:W-:Y:S01]  /*8f70*/  ISETP.GT.U32.AND P2, PT, R165.reuse, R81, PT ;  /* 0x00000051a500720c */ /* 0x040fe20003f44070 */
[C---:B------:R-:W-:Y:S02]  /*8f80*/  IMAD R82, R165.reuse, R7, R8 ;  /* 0x00000007a5527224 */ /* 0x040fe400078e0208 */
[----:B------:R-:W-:Y:S02]  /*8f90*/  @!P4 IMAD.IADD R80, R80, 0x1, -R165 ;  /* 0x000000015050c824 */ /* 0x000fe400078e0aa5 */
[----:B------:R-:W-:Y:S01]  /*8fa0*/  @!P5 IMAD.MOV R78, RZ, RZ, -R78 ;  /* 0x000000ffff4ed224 */ /* 0x000fe200078e0a4e */
[C---:B------:R-:W-:Y:S01]  /*8fb0*/  ISETP.GT.U32.AND P4, PT, R165.reuse, R82, PT ;  /* 0x00000052a500720c */ /* 0x040fe20003f84070 */
[----:B------:R-:W-:Y:S01]  /*8fc0*/  @!P1 IMAD.MOV R75, RZ, RZ, -R75 ;  /* 0x000000ffff4b9224 */ /* 0x000fe200078e0a4b */
[----:B------:R-:W-:Y:S01]  /*8fd0*/  ISETP.GE.AND P5, PT, R6, RZ, PT ;  /* 0x000000ff0600720c */ /* 0x000fe20003fa6270 */
[C---:B------:R-:W-:Y:S01]  /*8fe0*/  VIADD R6, R0.reuse, 0xac ;  /* 0x000000ac00067836 */ /* 0x040fe20000000000 */
[----:B------:R-:W-:Y:S01]  /*8ff0*/  ISETP.GT.U32.AND P1, PT, R165, R79, PT ;  /* 0x0000004fa500720c */ /* 0x000fe20003f24070 */
[----:B------:R-:W-:Y:S01]  /*9000*/  @!P6 IMAD.MOV R77, RZ, RZ, -R77 ;  /* 0x000000ffff4de224 */ /* 0x000fe200078e0a4d */
[----:B------:R-:W-:Y:S01]  /*9010*/  ISETP.GE.AND P6, PT, R5, RZ, PT ;  /* 0x000000ff0500720c */ /* 0x000fe20003fc6270 */
[--C-:B------:R-:W-:Y:S01]  /*9020*/  @!P2 IMAD.IADD R81, R81, 0x1, -R165.reuse ;  /* 0x000000015151a824 */ /* 0x100fe200078e0aa5 */
[----:B------:R-:W-:Y:S01]  /*9030*/  ISETP.GE.AND P2, PT, R83, RZ, PT ;  /* 0x000000ff5300720c */ /* 0x000fe20003f46270 */
[C---:B------:R-:W-:Y:S01]  /*9040*/  VIADD R5, R0.reuse, 0xad ;  /* 0x000000ad00057836 */ /* 0x040fe20000000000 */
[----:B------:R-:W-:Y:S01]  /*9050*/  IABS R83, R83 ;  /* 0x0000005300537213 */ /* 0x000fe20000000000 */
[----:B------:R-:W-:Y:S01]  /*9060*/  VIADD R91, R0, 0xaf ;  /* 0x000000af005b7836 */ /* 0x000fe20000000000 */
[----:B------:R-:W-:Y:S01]  /*9070*/  IABS R84, R6 ;  /* 0x0000000600547213 */ /* 0x000fe20000000000 */
[----:B------:R-:W-:Y:S01]  /*9080*/  @!P4 IMAD.IADD R82, R82, 0x1, -R165 ;  /* 0x000000015252c824 */ /* 0x000fe200078e0aa5 */
[----:B------:R-:W-:Y:S01]  /*9090*/  ISETP.GT.U32.AND P4, PT, R165, R81, PT ;  /* 0x00000051a500720c */ /* 0x000fe20003f84070 */
[----:B------:R-:W-:Y:S01]  /*90a0*/  IMAD.HI.U32 R8, R9, R83, RZ ;  /* 0x0000005309087227 */ /* 0x000fe200078e00ff */
[----:B------:R-:W-:-:S02]  /*90b0*/  IABS R85, R5 ;  /* 0x0000000500557213 */ /* 0x000fc40000000000 */
[----:B------:R-:W-:Y:S01]  /*90c0*/  IABS R87, R91 ;  /* 0x0000005b00577213 */ /* 0x000fe20000000000 */
[----:B------:R-:W-:Y:S02]  /*90d0*/  IMAD.MOV R8, RZ, RZ, -R8 ;  /* 0x000000ffff087224 */ /* 0x000fe400078e0a08 */
[----:B------:R-:W-:-:S04]  /*90e0*/  IMAD.HI.U32 R7, R9, R84, RZ ;  /* 0x0000005409077227 */ /* 0x000fc800078e00ff */
[----:B------:R-:W-:Y:S02]  /*90f0*/  IMAD R83, R165, R8, R83 ;  /* 0x00000008a5537224 */ /* 0x000fe400078e0253 */
[----:B------:R-:W-:Y:S02]  /*9100*/  @!P4 IMAD.IADD R81, R81, 0x1, -R165 ;  /* 0x000000015151c824 */ /* 0x000fe400078e0aa5 */
[----:B------:R-:W-:Y:S01]  /*9110*/  IMAD.MOV R7, RZ, RZ, -R7 ;  /* 0x000000ffff077224 */ /* 0x000fe200078e0a07 */
[----:B------:R-:W-:Y:S01]  /*9120*/  ISETP.GT.U32.AND P4, PT, R165, R83, PT ;  /* 0x00000053a500720c */ /* 0x000fe20003f84070 */
[----:B------:R-:W-:Y:S01]  /*9130*/  @!P1 IMAD.IADD R79, R79, 0x1, -R165 ;  /* 0x000000014f4f9824 */ /* 0x000fe200078e0aa5 */
[----:B------:R-:W-:Y:S01]  /*9140*/  ISETP.GE.AND P1, PT, R4, RZ, PT ;  /* 0x000000ff0400720c */ /* 0x000fe20003f26270 */
[C---:B------:R-:W-:Y:S02]  /*9150*/  IMAD R84, R165.reuse, R7, R84 ;  /* 0x00000007a5547224 */ /* 0x040fe400078e0254 */
[----:B------:R-:W-:Y:S01]  /*9160*/  @!P3 IMAD.MOV R79, RZ, RZ, -R79 ;  /* 0x000000ffff4fb224 */ /* 0x000fe200078e0a4f */
[C---:B------:R-:W-:Y:S01]  /*9170*/  ISETP.GT.U32.AND P3, PT, R165.reuse, R82, PT ;  /* 0x00000052a500720c */ /* 0x040fe20003f64070 */
[----:B------:R-:W-:Y:S01]  /*9180*/  @!P5 IMAD.MOV R81, RZ, RZ, -R81 ;  /* 0x000000ffff51d224 */ /* 0x000fe200078e0a51 */
[----:B------:R-:W-:Y:S01]  /*9190*/  ISETP.GT.U32.AND P5, PT, R165, R84, PT ;  /* 0x00000054a500720c */ /* 0x000fe20003fa4070 */
[----:B------:R-:W-:-:S02]  /*91a0*/  VIADD R4, R0, 0xae ;  /* 0x000000ae00047836 */ /* 0x000fc40000000000 */
[----:B------:R-:W-:Y:S01]  /*91b0*/  @!P6 IMAD.MOV R80, RZ, RZ, -R80 ;  /* 0x000000ffff50e224 */ /* 0x000fe200078e0a50 */
[----:B------:R-:W-:Y:S01]  /*91c0*/  ISETP.GE.AND P6, PT, R6, RZ, PT ;  /* 0x000000ff0600720c */ /* 0x000fe20003fc6270 */
[----:B------:R-:W-:Y:S01]  /*91d0*/  @!P4 IMAD.IADD R83, R83, 0x1, -R165 ;  /* 0x000000015353c824 */ /* 0x000fe200078e0aa5 */
[----:B------:R-:W-:Y:S01]  /*91e0*/  IABS R86, R4 ;  /* 0x0000000400567213 */ /* 0x000fe20000000000 */
[----:B------:R-:W-:-:S03]  /*91f0*/  IMAD.HI.U32 R6, R9, R85, RZ ;  /* 0x0000005509067227 */ /* 0x000fc600078e00ff */
[----:B------:R-:W-:Y:S01]  /*9200*/  ISETP.GT.U32.AND P4, PT, R165, R83, PT ;  /* 0x00000053a500720c */ /* 0x000fe20003f84070 */
[----:B------:R-:W-:Y:S02]  /*9210*/  IMAD.MOV R6, RZ, RZ, -R6 ;  /* 0x000000ffff067224 */ /* 0x000fe400078e0a06 */
[--C-:B------:R-:W-:Y:S01]  /*9220*/  @!P3 IMAD.IADD R82, R82, 0x1, -R165.reuse ;  /* 0x000000015252b824 */ /* 0x100fe200078e0aa5 */
[----:B------:R-:W-:Y:S01]  /*9230*/  ISETP.GE.AND P3, PT, R5, RZ, PT ;  /* 0x000000ff0500720c */ /* 0x000fe20003f66270 */
[----:B------:R-:W-:Y:S02]  /*9240*/  @!P5 IMAD.IADD R84, R84, 0x1, -R165 ;  /* 0x000000015454d824 */ /* 0x000fe400078e0aa5 */
[----:B------:R-:W-:-:S03]  /*9250*/  IMAD.HI.U32 R5, R9, R86, RZ ;  /* 0x0000005609057227 */ /* 0x000fc600078e00ff */
[C---:B------:R-:W-:Y:S01]  /*9260*/  ISETP.GT.U32.AND P5, PT, R165.reuse, R84, PT ;  /* 0x00000054a500720c */ /* 0x040fe20003fa4070 */
[----:B------:R-:W-:Y:S02]  /*9270*/  IMAD R85, R165, R6, R85 ;  /* 0x00000006a5557224 */ /* 0x000fe400078e0255 */
[----:B------:R-:W-:Y:S02]  /*9280*/  IMAD.MOV R5, RZ, RZ, -R5 ;  /* 0x000000ffff057224 */ /* 0x000fe400078e0a05 */
[----:B------:R-:W-:Y:S01]  /*9290*/  @!P4 IMAD.IADD R83, R83, 0x1, -R165 ;  /* 0x000000015353c824 */ /* 0x000fe200078e0aa5 */
[C---:B------:R-:W-:Y:S01]  /*92a0*/  ISETP.GT.U32.AND P4, PT, R165.reuse, R85, PT ;  /* 0x00000055a500720c */ /* 0x040fe20003f84070 */
[----:B------:R-:W-:Y:S02]  /*92b0*/  IMAD R86, R165, R5, R86 ;  /* 0x00000005a5567224 */ /* 0x000fe400078e0256 */
[----:B------:R-:W-:Y:S02]  /*92c0*/  @!P2 IMAD.MOV R83, RZ, RZ, -R83 ;  /* 0x000000ffff53a224 */ /* 0x000fe400078e0a53 */
[----:B------:R-:W-:Y:S01]  /*92d0*/  IMAD.HI.U32 R92, R9, R87, RZ ;  /* 0x00000057095c7227 */ /* 0x000fe200078e00ff */
[----:B------:R-:W-:-:S03]  /*92e0*/  ISETP.GT.U32.AND P2, PT, R165, R86, PT ;  /* 0x00000056a500720c */ /* 0x000fc60003f44070 */
[----:B------:R-:W-:Y:S02]  /*92f0*/  VIADD R7, R0, 0xb0 ;  /* 0x000000b000077836 */ /* 0x000fe40000000000 */
[--C-:B------:R-:W-:Y:S01]  /*9300*/  @!P5 IMAD.IADD R84, R84, 0x1, -R165.reuse ;  /* 0x000000015454d824 */ /* 0x100fe200078e0aa5 */
[----:B------:R-:W-:Y:S01]  /*9310*/  ISETP.GE.AND P5, PT, R91, RZ, PT ;  /* 0x000000ff5b00720c */ /* 0x000fe20003fa6270 */
[C---:B------:R-:W-:Y:S01]  /*9320*/  VIADD R97, R0.reuse, 0xb2 ;  /* 0x000000b200617836 */ /* 0x040fe20000000000 */
[----:B------:R-:W-:Y:S01]  /*9330*/  IABS R88, R7 ;  /* 0x0000000700587213 */ /* 0x000fe20000000000 */
[----:B------:R-:W-:Y:S02]  /*9340*/  IMAD.MOV R91, RZ, RZ, -R92 ;  /* 0x000000ffff5b7224 */ /* 0x000fe400078e0a5c */
[----:B------:R-:W-:Y:S01]  /*9350*/  @!P4 IMAD.IADD R85, R85, 0x1, -R165 ;  /* 0x000000015555c824 */ /* 0x000fe200078e0aa5 */
[----:B------:R-:W-:Y:S01]  /*9360*/  IABS R90, R97 ;  /* 0x00000061005a7213 */ /* 0x000fe20000000000 */
[----:B------:R-:W-:-:S02]  /*9370*/  VIADD R5, R0, 0xb1 ;  /* 0x000000b100057836 */ /* 0x000fc40000000000 */
[C---:B------:R-:W-:Y:S01]  /*9380*/  IMAD R87, R165.reuse, R91, R87 ;  /* 0x0000005ba5577224 */ /* 0x040fe200078e0257 */
[----:B------:R-:W-:Y:S01]  /*9390*/  ISETP.GT.U32.AND P4, PT, R165, R85, PT ;  /* 0x00000055a500720c */ /* 0x000fe20003f84070 */
[----:B------:R-:W-:Y:S01]  /*93a0*/  IMAD.HI.U32 R8, R9, R88, RZ ;  /* 0x0000005809087227 */ /* 0x000fe200078e00ff */
[----:B------:R-:W-:-:S03]  /*93b0*/  IABS R89, R5 ;  /* 0x0000000500597213 */ /* 0x000fc60000000000 */
[----:B------:R-:W-:Y:S01]  /*93c0*/  @!P1 IMAD.MOV R82, RZ, RZ, -R82 ;  /* 0x000000ffff529224 */ /* 0x000fe200078e0a52 */
[----:B------:R-:W-:Y:S01]  /*93d0*/  ISETP.GE.AND P1, PT, R4, RZ, PT ;  /* 0x000000ff0400720c */ /* 0x000fe20003f26270 */
[----:B------:R-:W-:Y:S02]  /*93e0*/  @!P2 IMAD.IADD R86, R86, 0x1, -R165 ;  /* 0x000000015656a824 */ /* 0x000fe400078e0aa5 */
[----:B------:R-:W-:Y:S01]  /*93f0*/  @!P6 IMAD.MOV R84, RZ, RZ, -R84 ;  /* 0x000000ffff54e224 */ /* 0x000fe200078e0a54 */
[----:B------:R-:W-:Y:S01]  /*9400*/  ISETP.GT.U32.AND P6, PT, R165, R87, PT ;  /* 0x00000057a500720c */ /* 0x000fe20003fc4070 */
[----:B------:R-:W-:Y:S01]  /*9410*/  IMAD.HI.U32 R4, R9, R90, RZ ;  /* 0x0000005a09047227 */ /* 0x000fe200078e00ff */
[----:B------:R-:W-:-:S03]  /*9420*/  ISETP.GT.U32.AND P2, PT, R165, R86, PT ;  /* 0x00000056a500720c */ /* 0x000fc60003f44070 */
[----:B------:R-:W-:Y:S02]  /*9430*/  IMAD.MOV R8, RZ, RZ, -R8 ;  /* 0x000000ffff087224 */ /* 0x000fe400078e0a08 */
[----:B------:R-:W-:-:S04]  /*9440*/  IMAD.HI.U32 R6, R9, R89, RZ ;  /* 0x0000005909067227 */ /* 0x000fc800078e00ff */
[----:B------:R-:W-:Y:S02]  /*9450*/  IMAD.MOV R4, RZ, RZ, -R4 ;  /* 0x000000ffff047224 */ /* 0x000fe400078e0a04 */
[C---:B------:R-:W-:Y:S02]  /*9460*/  IMAD R88, R165.reuse, R8, R88 ;  /* 0x00000008a5587224 */ /* 0x040fe400078e0258 */
[----:B------:R-:W-:Y:S02]  /*9470*/  IMAD.MOV R6, RZ, RZ, -R6 ;  /* 0x000000ffff067224 */ /* 0x000fe400078e0a06 */
[----:B------:R-:W-:Y:S02]  /*9480*/  IMAD R90, R165, R4, R90 ;  /* 0x00000004a55a7224 */ /* 0x000fe400078e025a */
[----:B------:R-:W-:Y:S01]  /*9490*/  @!P4 IMAD.IADD R85, R85, 0x1, -R165 ;  /* 0x000000015555c824 */ /* 0x000fe200078e0aa5 */
[C---:B------:R-:W-:Y:S01]  /*94a0*/  ISETP.GT.U32.AND P4, PT, R165.reuse, R88, PT ;  /* 0x00000058a500720c */ /* 0x040fe20003f84070 */
[----:B------:R-:W-:-:S02]  /*94b0*/  IMAD R89, R165, R6, R89 ;  /* 0x00000006a5597224 */ /* 0x000fc400078e0259 */
[--C-:B------:R-:W-:Y:S01]  /*94c0*/  @!P6 IMAD.IADD R87, R87, 0x1, -R165.reuse ;  /* 0x000000015757e824 */ /* 0x100fe200078e0aa5 */
[C---:B------:R-:W-:Y:S01]  /*94d0*/  ISETP.GT.U32.AND P6, PT, R165.reuse, R90, PT ;  /* 0x0000005aa500720c */ /* 0x040fe20003fc4070 */
[----:B------:R-:W-:Y:S02]  /*94e0*/  VIADD R95, R0, 0xb3 ;  /* 0x000000b3005f7836 */ /* 0x000fe40000000000 */
[--C-:B------:R-:W-:Y:S01]  /*94f0*/  @!P2 IMAD.IADD R86, R86, 0x1, -R165.reuse ;  /* 0x000000015656a824 */ /* 0x100fe200078e0aa5 */
[----:B------:R-:W-:Y:S01]  /*9500*/  ISETP.GT.U32.AND P2, PT, R165, R89, PT ;  /* 0x00000059a500720c */ /* 0x000fe20003f44070 */
[C---:B------:R-:W-:Y:S01]  /*9510*/  VIADD R6, R0.reuse, 0xb4 ;  /* 0x000000b400067836 */ /* 0x040fe20000000000 */
[----:B------:R-:W-:Y:S01]  /*9520*/  IABS R91, R95 ;  /* 0x0000005f005b7213 */ /* 0x000fe20000000000 */
[----:B------:R-:W-:Y:S02]  /*9530*/  VIADD R98, R0, 0xb5 ;  /* 0x000000b500627836 */ /* 0x000fe40000000000 */
[----:B------:R-:W-:Y:S01]  /*9540*/  @!P4 IMAD.IADD R88, R88, 0x1, -R165 ;  /* 0x000000015858c824 */ /* 0x000fe200078e0aa5 */
[----:B------:R-:W-:Y:S01]  /*9550*/  IABS R92, R6 ;  /* 0x00000006005c7213 */ /* 0x000fe20000000000 */
[----:B------:R-:W-:Y:S01]  /*9560*/  IMAD.HI.U32 R96, R9, R91, RZ ;  /* 0x0000005b09607227 */ /* 0x000fe200078e00ff */
[----:B------:R-:W-:-:S02]  /*9570*/  IABS R93, R98 ;  /* 0x00000062005d7213 */ /* 0x000fc40000000000 */
[----:B------:R-:W-:Y:S01]  /*9580*/  ISETP.GE.AND P4, PT, R7, RZ, PT ;  /* 0x000000ff0700720c */ /* 0x000fe20003f86270 */
[----:B------:R-:W-:Y:S02]  /*9590*/  @!P6 IMAD.IADD R90, R90, 0x1, -R165 ;  /* 0x000000015a5ae824 */ /* 0x000fe400078e0aa5 */
[----:B------:R-:W-:Y:S02]  /*95a0*/  IMAD.MOV R96, RZ, RZ, -R96 ;  /* 0x000000ffff607224 */ /* 0x000fe400078e0a60 */
[----:B------:R-:W-:Y:S01]  /*95b0*/  @!P3 IMAD.MOV R85, RZ, RZ, -R85 ;  /* 0x000000ffff55b224 */ /* 0x000fe200078e0a55 */
[----:B------:R-:W-:Y:S01]  /*95c0*/  ISETP.GT.U32.AND P3, PT, R165, R88, PT ;  /* 0x00000058a500720c */ /* 0x000fe20003f64070 */
[----:B------:R-:W-:Y:S01]  /*95d0*/  IMAD.HI.U32 R4, R9, R92, RZ ;  /* 0x0000005c09047227 */ /* 0x000fe200078e00ff */
[----:B------:R-:W-:-:S03]  /*95e0*/  ISETP.GT.U32.AND P6, PT, R165, R90, PT ;  /* 0x0000005aa500720c */ /* 0x000fc60003fc4070 */
[----:B------:R-:W-:Y:S01]  /*95f0*/  @!P2 IMAD.IADD R89, R89, 0x1, -R165 ;  /* 0x000000015959a824 */ /* 0x000fe200078e0aa5 */
[C---:B------:R-:W-:Y:S01]  /*9600*/  ISETP.GT.U32.AND P2, PT, R165.reuse, R87, PT ;  /* 0x00000057a500720c */ /* 0x040fe20003f44070 */
[----:B------:R-:W-:Y:S02]  /*9610*/  IMAD R91, R165, R96, R91 ;  /* 0x00000060a55b7224 */ /* 0x000fe400078e025b */
[----:B------:R-:W-:Y:S02]  /*9620*/  VIADD R8, R0, 0xb6 ;  /* 0x000000b600087836 */ /* 0x000fe40000000000 */
[----:B------:R-:W-:-:S03]  /*9630*/  IMAD.HI.U32 R96, R9, R93, RZ ;  /* 0x0000005d09607227 */ /* 0x000fc600078e00ff */
[----:B------:R-:W-:Y:S01]  /*9640*/  IABS R94, R8 ;  /* 0x00000008005e7213 */ /* 0x000fe20000000000 */
[----:B------:R-:W-:Y:S02]  /*9650*/  IMAD.MOV R4, RZ, RZ, -R4 ;  /* 0x000000ffff047224 */ /* 0x000fe400078e0a04 */
[----:B------:R-:W-:Y:S02]  /*9660*/  IMAD.MOV R96, RZ, RZ, -R96 ;  /* 0x000000ffff607224 */ /* 0x000fe400078e0a60 */
[C---:B------:R-:W-:Y:S02]  /*9670*/  IMAD R92, R165.reuse, R4, R92 ;  /* 0x00000004a55c7224 */ /* 0x040fe400078e025c */
[C---:B------:R-:W-:Y:S02]  /*9680*/  IMAD R93, R165.reuse, R96, R93 ;  /* 0x00000060a55d7224 */ /* 0x040fe400078e025d */
[----:B------:R-:W-:Y:S01]  /*9690*/  @!P3 IMAD.IADD R88, R88, 0x1, -R165 ;  /* 0x000000015858b824 */ /* 0x000fe200078e0aa5 */
[----:B------:R-:W-:Y:S01]  /*96a0*/  ISETP.GT.U32.AND P3, PT, R165, R92, PT ;  /* 0x0000005ca500720c */ /* 0x000fe20003f64070 */
[----:B------:R-:W-:-:S02]  /*96b0*/  VIADD R7, R0, 0xb7 ;  /* 0x000000b700077836 */ /* 0x000fc40000000000 */
[----:B------:R-:W-:-:S03]  /*96c0*/  IMAD.HI.U32 R4, R9, R94, RZ ;  /* 0x0000005e09047227 */ /* 0x000fc600078e00ff */
[----:B------:R-:W-:Y:S01]  /*96d0*/  IABS R99, R7 ;  /* 0x0000000700637213 */ /* 0x000fe20000000000 */
[--C-:B------:R-:W-:Y:S01]  /*96e0*/  @!P2 IMAD.IADD R87, R87, 0x1, -R165.reuse ;  /* 0x000000015757a824 */ /* 0x100fe200078e0aa5 */
[C---:B------:R-:W-:Y:S01]  /*96f0*/  ISETP.GT.U32.AND P2, PT, R165.reuse, R91, PT ;  /* 0x0000005ba500720c */ /* 0x040fe20003f44070 */
[----:B------:R-:W-:Y:S01]  /*9700*/  @!P6 IMAD.IADD R90, R90, 0x1, -R165 ;  /* 0x000000015a5ae824 */ /* 0x000fe200078e0aa5 */
[C---:B------:R-:W-:Y:S01]  /*9710*/  ISETP.GT.U32.AND P6, PT, R165.reuse, R93, PT ;  /* 0x0000005da500720c */ /* 0x040fe20003fc4070 */
[----:B------:R-:W-:Y:S02]  /*9720*/  IMAD.MOV R4, RZ, RZ, -R4 ;  /* 0x000000ffff047224 */ /* 0x000fe400078e0a04 */
[----:B------:R-:W-:Y:S01]  /*9730*/  @!P1 IMAD.MOV R86, RZ, RZ, -R86 ;  /* 0x000000ffff569224 */ /* 0x000fe200078e0a56 */
[C---:B------:R-:W-:Y:S01]  /*9740*/  ISETP.GT.U32.AND P1, PT, R165.reuse, R89, PT ;  /* 0x00000059a500720c */ /* 0x040fe20003f24070 */
[----:B------:R-:W-:Y:S02]  /*9750*/  IMAD R94, R165, R4, R94 ;  /* 0x00000004a55e7224 */ /* 0x000fe400078e025e */
[----:B------:R-:W-:-:S02]  /*9760*/  VIADD R4, R0, 0xb8 ;  /* 0x000000b800047836 */ /* 0x000fc40000000000 */
[----:B------:R-:W-:-:S03]  /*9770*/  IMAD.HI.U32 R100, R9, R99, RZ ;  /* 0x0000006309647227 */ /* 0x000fc600078e00ff */
[----:B------:R-:W-:Y:S01]  /*9780*/  IABS R96, R4 ;  /* 0x0000000400607213 */ /* 0x000fe20000000000 */
[--C-:B------:R-:W-:Y:S01]  /*9790*/  @!P3 IMAD.IADD R92, R92, 0x1, -R165.reuse ;  /* 0x000000015c5cb824 */ /* 0x100fe200078e0aa5 */
[----:B------:R-:W-:Y:S01]  /*97a0*/  ISETP.GE.AND P3, PT, R97, RZ, PT ;  /* 0x000000ff6100720c */ /* 0x000fe20003f66270 */
[----:B------:R-:W-:Y:S02]  /*97b0*/  IMAD.MOV R100, RZ, RZ, -R100 ;  /* 0x000000ffff647224 */ /* 0x000fe400078e0a64 */
[--C-:B------:R-:W-:Y:S01]  /*97c0*/  @!P2 IMAD.IADD R91, R91, 0x1, -R165.reuse ;  /* 0x000000015b5ba824 */ /* 0x100fe200078e0aa5 */
[----:B------:R-:W-:Y:S01]  /*97d0*/  ISETP.GT.U32.AND P2, PT, R165, R94, PT ;  /* 0x0000005ea500720c */ /* 0x000fe20003f44070 */
[----:B------:R-:W-:Y:S01]  /*97e0*/  @!P6 IMAD.IADD R93, R93, 0x1, -R165 ;  /* 0x000000015d5de824 */ /* 0x000fe200078e0aa5 */
[----:B------:R-:W-:Y:S01]  /*97f0*/  ISETP.GE.AND P6, PT, R95, RZ, PT ;  /* 0x000000ff5f00720c */ /* 0x000fe20003fc6270 */
[----:B------:R-:W-:Y:S01]  /*9800*/  @!P4 IMAD.MOV R88, RZ, RZ, -R88 ;  /* 0x000000ffff58c224 */ /* 0x000fe200078e0a58 */
[C---:B------:R-:W-:Y:S01]  /*9810*/  ISETP.GT.U32.AND P4, PT, R165.reuse, R92, PT ;  /* 0x0000005ca500720c */ /* 0x040fe20003f84070 */
[----:B------:R-:W-:-:S02]  /*9820*/  IMAD R95, R165, R100, R99 ;  /* 0x00000064a55f7224 */ /* 0x000fc400078e0263 */
[----:B------:R-:W-:-:S04]  /*9830*/  IMAD.HI.U32 R99, R9, R96, RZ ;  /* 0x0000006009637227 */ /* 0x000fc800078e00ff */
[----:B------:R-:W-:Y:S02]  /*9840*/  IMAD.MOV R100, RZ, RZ, -R99 ;  /* 0x000000ffff647224 */ /* 0x000fe400078e0a63 */
[--C-:B------:R-:W-:Y:S01]  /*9850*/  @!P1 IMAD.IADD R89, R89, 0x1, -R165.reuse ;  /* 0x0000000159599824 */ /* 0x100fe200078e0aa5 */
[----:B------:R-:W-:Y:S01]  /*9860*/  ISETP.GE.AND P1, PT, R5, RZ, PT ;  /* 0x000000ff0500720c */ /* 0x000fe20003f26270 */
[----:B------:R-:W-:Y:S02]  /*9870*/  VIADD R5, R0, 0xb9 ;  /* 0x000000b900057836 */ /* 0x000fe40000000000 */
[C---:B------:R-:W-:Y:S02]  /*9880*/  IMAD R96, R165.reuse, R100, R96 ;  /* 0x00000064a5607224 */ /* 0x040fe400078e0260 */
[----:B------:R-:W-:Y:S01]  /*9890*/  @!P2 IMAD.IADD R94, R94, 0x1, -R165 ;  /* 0x000000015e5ea824 */ /* 0x000fe200078e0aa5 */
[----:B------:R-:W-:Y:S01]  /*98a0*/  IABS R97, R5 ;  /* 0x0000000500617213 */ /* 0x000fe20000000000 */
[----:B------:R-:W-:Y:S01]  /*98b0*/  @!P5 IMAD.MOV R87, RZ, RZ, -R87 ;  /* 0x000000ffff57d224 */ /* 0x000fe200078e0a57 */
[C---:B------:R-:W-:Y:S01]  /*98c0*/  ISETP.GT.U32.AND P2, PT, R165.reuse, R91, PT ;  /* 0x0000005ba500720c */ /* 0x040fe20003f44070 */
[----:B------:R-:W-:Y:S01]  /*98d0*/  @!P4 IMAD.IADD R92, R92, 0x1, -R165 ;  /* 0x000000015c5cc824 */ /* 0x000fe200078e0aa5 */
[C---:B------:R-:W-:Y:S01]  /*98e0*/  ISETP.GT.U32.AND P5, PT, R165.reuse, R93, PT ;  /* 0x0000005da500720c */ /* 0x040fe20003fa4070 */
[----:B------:R-:W-:Y:S01]  /*98f0*/  @!P3 IMAD.MOV R90, RZ, RZ, -R90 ;  /* 0x000000ffff5ab224 */ /* 0x000fe200078e0a5a */
[----:B------:R-:W-:Y:S01]  /*9900*/  ISETP.GT.U32.AND P4, PT, R165, R96, PT ;  /* 0x00000060a500720c */ /* 0x000fe20003f84070 */
[----:B------:R-:W-:Y:S01]  /*9910*/  IMAD.HI.U32 R99, R9, R97, RZ ;  /* 0x0000006109637227 */ /* 0x000fe200078e00ff */
[----:B------:R-:W-:-:S03]  /*9920*/  ISETP.GE.AND P3, PT, R6, RZ, PT ;  /* 0x000000ff0600720c */ /* 0x000fc60003f66270 */
[----:B------:R-:W-:Y:S02]  /*9930*/  IMAD.MOV R99, RZ, RZ, -R99 ;  /* 0x000000ffff637224 */ /* 0x000fe400078e0a63 */
[----:B------:R-:W-:Y:S02]  /*9940*/  VIADD R6, R0, 0xba ;  /* 0x000000ba00067836 */ /* 0x000fe40000000000 */
[----:B------:R-:W-:Y:S01]  /*9950*/  @!P1 IMAD.MOV R89, RZ, RZ, -R89 ;  /* 0x000000ffff599224 */ /* 0x000fe200078e0a59 */
[----:B------:R-:W-:Y:S01]  /*9960*/  ISETP.GT.U32.AND P1, PT, R165, R94, PT ;  /* 0x0000005ea500720c */ /* 0x000fe20003f24070 */
[--C-:B------:R-:W-:Y:S01]  /*9970*/  @!P2 IMAD.IADD R91, R91, 0x1, -R165.reuse ;  /* 0x000000015b5ba824 */ /* 0x100fe200078e0aa5 */
[----:B------:R-:W-:Y:S01]  /*9980*/  ISETP.GT.U32.AND P2, PT, R165, R95, PT ;  /* 0x0000005fa500720c */ /* 0x000fe20003f44070 */
[----:B------:R-:W-:Y:S01]  /*9990*/  @!P5 IMAD.IADD R93, R93, 0x1, -R165 ;  /* 0x000000015d5dd824 */ /* 0x000fe200078e0aa5 */
[----:B------:R-:W-:Y:S01]  /*99a0*/  ISETP.GE.AND P5, PT, R98, RZ, PT ;  /* 0x000000ff6200720c */ /* 0x000fe20003fa6270 */
[----:B------:R-:W-:Y:S01]  /*99b0*/  IMAD R97, R165, R99, R97 ;  /* 0x00000063a5617224 */ /* 0x000fe200078e0261 */
[----:B------:R-:W-:Y:S01]  /*99c0*/  IABS R98, R6 ;  /* 0x0000000600627213 */ /* 0x000fe20000000000 */
[----:B------:R-:W-:Y:S01]  /*99d0*/  @!P4 IMAD.IADD R96, R96, 0x1, -R165 ;  /* 0x000000016060c824 */ /* 0x000fe200078e0aa5 */
[----:B------:R-:W-:Y:S01]  /*99e0*/  ISETP.GE.AND P4, PT, R7, RZ, PT ;  /* 0x000000ff0700720c */ /* 0x000fe20003f86270 */
[----:B------:R-:W-:Y:S01]  /*99f0*/  @!P6 IMAD.MOV R91, RZ, RZ, -R91 ;  /* 0x000000ffff5be224 */ /* 0x000fe200078e0a5b */
[C---:B------:R-:W-:Y:S01]  /*9a00*/  ISETP.GT.U32.AND P6, PT, R165.reuse, R97, PT ;  /* 0x00000061a500720c */ /* 0x040fe20003fc4070 */
[----:B------:R-:W-:Y:S01]  /*9a10*/  @!P3 IMAD.MOV R92, RZ, RZ, -R92 ;  /* 0x000000ffff5cb224 */ /* 0x000fe200078e0a5c */
[----:B------:R-:W-:Y:S01]  /*9a20*/  ISETP.GT.U32.AND P3, PT, R165, R96, PT ;  /* 0x00000060a500720c */ /* 0x000fe20003f64070 */
[----:B------:R-:W-:-:S04]  /*9a30*/  IMAD.HI.U32 R7, R9, R98, RZ ;  /* 0x0000006209077227 */ /* 0x000fc800078e00ff */
[----:B------:R-:W-:Y:S02]  /*9a40*/  IMAD.MOV R7, RZ, RZ, -R7 ;  /* 0x000000ffff077224 */ /* 0x000fe400078e0a07 */
[--C-:B------:R-:W-:Y:S01]  /*9a50*/  @!P1 IMAD.IADD R94, R94, 0x1, -R165.reuse ;  /* 0x000000015e5e9824 */ /* 0x100fe200078e0aa5 */
[----:B------:R-:W-:Y:S01]  /*9a60*/  ISETP.GE.AND P1, PT, R8, RZ, PT ;  /* 0x000000ff0800720c */ /* 0x000fe20003f26270 */
[----:B------:R-:W-:Y:S02]  /*9a70*/  IMAD R98, R165, R7, R98 ;  /* 0x00000007a5627224 */ /* 0x000fe400078e0262 */
[--C-:B------:R-:W-:Y:S02]  /*9a80*/  @!P6 IMAD.IADD R97, R97, 0x1, -R165.reuse ;  /* 0x000000016161e824 */ /* 0x100fe400078e0aa5 */
[--C-:B------:R-:W-:Y:S02]  /*9a90*/  @!P2 IMAD.IADD R95, R95, 0x1, -R165.reuse ;  /* 0x000000015f5fa824 */ /* 0x100fe400078e0aa5 */
[----:B------:R-:W-:Y:S01]  /*9aa0*/  @!P3 IMAD.IADD R96, R96, 0x1, -R165 ;  /* 0x000000016060b824 */ /* 0x000fe200078e0aa5 */
[C---:B------:R-:W-:Y:S01]  /*9ab0*/  ISETP.GT.U32.AND P3, PT, R165.reuse, R98, PT ;  /* 0x00000062a500720c */ /* 0x040fe20003f64070 */
[----:B------:R-:W-:Y:S01]  /*9ac0*/  @!P5 IMAD.MOV R93, RZ, RZ, -R93 ;  /* 0x000000ffff5dd224 */ /* 0x000fe200078e0a5d */
[----:B------:R-:W-:Y:S01]  /*9ad0*/  ISETP.GE.AND P5, PT, R4, RZ, PT ;  /* 0x000000ff0400720c */ /* 0x000fe20003fa6270 */
[C---:B------:R-:W-:Y:S01]  /*9ae0*/  VIADD R4, R0.reuse, 0xbc ;  /* 0x000000bc00047836 */ /* 0x040fe20000000000 */
[C---:B------:R-:W-:Y:S01]  /*9af0*/  ISETP.GT.U32.AND P6, PT, R165.reuse, R97, PT ;  /* 0x00000061a500720c */ /* 0x040fe20003fc4070 */
[----:B------:R-:W-:Y:S01]  /*9b00*/  @!P1 IMAD.MOV R94, RZ, RZ, -R94 ;  /* 0x000000ffff5e9224 */ /* 0x000fe200078e0a5e */
[----:B------:R-:W-:Y:S01]  /*9b10*/  ISETP.GT.U32.AND P2, PT, R165, R95, PT ;  /* 0x0000005fa500720c */ /* 0x000fe20003f44070 */
[C---:B------:R-:W-:Y:S01]  /*9b20*/  VIADD R101, R0.reuse, 0xbd ;  /* 0x000000bd00657836 */ /* 0x040fe20000000000 */
[----:B------:R-:W-:Y:S01]  /*9b30*/  ISETP.GE.AND P1, PT, R5, RZ, PT ;  /* 0x000000ff0500720c */ /* 0x000fe20003f26270 */
[C---:B------:R-:W-:Y:S01]  /*9b40*/  VIADD R5, R0.reuse, 0xbb ;  /* 0x000000bb00057836 */ /* 0x040fe20000000000 */
[----:B------:R-:W-:Y:S01]  /*9b50*/  IABS R100, R4 ;  /* 0x0000000400647213 */ /* 0x000fe20000000000 */
[----:B------:R-:W-:-:S02]  /*9b60*/  VIADD R109, R0, 0xbe ;  /* 0x000000be006d7836 */ /* 0x000fc40000000000 */
[--C-:B------:R-:W-:Y:S01]  /*9b70*/  @!P3 IMAD.IADD R98, R98, 0x1, -R165.reuse ;  /* 0x000000016262b824 */ /* 0x100fe200078e0aa5 */
[----:B------:R-:W-:Y:S01]  /*9b80*/  IABS R99, R5 ;  /* 0x0000000500637213 */ /* 0x000fe20000000000 */
[----:B------:R-:W-:Y:S01]  /*9b90*/  @!P5 IMAD.MOV R96, RZ, RZ, -R96 ;  /* 0x000000ffff60d224 */ /* 0x000fe200078e0a60 */
[----:B------:R-:W-:Y:S01]  /*9ba0*/  ISETP.GE.AND P5, PT, R4, RZ, PT ;  /* 0x000000ff0400720c */ /* 0x000fe20003fa6270 */
[--C-:B------:R-:W-:Y:S01]  /*9bb0*/  @!P6 IMAD.IADD R97, R97, 0x1, -R165.reuse ;  /* 0x000000016161e824 */ /* 0x100fe200078e0aa5 */
[----:B------:R-:W-:Y:S01]  /*9bc0*/  ISETP.GE.AND P6, PT, R101, RZ, PT ;  /* 0x000000ff6500720c */ /* 0x000fe20003fc6270 */
[----:B------:R-:W-:Y:S01]  /*9bd0*/  @!P2 IMAD.IADD R95, R95, 0x1, -R165 ;  /* 0x000000015f5fa824 */ /* 0x000fe200078e0aa5 */
[----:B------:R-:W-:Y:S01]  /*9be0*/  IABS R101, R101 ;  /* 0x0000006500657213 */ /* 0x000fe20000000000 */
[----:B------:R-:W-:Y:S01]  /*9bf0*/  IMAD.HI.U32 R4, R9, R99, RZ ;  /* 0x0000006309047227 */ /* 0x000fe200078e00ff */
[----:B------:R-:W-:Y:S02]  /*9c00*/  ISETP.GT.U32.AND P3, PT, R165, R98, PT ;  /* 0x00000062a500720c */ /* 0x000fe40003f64070 */
[----:B------:R-:W-:Y:S01]  /*9c10*/  ISETP.GE.AND P2, PT, R6, RZ, PT ;  /* 0x000000ff0600720c */ /* 0x000fe20003f46270 */
[----:B------:R-:W-:Y:S01]  /*9c20*/  @!P4 IMAD.MOV R95, RZ, RZ, -R95 ;  /* 0x000000ffff5fc224 */ /* 0x000fe200078e0a5f */
[----:B------:R-:W-:Y:S01]  /*9c30*/  ISETP.GE.AND P4, PT, R5, RZ, PT ;  /* 0x000000ff0500720c */ /* 0x000fe20003f86270 */
[----:B------:R-:W-:Y:S01]  /*9c40*/  IMAD.MOV R4, RZ, RZ, -R4 ;  /* 0x000000ffff047224 */ /* 0x000fe200078e0a04 */
[----:B------:R-:W-:Y:S01]  /*9c50*/  IABS R102, R109 ;  /* 0x0000006d00667213 */ /* 0x000fe20000000000 */
[----:B------:R-:W-:-:S04]  /*9c60*/  IMAD.HI.U32 R6, R9, R100, RZ ;  /* 0x0000006409067227 */ /* 0x000fc800078e00ff */
[----:B------:R-:W-:-:S04]  /*9c70*/  IMAD.HI.U32 R5, R9, R101, RZ ;  /* 0x0000006509057227 */ /* 0x000fc800078e00ff */
[C---:B------:R-:W-:Y:S02]  /*9c80*/  IMAD R99, R165.reuse, R4, R99 ;  /* 0x00000004a5637224 */ /* 0x040fe400078e0263 */
[----:B------:R-:W-:Y:S02]  /*9c90*/  IMAD.MOV R6, RZ, RZ, -R6 ;  /* 0x000000ffff067224 */ /* 0x000fe400078e0a06 */
[----:B------:R-:W-:Y:S02]  /*9ca0*/  IMAD.MOV R5, RZ, RZ, -R5 ;  /* 0x000000ffff057224 */ /* 0x000fe400078e0a05 */
[----:B------:R-:W-:Y:S01]  /*9cb0*/  @!P1 IMAD.MOV R97, RZ, RZ, -R97 ;  /* 0x000000ffff619224 */ /* 0x000fe200078e0a61 */
[C---:B------:R-:W-:Y:S01]  /*9cc0*/  ISETP.GT.U32.AND P1, PT, R165.reuse, R99, PT ;  /* 0x00000063a500720c */ /* 0x040fe20003f24070 */
[----:B------:R-:W-:Y:S02]  /*9cd0*/  IMAD R100, R165, R6, R100 ;  /* 0x00000006a5647224 */ /* 0x000fe400078e0264 */
[----:B------:R-:W-:-:S02]  /*9ce0*/  @!P3 IMAD.IADD R98, R98, 0x1, -R165 ;  /* 0x000000016262b824 */ /* 0x000fc400078e0aa5 */
[C---:B------:R-:W-:Y:S01]  /*9cf0*/  IMAD R101, R165.reuse, R5, R101 ;  /* 0x00000005a5657224 */ /* 0x040fe200078e0265 */
[----:B------:R-:W-:Y:S01]  /*9d00*/  ISETP.GT.U32.AND P3, PT, R165, R100, PT ;  /* 0x00000064a500720c */ /* 0x000fe20003f64070 */
[----:B------:R-:W-:Y:S02]  /*9d10*/  @!P2 IMAD.MOV R98, RZ, RZ, -R98 ;  /* 0x000000ffff62a224 */ /* 0x000fe400078e0a62 */
[----:B------:R-:W-:Y:S01]  /*9d20*/  IMAD.HI.U32 R4, R9, R102, RZ ;  /* 0x0000006609047227 */ /* 0x000fe200078e00ff */
[----:B------:R-:W-:-:S03]  /*9d30*/  ISETP.GT.U32.AND P2, PT, R165, R101, PT ;  /* 0x00000065a500720c */ /* 0x000fc60003f44070 */
[----:B------:R-:W-:Y:S02]  /*9d40*/  IMAD.MOV R4, RZ, RZ, -R4 ;  /* 0x000000ffff047224 */ /* 0x000fe400078e0a04 */
[--C-:B------:R-:W-:Y:S02]  /*9d50*/  @!P1 IMAD.IADD R99, R99, 0x1, -R165.reuse ;  /* 0x0000000163639824 */ /* 0x100fe400078e0aa5 */
[C---:B------:R-:W-:Y:S02]  /*9d60*/  IMAD R102, R165.reuse, R4, R102 ;  /* 0x00000004a5667224 */ /* 0x040fe400078e0266 */
[C---:B------:R-:W-:Y:S01]  /*9d70*/  VIADD R107, R0.reuse, 0xbf ;  /* 0x000000bf006b7836 */ /* 0x040fe20000000000 */
[----:B------:R-:W-:Y:S01]  /*9d80*/  ISETP.GT.U32.AND P1, PT, R165, R99, PT ;  /* 0x00000063a500720c */ /* 0x000fe20003f24070 */
[----:B------:R-:W-:Y:S02]  /*9d90*/  VIADD R4, R0, 0xc0 ;  /* 0x000000c000047836 */ /* 0x000fe40000000000 */
[--C-:B------:R-:W-:Y:S01]  /*9da0*/  @!P3 IMAD.IADD R100, R100, 0x1, -R165.reuse ;  /* 0x000000016464b824 */ /* 0x100fe200078e0aa5 */
[----:B------:R-:W-:Y:S01]  /*9db0*/  IABS R103, R107 ;  /* 0x0000006b00677213 */ /* 0x000fe20000000000 */
[----:B------:R-:W-:Y:S01]  /*9dc0*/  @!P2 IMAD.IADD R101, R101, 0x1, -R165 ;  /* 0x000000016565a824 */ /* 0x000fe200078e0aa5 */
[----:B------:R-:W-:Y:S01]  /*9dd0*/  IABS R104, R4 ;  /* 0x0000000400687213 */ /* 0x000fe20000000000 */
[----:B------:R-:W-:Y:S01]  /*9de0*/  VIADD R7, R0, 0xc2 ;  /* 0x000000c200077836 */ /* 0x000fe20000000000 */
[----:B------:R-:W-:Y:S01]  /*9df0*/  ISETP.GT.U32.AND P3, PT, R165, R100, PT ;  /* 0x00000064a500720c */ /* 0x000fe20003f64070 */
[----:B------:R-:W-:Y:S01]  /*9e00*/  IMAD.HI.U32 R8, R9, R103, RZ ;  /* 0x0000006709087227 */ /* 0x000fe200078e00ff */
[----:B------:R-:W-:-:S02]  /*9e10*/  ISETP.GT.U32.AND P2, PT, R165, R101, PT ;  /* 0x00000065a500720c */ /* 0x000fc40003f44070 */
[----:B------:R-:W-:Y:S01]  /*9e20*/  IABS R106, R7 ;  /* 0x00000007006a7213 */ /* 0x000fe20000000000 */
[----:B------:R-:W-:-:S04]  /*9e30*/  IMAD.HI.U32 R6, R9, R104, RZ ;  /* 0x0000006809067227 */ /* 0x000fc800078e00ff */
[----:B------:R-:W-:Y:S02]  /*9e40*/  IMAD.MOV R8, RZ, RZ, -R8 ;  /* 0x000000ffff087224 */ /* 0x000fe400078e0a08 */
[----:B------:R-:W-:Y:S02]  /*9e50*/  IMAD.MOV R6, RZ, RZ, -R6 ;  /* 0x000000ffff067224 */ /* 0x000fe400078e0a06 */
[----:B------:R-:W-:Y:S01]  /*9e60*/  @!P1 IMAD.IADD R99, R99, 0x1, -R165 ;  /* 0x0000000163639824 */ /* 0x000fe200078e0aa5 */
[C---:B------:R-:W-:Y:S01]  /*9e70*/  ISETP.GT.U32.AND P1, PT, R165.reuse, R102, PT ;  /* 0x00000066a500720c */ /* 0x040fe20003f24070 */
[C---:B------:R-:W-:Y:S02]  /*9e80*/  IMAD R103, R165.reuse, R8, R103 ;  /* 0x00000008a5677224 */ /* 0x040fe400078e0267 */
[C---:B------:R-:W-:Y:S02]  /*9e90*/  IMAD R104, R165.reuse, R6, R104 ;  /* 0x00000006a5687224 */ /* 0x040fe400078e0268 */
[--C-:B------:R-:W-:Y:S01]  /*9ea0*/  @!P3 IMAD.IADD R100, R100, 0x1, -R165.reuse ;  /* 0x000000016464b824 */ /* 0x100fe200078e0aa5 */
[----:B------:R-:W-:Y:S01]  /*9eb0*/  ISETP.GT.U32.AND P3, PT, R165, R103, PT ;  /* 0x00000067a500720c */ /* 0x000fe20003f64070 */
[----:B------:R-:W-:Y:S01]  /*9ec0*/  @!P2 IMAD.IADD R101, R101, 0x1, -R165 ;  /* 0x000000016565a824 */ /* 0x000fe200078e0aa5 */
[----:B------:R-:W-:Y:S01]  /*9ed0*/  ISETP.GT.U32.AND P2, PT, R165, R104, PT ;  /* 0x00000068a500720c */ /* 0x000fe20003f44070 */
[----:B------:R-:W-:-:S02]  /*9ee0*/  VIADD R5, R0, 0xc1 ;  /* 0x000000c100057836 */ /* 0x000fc40000000000 */
[----:B------:R-:W-:Y:S02]  /*9ef0*/  VIADD R6, R0, 0xc3 ;  /* 0x000000c300067836 */ /* 0x000fe40000000000 */
[----:B------:R-:W-:Y:S01]  /*9f00*/  @!P1 IMAD.IADD R102, R102, 0x1, -R165 ;  /* 0x0000000166669824 */ /* 0x000fe200078e0aa5 */
[----:B------:R-:W-:Y:S01]  /*9f10*/  ISETP.GE.AND P1, PT, R109, RZ, PT ;  /* 0x000000ff6d00720c */ /* 0x000fe20003f26270 */
[----:B------:R-:W-:Y:S01]  /*9f20*/  IMAD.HI.U32 R8, R9, R106, RZ ;  /* 0x0000006a09087227 */ /* 0x000fe200078e00ff */
[----:B------:R-:W-:Y:S02]  /*9f30*/  IABS R105, R5 ;  /* 0x0000000500697213 */ /* 0x000fe40000000000 */
[----:B------:R-:W-:Y:S01]  /*9f40*/  IABS R109, R6 ;  /* 0x00000006006d7213 */ /* 0x000fe20000000000 */
[----:B------:R-:W-:Y:S01]  /*9f50*/  @!P4 IMAD.MOV R99, RZ, RZ, -R99 ;  /* 0x000000ffff63c224 */ /* 0x000fe200078e0a63 */
[----:B------:R-:W-:Y:S01]  /*9f60*/  ISETP.GT.U32.AND P4, PT, R165, R102, PT ;  /* 0x00000066a500720c */ /* 0x000fe20003f84070 */
[--C-:B------:R-:W-:Y:S01]  /*9f70*/  @!P3 IMAD.IADD R103, R103, 0x1, -R165.reuse ;  /* 0x000000016767b824 */ /* 0x100fe200078e0aa5 */
[----:B------:R-:W-:Y:S01]  /*9f80*/  ISETP.GE.AND P3, PT, R107, RZ, PT ;  /* 0x000000ff6b00720c */ /* 0x000fe20003f66270 */
[----:B------:R-:W-:-:S02]  /*9f90*/  @!P2 IMAD.IADD R104, R104, 0x1, -R165 ;  /* 0x000000016868a824 */ /* 0x000fc400078e0aa5 */
[----:B------:R-:W-:Y:S01]  /*9fa0*/  IMAD.MOV R8, RZ, RZ, -R8 ;  /* 0x000000ffff087224 */ /* 0x000fe200078e0a08 */
[----:B------:R-:W-:Y:S01]  /*9fb0*/  ISETP.GT.U32.AND P2, PT, R165, R103, PT ;  /* 0x00000067a500720c */ /* 0x000fe20003f44070 */
[----:B------:R-:W-:-:S04]  /*9fc0*/  IMAD.HI.U32 R108, R9, R105, RZ ;  /* 0x00000069096c7227 */ /* 0x000fc800078e00ff */
[----:B------:R-:W-:Y:S02]  /*9fd0*/  IMAD.MOV.U32 R107, RZ, RZ, R109 ;  /* 0x000000ffff6b7224 */ /* 0x000fe400078e006d */
[----:B------:R-:W-:Y:S01]  /*9fe0*/  @!P5 IMAD.MOV R100, RZ, RZ, -R100 ;  /* 0x000000ffff64d224 */ /* 0x000fe200078e0a64 */
[C---:B------:R-:W-:Y:S01]  /*9ff0*/  ISETP.GT.U32.AND P5, PT, R165.reuse, R104, PT ;  /* 0x00000068a500720c */ /* 0x040fe20003fa4070 */
[----:B------:R-:W-:Y:S02]  /*a000*/  IMAD R106, R165, R8, R106 ;  /* 0x00000008a56a7224 */ /* 0x000fe400078e026a */
[----:B------:R-:W-:Y:S02]  /*a010*/  IMAD.MOV R108, RZ, RZ, -R108 ;  /* 0x000000ffff6c7224 */ /* 0x000fe400078e0a6c */
[----:B------:R-:W-:-:S04]  /*a020*/  IMAD.HI.U32 R8, R9, R107, RZ ;  /* 0x0000006b09087227 */ /* 0x000fc800078e00ff */
[C---:B------:R-:W-:Y:S02]  /*a030*/  IMAD R105, R165.reuse, R108, R105 ;  /* 0x0000006ca5697224 */ /* 0x040fe400078e0269 */
[----:B------:R-:W-:Y:S02]  /*a040*/  IMAD.MOV R8, RZ, RZ, -R8 ;  /* 0x000000ffff087224 */ /* 0x000fe400078e0a08 */
[----:B------:R-:W-:Y:S01]  /*a050*/  @!P4 IMAD.IADD R102, R102, 0x1, -R165 ;  /* 0x000000016666c824 */ /* 0x000fe200078e0aa5 */
[C---:B------:R-:W-:Y:S01]  /*a060*/  ISETP.GT.U32.AND P4, PT, R165.reuse, R105, PT ;  /* 0x00000069a500720c */ /* 0x040fe20003f84070 */
[C---:B------:R-:W-:Y:S02]  /*a070*/  IMAD R107, R165.reuse, R8, R107 ;  /* 0x00000008a56b7224 */ /* 0x040fe400078e026b */
[----:B------:R-:W-:Y:S01]  /*a080*/  @!P1 IMAD.MOV R102, RZ, RZ, -R102 ;  /* 0x000000ffff669224 */ /* 0x000fe200078e0a66 */
[C---:B------:R-:W-:Y:S01]  /*a090*/  ISETP.GT.U32.AND P1, PT, R165.reuse, R106, PT ;  /* 0x0000006aa500720c */ /* 0x040fe20003f24070 */
[----:B------:R-:W-:Y:S01]  /*a0a0*/  @!P5 IMAD.IADD R104, R104, 0x1, -R165 ;  /* 0x000000016868d824 */ /* 0x000fe200078e0aa5 */
[----:B------:R-:W-:Y:S01]  /*a0b0*/  ISETP.GT.U32.AND P5, PT, R165, R107, PT ;  /* 0x0000006ba500720c */ /* 0x000fe20003fa4070 */
[----:B------:R-:W-:Y:S01]  /*a0c0*/  @!P6 IMAD.MOV R101, RZ, RZ, -R101 ;  /* 0x000000ffff65e224 */ /* 0x000fe200078e0a65 */
[----:B------:R-:W-:Y:S01]  /*a0d0*/  ISETP.GE.AND P6, PT, R4, RZ, PT ;  /* 0x000000ff0400720c */ /* 0x000fe20003fc6270 */
[----:B------:R-:W-:-:S02]  /*a0e0*/  VIADD R4, R0, 0xc4 ;  /* 0x000000c400047836 */ /* 0x000fc40000000000 */
[--C-:B------:R-:W-:Y:S01]  /*a0f0*/  @!P2 IMAD.IADD R103, R103, 0x1, -R165.reuse ;  /* 0x000000016767a824 */ /* 0x100fe200078e0aa5 */
[----:B------:R-:W-:Y:S01]  /*a100*/  ISETP.GE.AND P2, PT, R5, RZ, PT ;  /* 0x000000ff0500720c */ /* 0x000fe20003f46270 */
[----:B------:R-:W-:Y:S01]  /*a110*/  VIADD R5, R0, 0xc5 ;  /* 0x000000c500057836 */ /* 0x000fe20000000000 */
[----:B------:R-:W-:Y:S01]  /*a120*/  IABS R108, R4 ;  /* 0x00000004006c7213 */ /* 0x000fe20000000000 */
[--C-:B------:R-:W-:Y:S01]  /*a130*/  @!P4 IMAD.IADD R105, R105, 0x1, -R165.reuse ;  /* 0x000000016969c824 */ /* 0x100fe200078e0aa5 */
[----:B------:R-:W-:Y:S01]  /*a140*/  ISETP.GE.AND P4, PT, R7, RZ, PT ;  /* 0x000000ff0700720c */ /* 0x000fe20003f86270 */
[--C-:B------:R-:W-:Y:S01]  /*a150*/  @!P1 IMAD.IADD R106, R106, 0x1, -R165.reuse ;  /* 0x000000016a6a9824 */ /* 0x100fe200078e0aa5 */
[----:B------:R-:W-:Y:S01]  /*a160*/  IABS R109, R5 ;  /* 0x00000005006d7213 */ /* 0x000fe20000000000 */
[----:B------:R-:W-:Y:S01]  /*a170*/  @!P5 IMAD.IADD R107, R107, 0x1, -R165 ;  /* 0x000000016b6bd824 */ /* 0x000fe200078e0aa5 */
[----:B------:R-:W-:Y:S01]  /*a180*/  ISETP.GT.U32.AND P1, PT, R165, R105, PT ;  /* 0x00000069a500720c */ /* 0x000fe20003f24070 */
[----:B------:R-:W-:Y:S01]  /*a190*/  IMAD.HI.U32 R110, R9, R108, RZ ;  /* 0x0000006c096e7227 */ /* 0x000fe200078e00ff */
[----:B------:R-:W-:-:S03]  /*a1a0*/  ISETP.GT.U32.AND P5, PT, R165, R106, PT ;  /* 0x0000006aa500720c */ /* 0x000fc60003fa4070 */
[----:B------:R-:W-:Y:S01]  /*a1b0*/  @!P3 IMAD.MOV R103, RZ, RZ, -R103 ;  /* 0x000000ffff67b224 */ /* 0x000fe200078e0a67 */
[----:B------:R-:W-:Y:S01]  /*a1c0*/  ISETP.GT.U32.AND P3, PT, R165, R107, PT ;  /* 0x0000006ba500720c */ /* 0x000fe20003f64070 */
[----:B------:R-:W-:Y:S02]  /*a1d0*/  IMAD.MOV R110, RZ, RZ, -R110 ;  /* 0x000000ffff6e7224 */ /* 0x000fe400078e0a6e */
[----:B------:R-:W-:-:S04]  /*a1e0*/  IMAD.HI.U32 R112, R9, R109, RZ ;  /* 0x0000006d09707227 */ /* 0x000fc800078e00ff */
[----:B------:R-:W-:Y:S02]  /*a1f0*/  IMAD R108, R165, R110, R108 ;  /* 0x0000006ea56c7224 */ /* 0x000fe400078e026c */
[----:B------:R-:W-:Y:S02]  /*a200*/  IMAD.MOV R112, RZ, RZ, -R112 ;  /* 0x000000ffff707224 */ /* 0x000fe400078e0a70 */
[----:B------:R-:W-:Y:S02]  /*a210*/  VIADD R7, R0, 0xc6 ;  /* 0x000000c600077836 */ /* 0x000fe40000000000 */
[----:B------:R-:W-:Y:S01]  /*a220*/  @!P1 IMAD.IADD R105, R105, 0x1, -R165 ;  /* 0x0000000169699824 */ /* 0x000fe200078e0aa5 */
[C---:B------:R-:W-:Y:S01]  /*a230*/  ISETP.GT.U32.AND P1, PT, R165.reuse, R108, PT ;  /* 0x0000006ca500720c */ /* 0x040fe20003f24070 */
[----:B------:R-:W-:Y:S01]  /*a240*/  IMAD R109, R165, R112, R109 ;  /* 0x00000070a56d7224 */ /* 0x000fe200078e026d */
[----:B------:R-:W-:Y:S01]  /*a250*/  IABS R110, R7 ;  /* 0x00000007006e7213 */ /* 0x000fe20000000000 */
[----:B------:R-:W-:-:S02]  /*a260*/  @!P3 IMAD.IADD R107, R107, 0x1, -R165 ;  /* 0x000000016b6bb824 */ /* 0x000fc400078e0aa5 */
[----:B------:R-:W-:Y:S01]  /*a270*/  VIADD R8, R0, 0xc7 ;  /* 0x000000c700087836 */ /* 0x000fe20000000000 */
[----:B------:R-:W-:Y:S01]  /*a280*/  ISETP.GT.U32.AND P3, PT, R165, R109, PT ;  /* 0x0000006da500720c */ /* 0x000fe20003f64070 */
[----:B------:R-:W-:-:S03]  /*a290*/  IMAD.HI.U32 R112, R9, R110, RZ ;  /* 0x0000006e09707227 */ /* 0x000fc600078e00ff */
[----:B------:R-:W-:Y:S01]  /*a2a0*/  IABS R111, R8 ;  /* 0x00000008006f7213 */ /* 0x000fe20000000000 */
[--C-:B------:R-:W-:Y:S01]  /*a2b0*/  @!P5 IMAD.IADD R106, R106, 0x1, -R165.reuse ;  /* 0x000000016a6ad824 */ /* 0x100fe200078e0aa5 */
[----:B------:R-:W-:Y:S01]  /*a2c0*/  ISETP.GE.AND P5, PT, R6, RZ, PT ;  /* 0x000000ff0600720c */ /* 0x000fe20003fa6270 */
[----:B------:R-:W-:Y:S02]  /*a2d0*/  VIADD R6, R0, 0xc8 ;  /* 0x000000c800067836 */ /* 0x000fe40000000000 */
[----:B------:R-:W-:Y:S02]  /*a2e0*/  IMAD.MOV R112, RZ, RZ, -R112 ;  /* 0x000000ffff707224 */ /* 0x000fe400078e0a70 */
[--C-:B------:R-:W-:Y:S01]  /*a2f0*/  @!P1 IMAD.IADD R108, R108, 0x1, -R165.reuse ;  /* 0x000000016c6c9824 */ /* 0x100fe200078e0aa5 */
[----:B------:R-:W-:Y:S01]  /*a300*/  ISETP.GE.AND P1, PT, R4, RZ, PT ;  /* 0x000000ff0400720c */ /* 0x000fe20003f26270 */
[----:B------:R-:W-:Y:S01]  /*a310*/  IMAD R110, R165, R112, R110 ;  /* 0x00000070a56e7224 */ /* 0x000fe200078e026e */
[----:B------:R-:W-:Y:S01]  /*a320*/  IABS R112, R6 ;  /* 0x0000000600707213 */ /* 0x000fe20000000000 */
[----:B------:R-:W-:Y:S01]  /*a330*/  @!P3 IMAD.IADD R109, R109, 0x1, -R165 ;  /* 0x000000016d6db824 */ /* 0x000fe200078e0aa5 */
[----:B------:R-:W-:Y:S01]  /*a340*/  ISETP.GT.U32.AND P3, PT, R165, R108, PT ;  /* 0x0000006ca500720c */ /* 0x000fe20003f64070 */
[----:B------:R-:W-:-:S04]  /*a350*/  IMAD.HI.U32 R113, R9, R111, RZ ;  /* 0x0000006f09717227 */ /* 0x000fc800078e00ff */
[----:B------:R-:W-:Y:S01]  /*a360*/  @!P2 IMAD.MOV R105, RZ, RZ, -R105 ;  /* 0x000000ffff69a224 */ /* 0x000fe200078e0a69 */
[----:B------:R-:W-:Y:S01]  /*a370*/  ISETP.GT.U32.AND P2, PT, R165, R110, PT ;  /* 0x0000006ea500720c */ /* 0x000fe20003f44070 */
[----:B------:R-:W-:-:S04]  /*a380*/  IMAD.HI.U32 R114, R9, R112, RZ ;  /* 0x0000007009727227 */ /* 0x000fc800078e00ff */
[----:B------:R-:W-:Y:S02]  /*a390*/  IMAD.MOV R113, RZ, RZ, -R113 ;  /* 0x000000ffff717224 */ /* 0x000fe400078e0a71 */
[----:B------:R-:W-:Y:S02]  /*a3a0*/  VIADD R4, R0, 0xc9 ;  /* 0x000000c900047836 */ /* 0x000fe40000000000 */
[----:B------:R-:W-:Y:S02]  /*a3b0*/  IMAD.MOV R114, RZ, RZ, -R114 ;  /* 0x000000ffff727224 */ /* 0x000fe400078e0a72 */
[C---:B------:R-:W-:Y:S01]  /*a3c0*/  IMAD R111, R165.reuse, R113, R111 ;  /* 0x00000071a56f7224 */ /* 0x040fe200078e026f */
[----:B------:R-:W-:Y:S01]  /*a3d0*/  IABS R113, R4 ;  /* 0x0000000400717213 */ /* 0x000fe20000000000 */
[----:B------:R-:W-:Y:S01]  /*a3e0*/  @!P6 IMAD.MOV R104, RZ, RZ, -R104 ;  /* 0x000000ffff68e224 */ /* 0x000fe200078e0a68 */
[----:B------:R-:W-:Y:S01]  /*a3f0*/  ISETP.GT.U32.AND P6, PT, R165, R109, PT ;  /* 0x0000006da500720c */ /* 0x000fe20003fc4070 */
[----:B------:R-:W-:Y:S01]  /*a400*/  @!P3 IMAD.IADD R108, R108, 0x1, -R165 ;  /* 0x000000016c6cb824 */ /* 0x000fe200078e0aa5 */
[----:B------:R-:W-:Y:S01]  /*a410*/  ISETP.GE.AND P3, PT, R7, RZ, PT ;  /* 0x000000ff0700720c */ /* 0x000fe20003f66270 */
[----:B------:R-:W-:-:S02]  /*a420*/  IMAD R112, R165, R114, R112 ;  /* 0x00000072a5707224 */ /* 0x000fc400078e0270 */
[----:B------:R-:W-:Y:S01]  /*a430*/  @!P4 IMAD.MOV R106, RZ, RZ, -R106 ;  /* 0x000000ffff6ac224 */ /* 0x000fe200078e0a6a */
[----:B------:R-:W-:Y:S01]  /*a440*/  ISETP.GT.U32.AND P4, PT, R165, R111, PT ;  /* 0x0000006fa500720c */ /* 0x000fe20003f84070 */
[----:B------:R-:W-:Y:S01]  /*a450*/  @!P5 IMAD.MOV R107, RZ, RZ, -R107 ;  /* 0x000000ffff6bd224 */ /* 0x000fe200078e0a6b */
[----:B------:R-:W-:Y:S01]  /*a460*/  ISETP.GE.AND P5, PT, R5, RZ, PT ;  /* 0x000000ff0500720c */ /* 0x000fe20003fa6270 */
[----:B------:R-:W-:-:S04]  /*a470*/  IMAD.HI.U32 R115, R9, R113, RZ ;  /* 0x0000007109737227 */ /* 0x000fc800078e00ff */
[----:B------:R-:W-:Y:S02]  /*a480*/  @!P2 IMAD.IADD R110, R110, 0x1, -R165 ;  /* 0x000000016e6ea824 */ /* 0x000fe400078e0aa5 */
[----:B------:R-:W-:Y:S01]  /*a490*/  @!P1 IMAD.MOV R108, RZ, RZ, -R108 ;  /* 0x000000ffff6c9224 */ /* 0x000fe200078e0a6c */
[C---:B------:R-:W-:Y:S01]  /*a4a0*/  ISETP.GT.U32.AND P1, PT, R165.reuse, R112, PT ;  /* 0x00000070a500720c */ /* 0x040fe20003f24070 */
[----:B------:R-:W-:Y:S01]  /*a4b0*/  IMAD.MOV R115, RZ, RZ, -R115 ;  /* 0x000000ffff737224 */ /* 0x000fe200078e0a73 */
[----:B------:R-:W-:Y:S01]  /*a4c0*/  ISETP.GT.U32.AND P2, PT, R165, R110, PT ;  /* 0x0000006ea500720c */ /* 0x000fe20003f44070 */
[----:B------:R-:W-:Y:S01]  /*a4d0*/  @!P6 IMAD.IADD R109, R109, 0x1, -R165 ;  /* 0x000000016d6de824 */ /* 0x000fe200078e0aa5 */
[----:B------:R-:W-:Y:S01]  /*a4e0*/  ISETP.GE.AND P6, PT, R8, RZ, PT ;  /* 0x000000ff0800720c */ /* 0x000fe20003fc6270 */
[----:B------:R-:W-:Y:S02]  /*a4f0*/  IMAD R113, R165, R115, R113 ;  /* 0x00000073a5717224 */ /* 0x000fe400078e0271 */
[----:B------:R-:W-:-:S02]  /*a500*/  VIADD R5, R0, 0xca ;  /* 0x000000ca00057836 */ /* 0x000fc40000000000 */
[----:B------:R-:W-:Y:S02]  /*a510*/  @!P4 IMAD.IADD R111, R111, 0x1, -R165 ;  /* 0x000000016f6fc824 */ /* 0x000fe400078e0aa5 */
[----:B------:R-:W-:Y:S01]  /*a520*/  @!P5 IMAD.MOV R109, RZ, RZ, -R109 ;  /* 0x000000ffff6dd224 */ /* 0x000fe200078e0a6d */
[C---:B------:R-:W-:Y:S01]  /*a530*/  ISETP.GT.U32.AND P5, PT, R165.reuse, R113, PT ;  /* 0x00000071a500720c */ /* 0x040fe20003fa4070 */
[--C-:B------:R-:W-:Y:S01]  /*a540*/  @!P1 IMAD.IADD R112, R112, 0x1, -R165.reuse ;  /* 0x0000000170709824 */ /* 0x100fe200078e0aa5 */
[----:B------:R-:W-:Y:S01]  /*a550*/  IABS R114, R5 ;  /* 0x0000000500727213 */ /* 0x000fe20000000000 */
[----:B------:R-:W-:Y:S01]  /*a560*/  @!P2 IMAD.IADD R110, R110, 0x1, -R165 ;  /* 0x000000016e6ea824 */ /* 0x000fe200078e0aa5 */
[----:B------:R-:W-:Y:S01]  /*a570*/  ISETP.GT.U32.AND P4, PT, R165, R111, PT ;  /* 0x0000006fa500720c */ /* 0x000fe20003f84070 */
[----:B------:R-:W-:Y:S01]  /*a580*/  VIADD R117, R0, 0xcb ;  /* 0x000000cb00757836 */ /* 0x000fe20000000000 */
[----:B------:R-:W-:Y:S01]  /*a590*/  ISETP.GE.AND P2, PT, R6, RZ, PT ;  /* 0x000000ff0600720c */ /* 0x000fe20003f46270 */
[----:B------:R-:W-:Y:S01]  /*a5a0*/  IMAD.HI.U32 R6, R9, R114, RZ ;  /* 0x0000007209067227 */ /* 0x000fe200078e00ff */
[----:B------:R-:W-:-:S02]  /*a5b0*/  ISETP.GT.U32.AND P1, PT, R165, R112, PT ;  /* 0x00000070a500720c */ /* 0x000fc40003f24070 */
[----:B------:R-:W-:Y:S01]  /*a5c0*/  IABS R115, R117 ;  /* 0x0000007500737213 */ /* 0x000fe20000000000 */
[----:B------:R-:W-:Y:S02]  /*a5d0*/  VIADD R7, R0, 0xcc ;  /* 0x000000cc00077836 */ /* 0x000fe40000000000 */
[----:B------:R-:W-:Y:S02]  /*a5e0*/  IMAD.MOV R6, RZ, RZ, -R6 ;  /* 0x000000ffff067224 */ /* 0x000fe400078e0a06 */
[--C-:B------:R-:W-:Y:S01]  /*a5f0*/  @!P5 IMAD.IADD R113, R113, 0x1, -R165.reuse ;  /* 0x000000017171d824 */ /* 0x100fe200078e0aa5 */
[----:B------:R-:W-:Y:S01]  /*a600*/  IABS R116, R7 ;  /* 0x0000000700747213 */ /* 0x000fe20000000000 */
[----:B------:R-:W-:Y:S02]  /*a610*/  IMAD R114, R165, R6, R114 ;  /* 0x00000006a5727224 */ /* 0x000fe400078e0272 */
[----:B------:R-:W-:Y:S01]  /*a620*/  @!P4 IMAD.IADD R111, R111, 0x1, -R165 ;  /* 0x000000016f6fc824 */ /* 0x000fe200078e0aa5 */
[----:B------:R-:W-:Y:S01]  /*a630*/  ISETP.GE.AND P4, PT, R4, RZ, PT ;  /* 0x000000ff0400720c */ /* 0x000fe20003f86270 */
[----:B------:R-:W-:Y:S01]  /*a640*/  IMAD.HI.U32 R4, R9, R115, RZ ;  /* 0x0000007309047227 */ /* 0x000fe200078e00ff */
[----:B------:R-:W-:-:S03]  /*a650*/  ISETP.GT.U32.AND P5, PT, R165, R113, PT ;  /* 0x00000071a500720c */ /* 0x000fc60003fa4070 */
[----:B------:R-:W-:Y:S01]  /*a660*/  @!P1 IMAD.IADD R112, R112, 0x1, -R165 ;  /* 0x0000000170709824 */ /* 0x000fe200078e0aa5 */
[----:B------:R-:W-:Y:S01]  /*a670*/  ISETP.GT.U32.AND P1, PT, R165, R114, PT ;  /* 0x00000072a500720c */ /* 0x000fe20003f24070 */
[----:B------:R-:W-:-:S04]  /*a680*/  IMAD.HI.U32 R6, R9, R116, RZ ;  /* 0x0000007409067227 */ /* 0x000fc800078e00ff */
[----:B------:R-:W-:Y:S02]  /*a690*/  IMAD.MOV R4, RZ, RZ, -R4 ;  /* 0x000000ffff047224 */ /* 0x000fe400078e0a04 */
[----:B------:R-:W-:Y:S02]  /*a6a0*/  IMAD.MOV R6, RZ, RZ, -R6 ;  /* 0x000000ffff067224 */ /* 0x000fe400078e0a06 */
[C---:B------:R-:W-:Y:S02]  /*a6b0*/  IMAD R115, R165.reuse, R4, R115 ;  /* 0x00000004a5737224 */ /* 0x040fe400078e0273 */
[----:B------:R-:W-:Y:S02]  /*a6c0*/  VIADD R4, R0, 0xcd ;  /* 0x000000cd00047836 */ /* 0x000fe40000000000 */
[----:B------:R-:W-:Y:S02]  /*a6d0*/  IMAD R116, R165, R6, R116 ;  /* 0x00000006a5747224 */ /* 0x000fe400078e0274 */
[--C-:B------:R-:W-:Y:S01]  /*a6e0*/  @!P5 IMAD.IADD R113, R113, 0x1, -R165.reuse ;  /* 0x000000017171d824 */ /* 0x100fe200078e0aa5 */
[----:B------:R-:W-:Y:S01]  /*a6f0*/  ISETP.GT.U32.AND P5, PT, R165, R115, PT ;  /* 0x00000073a500720c */ /* 0x000fe20003fa4070 */
[----:B------:R-:W-:Y:S01]  /*a700*/  @!P3 IMAD.MOV R110, RZ, RZ, -R110 ;  /* 0x000000ffff6eb224 */ /* 0x000fe200078e0a6e */
[----:B------:R-:W-:Y:S01]  /*a710*/  ISETP.GE.AND P3, PT, R5, RZ, PT ;  /* 0x000000ff0500720c */ /* 0x000fe20003f66270 */
[----:B------:R-:W-:Y:S01]  /*a720*/  @!P1 IMAD.IADD R114, R114, 0x1, -R165 ;  /* 0x0000000172729824 */ /* 0x000fe200078e0aa5 */
[----:B------:R-:W-:Y:S01]  /*a730*/  IABS R120, R4 ;  /* 0x0000000400787213 */ /* 0x000fe20000000000 */
[----:B------:R-:W-:Y:S01]  /*a740*/  VIADD R5, R0, 0xce ;  /* 0x000000ce00057836 */ /* 0x000fe20000000000 */
[C---:B------:R-:W-:Y:S01]  /*a750*/  ISETP.GT.U32.AND P1, PT, R165.reuse, R116, PT ;  /* 0x00000074a500720c */ /* 0x040fe20003f24070 */
[----:B------:R-:W-:Y:S01]  /*a760*/  @!P6 IMAD.MOV R111, RZ, RZ, -R111 ;  /* 0x000000ffff6fe224 */ /* 0x000fe200078e0a6f */
[----:B------:R-:W-:Y:S01]  /*a770*/  ISETP.GT.U32.AND P6, PT, R165, R114, PT ;  /* 0x00000072a500720c */ /* 0x000fe20003fc4070 */
[----:B------:R-:W-:Y:S01]  /*a780*/  IMAD.HI.U32 R122, R9, R120, RZ ;  /* 0x00000078097a7227 */ /* 0x000fe200078e00ff */
[----:B------:R-:W-:-:S03]  /*a790*/  IABS R118, R5 ;  /* 0x0000000500767213 */ /* 0x000fc60000000000 */
[----:B------:R-:W-:Y:S02]  /*a7a0*/  VIADD R8, R0, 0xcf ;  /* 0x000000cf00087836 */ /* 0x000fe40000000000 */
[----:B------:R-:W-:Y:S02]  /*a7b0*/  IMAD.MOV R122, RZ, RZ, -R122 ;  /* 0x000000ffff7a7224 */ /* 0x000fe400078e0a7a */
[----:B------:R-:W-:Y:S01]  /*a7c0*/  IMAD.HI.U32 R121, R9, R118, RZ ;  /* 0x0000007609797227 */ /* 0x000fe200078e00ff */
[----:B------:R-:W-:-:S03]  /*a7d0*/  IABS R119, R8 ;  /* 0x0000000800777213 */ /* 0x000fc60000000000 */
[--C-:B------:R-:W-:Y:S01]  /*a7e0*/  @!P5 IMAD.IADD R115, R115, 0x1, -R165.reuse ;  /* 0x000000017373d824 */ /* 0x100fe200078e0aa5 */
[----:B------:R-:W-:Y:S01]  /*a7f0*/  ISETP.GE.AND P5, PT, R117, RZ, PT ;  /* 0x000000ff7500720c */ /* 0x000fe20003fa6270 */
[C---:B------:R-:W-:Y:S02]  /*a800*/  IMAD R117, R165.reuse, R122, R120 ;  /* 0x0000007aa5757224 */ /* 0x040fe400078e0278 */
[----:B------:R-:W-:Y:S02]  /*a810*/  @!P1 IMAD.IADD R116, R116, 0x1, -R165 ;  /* 0x0000000174749824 */ /* 0x000fe400078e0aa5 */
[----:B------:R-:W-:Y:S02]  /*a820*/  IMAD.MOV R121, RZ, RZ, -R121 ;  /* 0x000000ffff797224 */ /* 0x000fe400078e0a79 */
[----:B------:R-:W-:Y:S01]  /*a830*/  @!P2 IMAD.MOV R112, RZ, RZ, -R112 ;  /* 0x000000ffff70a224 */ /* 0x000fe200078e0a70 */
[C---:B------:R-:W-:Y:S01]  /*a840*/  ISETP.GT.U32.AND P2, PT, R165.reuse, R115, PT ;  /* 0x00000073a500720c */ /* 0x040fe20003f44070 */
[----:B------:R-:W-:Y:S01]  /*a850*/  @!P6 IMAD.IADD R114, R114, 0x1, -R165 ;  /* 0x000000017272e824 */ /* 0x000fe200078e0aa5 */
[C---:B------:R-:W-:Y:S01]  /*a860*/  ISETP.GT.U32.AND P1, PT, R165.reuse, R116, PT ;  /* 0x00000074a500720c */ /* 0x040fe20003f24070 */
[C---:B------:R-:W-:Y:S01]  /*a870*/  IMAD R118, R165.reuse, R121, R118 ;  /* 0x00000079a5767224 */ /* 0x040fe200078e0276 */
[----:B------:R-:W-:Y:S01]  /*a880*/  ISETP.GT.U32.AND P6, PT, R165, R117, PT ;  /* 0x00000075a500720c */ /* 0x000fe20003fc4070 */
[----:B------:R-:W-:-:S04]  /*a890*/  IMAD.HI.U32 R121, R9, R119, RZ ;  /* 0x0000007709797227 */ /* 0x000fc800078e00ff */
[----:B------:R-:W-:Y:S02]  /*a8a0*/  IMAD.MOV R121, RZ, RZ, -R121 ;  /* 0x000000ffff797224 */ /* 0x000fe400078e0a79 */
[----:B------:R-:W-:Y:S01]  /*a8b0*/  @!P3 IMAD.MOV R114, RZ, RZ, -R114 ;  /* 0x000000ffff72b224 */ /* 0x000fe200078e0a72 */
[C---:B------:R-:W-:Y:S01]  /*a8c0*/  ISETP.GT.U32.AND P3, PT, R165.reuse, R118, PT ;  /* 0x00000076a500720c */ /* 0x040fe20003f64070 */
[----:B------:R-:W-:Y:S02]  /*a8d0*/  VIADD R6, R0, 0xd0 ;  /* 0x000000d000067836 */ /* 0x000fe40000000000 */
[----:B------:R-:W-:Y:S02]  /*a8e0*/  IMAD R119, R165, R121, R119 ;  /* 0x00000079a5777224 */ /* 0x000fe400078e0277 */
[--C-:B------:R-:W-:Y:S01]  /*a8f0*/  @!P2 IMAD.IADD R115, R115, 0x1, -R165.reuse ;  /* 0x000000017373a824 */ /* 0x100fe200078e0aa5 */
[----:B------:R-:W-:Y:S01]  /*a900*/  IABS R120, R6 ;  /* 0x0000000600787213 */ /* 0x000fe20000000000 */
[--C-:B------:R-:W-:Y:S01]  /*a910*/  @!P1 IMAD.IADD R116, R116, 0x1, -R165.reuse ;  /* 0x0000000174749824 */ /* 0x100fe200078e0aa5 */
[----:B------:R-:W-:Y:S01]  /*a920*/  ISETP.GE.AND P2, PT, R4, RZ, PT ;  /* 0x000000ff0400720c */ /* 0x000fe20003f46270 */
[----:B------:R-:W-:Y:S01]  /*a930*/  @!P6 IMAD.IADD R117, R117, 0x1, -R165 ;  /* 0x000000017575e824 */ /* 0x000fe200078e0aa5 */
[----:B------:R-:W-:Y:S01]  /*a940*/  ISETP.GT.U32.AND P1, PT, R165, R119, PT ;  /* 0x00000077a500720c */ /* 0x000fe20003f24070 */
[----:B------:R-:W-:Y:S01]  /*a950*/  VIADD R4, R0, 0xd2 ;  /* 0x000000d200047836 */ /* 0x000fe20000000000 */
[----:B------:R-:W-:Y:S01]  /*a960*/  ISETP.GE.AND P6, PT, R5, RZ, PT ;  /* 0x000000ff0500720c */ /* 0x000fe20003fc6270 */
[----:B------:R-:W-:Y:S01]  /*a970*/  @!P4 IMAD.MOV R113, RZ, RZ, -R113 ;  /* 0x000000ffff71c224 */ /* 0x000fe200078e0a71 */
[----:B------:R-:W-:Y:S01]  /*a980*/  ISETP.GE.AND P4, PT, R7, RZ, PT ;  /* 0x000000ff0700720c */ /* 0x000fe20003f86270 */
[----:B------:R-:W-:Y:S01]  /*a990*/  @!P5 IMAD.MOV R115, RZ, RZ, -R115 ;  /* 0x000000ffff73d224 */ /* 0x000fe200078e0a73 */
[----:B------:R-:W-:Y:S01]  /*a9a0*/  ISETP.GT.U32.AND P5, PT, R165, R117, PT ;  /* 0x00000075a500720c */ /* 0x000fe20003fa4070 */
[----:B------:R-:W-:Y:S01]  /*a9b0*/  IMAD.HI.U32 R7, R9, R120, RZ ;  /* 0x0000007809077227 */ /* 0x000fe200078e00ff */
[----:B------:R-:W-:-:S03]  /*a9c0*/  IABS R122, R4 ;  /* 0x00000004007a7213 */ /* 0x000fc60000000000 */
[----:B------:R-:W-:Y:S02]  /*a9d0*/  @!P3 IMAD.IADD R118, R118, 0x1, -R165 ;  /* 0x000000017676b824 */ /* 0x000fe400078e0aa5 */
[----:B------:R-:W-:Y:S02]  /*a9e0*/  VIADD R5, R0, 0xd3 ;  /* 0x000000d300057836 */ /* 0x000fe40000000000 */
[----:B------:R-:W-:Y:S01]  /*a9f0*/  IMAD.MOV R7, RZ, RZ, -R7 ;  /* 0x000000ffff077224 */ /* 0x000fe200078e0a07 */
[----:B------:R-:W-:Y:S01]  /*aa00*/  ISETP.GT.U32.AND P3, PT, R165, R118, PT ;  /* 0x00000076a500720c */ /* 0x000fe20003f64070 */
[----:B------:R-:W-:Y:S01]  /*aa10*/  IMAD.HI.U32 R125, R9, R122, RZ ;  /* 0x0000007a097d7227 */ /* 0x000fe200078e00ff */
[----:B------:R-:W-:-:S03]  /*aa20*/  IABS R123, R5 ;  /* 0x00000005007b7213 */ /* 0x000fc60000000000 */
[----:B------:R-:W-:Y:S02]  /*aa30*/  IMAD R120, R165, R7, R120 ;  /* 0x00000007a5787224 */ /* 0x000fe400078e0278 */
[----:B------:R-:W-:Y:S02]  /*aa40*/  @!P1 IMAD.IADD R119, R119, 0x1, -R165 ;  /* 0x0000000177779824 */ /* 0x000fe400078e0aa5 */
[----:B------:R-:W-:-:S03]  /*aa50*/  IMAD.HI.U32 R126, R9, R123, RZ ;  /* 0x0000007b097e7227 */ /* 0x000fc600078e00ff */
[----:B------:R-:W-:Y:S01]  /*aa60*/  ISETP.GT.U32.AND P1, PT, R165, R119, PT ;  /* 0x00000077a500720c */ /* 0x000fe20003f24070 */
[----:B------:R-:W-:Y:S02]  /*aa70*/  IMAD.MOV R125, RZ, RZ, -R125 ;  /* 0x000000ffff7d7224 */ /* 0x000fe400078e0a7d */
[--C-:B------:R-:W-:Y:S01]  /*aa80*/  @!P5 IMAD.IADD R117, R117, 0x1, -R165.reuse ;  /* 0x000000017575d824 */ /* 0x100fe200078e0aa5 */
[C---:B------:R-:W-:Y:S01]  /*aa90*/  ISETP.GT.U32.AND P5, PT, R165.reuse, R120, PT ;  /* 0x00000078a500720c */ /* 0x040fe20003fa4070 */
[----:B------:R-:W-:Y:S02]  /*aaa0*/  VIADD R127, R0, 0xd1 ;  /* 0x000000d1007f7836 */ /* 0x000fe40000000000 */
[----:B------:R-:W-:Y:S02]  /*aab0*/  IMAD.MOV R126, RZ, RZ, -R126 ;  /* 0x000000ffff7e7224 */ /* 0x000fe400078e0a7e */
[C---:B------:R-:W-:Y:S01]  /*aac0*/  IMAD R122, R165.reuse, R125, R122 ;  /* 0x0000007da57a7224 */ /* 0x040fe200078e027a */
[----:B------:R-:W-:Y:S01]  /*aad0*/  IABS R121, R127 ;  /* 0x0000007f00797213 */ /* 0x000fe20000000000 */
[----:B------:R-:W-:Y:S01]  /*aae0*/  @!P3 IMAD.IADD R118, R118, 0x1, -R165 ;  /* 0x000000017676b824 */ /* 0x000fe200078e0aa5 */
[----:B------:R-:W-:Y:S01]  /*aaf0*/  ISETP.GE.AND P3, PT, R8, RZ, PT ;  /* 0x000000ff0800720c */ /* 0x000fe20003f66270 */
[----:B------:R-:W-:-:S02]  /*ab00*/  IMAD R123, R165, R126, R123 ;  /* 0x0000007ea57b7224 */ /* 0x000fc400078e027b */
[----:B------:R-:W-:Y:S01]  /*ab10*/  @!P2 IMAD.MOV R117, RZ, RZ, -R117 ;  /* 0x000000ffff75a224 */ /* 0x000fe200078e0a75 */
[C---:B------:R-:W-:Y:S01]  /*ab20*/  ISETP.GT.U32.AND P2, PT, R165.reuse, R122, PT ;  /* 0x0000007aa500720c */ /* 0x040fe20003f44070 */
[----:B------:R-:W-:Y:S02]  /*ab30*/  VIADD R130, R0, 0xd4 ;  /* 0x000000d400827836 */ /* 0x000fe40000000000 */
        /* <DEDUP_REMOVED lines=8> */
[----:B------:R-:W-:Y:S02]  /*abc0*/  VIADD R6, R0, 0xd5 ;  /* 0x000000d500067836 */ /* 0x000fe40000000000 */
[----:B------:R-:W-:Y:S01]  /*abd0*/  @!P4 IMAD.MOV R116, RZ, RZ, -R116 ;  /* 0x000000ffff74c224 */ /* 0x000fe200078e0a74 */
[C---:B------:R-:W-:Y:S01]  /*abe0*/  ISETP.GT.U32.AND P4, PT, R165.reuse, R120, PT ;  /* 0x00000078a500720c */ /* 0x040fe20003f84070 */
[----:B------:R-:W-:Y:S01]  /*abf0*/  IMAD R121, R165, R7, R121 ;  /* 0x00000007a5797224 */ /* 0x000fe200078e0279 */
[----:B------:R-:W-:Y:S01]  /*ac00*/  IABS R125, R6 ;  /* 0x00000006007d7213 */ /* 0x000fe20000000000 */
[----:B------:R-:W-:-:S03]  /*ac10*/  IMAD.HI.U32 R8, R9, R124, RZ ;  /* 0x0000007c09087227 */ /* 0x000fc600078e00ff */
[----:B------:R-:W-:Y:S01]  /*ac20*/  ISETP.GT.U32.AND P5, PT, R165, R121, PT ;  /* 0x00000079a500720c */ /* 0x000fe20003fa4070 */
[--C-:B------:R-:W-:Y:S01]  /*ac30*/  @!P2 IMAD.IADD R122, R122, 0x1, -R165.reuse ;  /* 0x000000017a7aa824 */ /* 0x100fe200078e0aa5 */
[----:B------:R-:W-:Y:S01]  /*ac40*/  ISETP.GE.AND P2, PT, R5, RZ, PT ;  /* 0x000000ff0500720c */ /* 0x000fe20003f46270 */
[----:B------:R-:W-:Y:S02]  /*ac50*/  IMAD.MOV R8, RZ, RZ, -R8 ;  /* 0x000000ffff087224 */ /* 0x000fe400078e0a08 */
[----:B------:R-:W-:Y:S01]  /*ac60*/  @!P6 IMAD.IADD R123, R123, 0x1, -R165 ;  /* 0x000000017b7be824 */ /* 0x000fe200078e0aa5 */
[----:B------:R-:W-:Y:S01]  /*ac70*/  ISETP.GT.U32.AND P6, PT, R165, R122, PT ;  /* 0x0000007aa500720c */ /* 0x000fe20003fc4070 */
[----:B------:R-:W-:-:S04]  /*ac80*/  IMAD.HI.U32 R128, R9, R125, RZ ;  /* 0x0000007d09807227 */ /* 0x000fc800078e00ff */
[C---:B------:R-:W-:Y:S02]  /*ac90*/  IMAD R124, R165.reuse, R8, R124 ;  /* 0x00000008a57c7224 */ /* 0x040fe400078e027c */
[----:B------:R-:W-:Y:S02]  /*aca0*/  IMAD.MOV R128, RZ, RZ, -R128 ;  /* 0x000000ffff807224 */ /* 0x000fe400078e0a80 */
[----:B------:R-:W-:Y:S02]  /*acb0*/  VIADD R131, R0, 0xd7 ;  /* 0x000000d700837836 */ /* 0x000fe40000000000 */
[----:B------:R-:W-:Y:S01]  /*acc0*/  @!P4 IMAD.IADD R120, R120, 0x1, -R165 ;  /* 0x000000017878c824 */ /* 0x000fe200078e0aa5 */
[----:B------:R-:W-:Y:S01]  /*acd0*/  ISETP.GT.U32.AND P4, PT, R165, R124, PT ;  /* 0x0000007ca500720c */ /* 0x000fe20003f84070 */
[----:B------:R-:W-:Y:S01]  /*ace0*/  @!P3 IMAD.MOV R119, RZ, RZ, -R119 ;  /* 0x000000ffff77b224 */ /* 0x000fe200078e0a77 */
[----:B------:R-:W-:Y:S01]  /*acf0*/  ISETP.GE.AND P3, PT, R127, RZ, PT ;  /* 0x000000ff7f00720c */ /* 0x000fe20003f66270 */
[----:B------:R-:W-:Y:S01]  /*ad00*/  IMAD R125, R165, R128, R125 ;  /* 0x00000080a57d7224 */ /* 0x000fe200078e027d */
[----:B------:R-:W-:Y:S01]  /*ad10*/  IABS R127, R131 ;  /* 0x00000083007f7213 */ /* 0x000fe20000000000 */
[----:B------:R-:W-:-:S02]  /*ad20*/  VIADD R7, R0, 0xd6 ;  /* 0x000000d600077836 */ /* 0x000fc40000000000 */
[--C-:B------:R-:W-:Y:S02]  /*ad30*/  @!P5 IMAD.IADD R121, R121, 0x1, -R165.reuse ;  /* 0x000000017979d824 */ /* 0x100fe400078e0aa5 */
[--C-:B------:R-:W-:Y:S01]  /*ad40*/  @!P6 IMAD.IADD R122, R122, 0x1, -R165.reuse ;  /* 0x000000017a7ae824 */ /* 0x100fe200078e0aa5 */
[----:B------:R-:W-:Y:S01]  /*ad50*/  ISETP.GT.U32.AND P6, PT, R165, R125, PT ;  /* 0x0000007da500720c */ /* 0x000fe20003fc4070 */
[----:B------:R-:W-:Y:S01]  /*ad60*/  IMAD.HI.U32 R132, R9, R127, RZ ;  /* 0x0000007f09847227 */ /* 0x000fe200078e00ff */
[----:B------:R-:W-:Y:S02]  /*ad70*/  IABS R126, R7 ;  /* 0x00000007007e7213 */ /* 0x000fe40000000000 */
[C---:B------:R-:W-:Y:S01]  /*ad80*/  ISETP.GT.U32.AND P5, PT, R165.reuse, R121, PT ;  /* 0x00000079a500720c */ /* 0x040fe20003fa4070 */
[----:B------:R-:W-:Y:S02]  /*ad90*/  IMAD.MOV R132, RZ, RZ, -R132 ;  /* 0x000000ffff847224 */ /* 0x000fe400078e0a84 */
[----:B------:R-:W-:Y:S01]  /*ada0*/  @!P4 IMAD.IADD R124, R124, 0x1, -R165 ;  /* 0x000000017c7cc824 */ /* 0x000fe200078e0aa5 */
[----:B------:R-:W-:Y:S01]  /*adb0*/  ISETP.GT.U32.AND P4, PT, R165, R123, PT ;  /* 0x0000007ba500720c */ /* 0x000fe20003f84070 */
[----:B------:R-:W-:-:S04]  /*adc0*/  IMAD.HI.U32 R8, R9, R126, RZ ;  /* 0x0000007e09087227 */ /* 0x000fc800078e00ff */
[C---:B------:R-:W-:Y:S02]  /*add0*/  IMAD R127, R165.reuse, R132, R127 ;  /* 0x00000084a57f7224 */ /* 0x040fe400078e027f */
[----:B------:R-:W-:Y:S02]  /*ade0*/  IMAD.MOV R8, RZ, RZ, -R8 ;  /* 0x000000ffff087224 */ /* 0x000fe400078e0a08 */
[----:B------:R-:W-:Y:S01]  /*adf0*/  @!P1 IMAD.MOV R120, RZ, RZ, -R120 ;  /* 0x000000ffff789224 */ /* 0x000fe200078e0a78 */
[----:B------:R-:W-:Y:S01]  /*ae00*/  ISETP.GT.U32.AND P1, PT, R165, R124, PT ;  /* 0x0000007ca500720c */ /* 0x000fe20003f24070 */
[--C-:B------:R-:W-:Y:S01]  /*ae10*/  @!P6 IMAD.IADD R125, R125, 0x1, -R165.reuse ;  /* 0x000000017d7de824 */ /* 0x100fe200078e0aa5 */
[----:B------:R-:W-:Y:S01]  /*ae20*/  ISETP.GT.U32.AND P6, PT, R165, R127, PT ;  /* 0x0000007fa500720c */ /* 0x000fe20003fc4070 */
[----:B------:R-:W-:Y:S01]  /*ae30*/  @!P5 IMAD.IADD R121, R121, 0x1, -R165 ;  /* 0x000000017979d824 */ /* 0x000fe200078e0aa5 */
[----:B------:R-:W-:Y:S01]  /*ae40*/  ISETP.GE.AND P5, PT, R4, RZ, PT ;  /* 0x000000ff0400720c */ /* 0x000fe20003fa6270 */
[----:B------:R-:W-:-:S02]  /*ae50*/  IMAD R126, R165, R8, R126 ;  /* 0x00000008a57e7224 */ /* 0x000fc400078e027e */
[C---:B------:R-:W-:Y:S02]  /*ae60*/  VIADD R4, R0.reuse, 0xd9 ;  /* 0x000000d900047836 */ /* 0x040fe40000000000 */
[--C-:B------:R-:W-:Y:S01]  /*ae70*/  @!P4 IMAD.IADD R123, R123, 0x1, -R165.reuse ;  /* 0x000000017b7bc824 */ /* 0x100fe200078e0aa5 */
[----:B------:R-:W-:Y:S01]  /*ae80*/  ISETP.GT.U32.AND P4, PT, R165, R126, PT ;  /* 0x0000007ea500720c */ /* 0x000fe20003f84070 */
[----:B------:R-:W-:Y:S01]  /*ae90*/  VIADD R8, R0, 0xd8 ;  /* 0x000000d800087836 */ /* 0x000fe20000000000 */
[----:B------:R-:W-:Y:S01]  /*aea0*/  IABS R129, R4 ;  /* 0x0000000400817213 */ /* 0x000fe20000000000 */
[--C-:B------:R-:W-:Y:S01]  /*aeb0*/  @!P1 IMAD.IADD R124, R124, 0x1, -R165.reuse ;  /* 0x000000017c7c9824 */ /* 0x100fe200078e0aa5 */
[----:B------:R-:W-:Y:S01]  /*aec0*/  ISETP.GE.AND P1, PT, R130, RZ, PT ;  /* 0x000000ff8200720c */ /* 0x000fe20003f26270 */
[----:B------:R-:W-:Y:S01]  /*aed0*/  @!P6 IMAD.IADD R127, R127, 0x1, -R165 ;  /* 0x000000017f7fe824 */ /* 0x000fe200078e0aa5 */
[----:B------:R-:W-:Y:S01]  /*aee0*/  IABS R128, R8 ;  /* 0x0000000800807213 */ /* 0x000fe20000000000 */
[----:B------:R-:W-:-:S02]  /*aef0*/  VIADD R5, R0, 0xda ;  /* 0x000000da00057836 */ /* 0x000fc40000000000 */
[----:B------:R-:W-:-:S03]  /*af00*/  IMAD.HI.U32 R132, R9, R129, RZ ;  /* 0x0000008109847227 */ /* 0x000fc600078e00ff */
[----:B------:R-:W-:Y:S01]  /*af10*/  IABS R130, R5 ;  /* 0x0000000500827213 */ /* 0x000fe20000000000 */
[----:B------:R-:W-:Y:S01]  /*af20*/  @!P5 IMAD.MOV R122, RZ, RZ, -R122 ;  /* 0x000000ffff7ad224 */ /* 0x000fe200078e0a7a */
[----:B------:R-:W-:Y:S01]  /*af30*/  ISETP.GT.U32.AND P5, PT, R165, R127, PT ;  /* 0x0000007fa500720c */ /* 0x000fe20003fa4070 */
[----:B------:R-:W-:-:S04]  /*af40*/  IMAD.HI.U32 R134, R9, R128, RZ ;  /* 0x0000008009867227 */ /* 0x000fc800078e00ff */
[----:B------:R-:W-:Y:S02]  /*af50*/  IMAD.MOV R132, RZ, RZ, -R132 ;  /* 0x000000ffff847224 */ /* 0x000fe400078e0a84 */
[----:B------:R-:W-:Y:S01]  /*af60*/  @!P4 IMAD.IADD R126, R126, 0x1, -R165 ;  /* 0x000000017e7ec824 */ /* 0x000fe200078e0aa5 */
[----:B------:R-:W-:Y:S01]  /*af70*/  ISETP.GE.AND P4, PT, R6, RZ, PT ;  /* 0x000000ff0600720c */ /* 0x000fe20003f86270 */
[----:B------:R-:W-:Y:S01]  /*af80*/  @!P3 IMAD.MOV R121, RZ, RZ, -R121 ;  /* 0x000000ffff79b224 */ /* 0x000fe200078e0a79 */
[C---:B------:R-:W-:Y:S01]  /*af90*/  ISETP.GT.U32.AND P3, PT, R165.reuse, R125, PT ;  /* 0x0000007da500720c */ /* 0x040fe20003f64070 */
[----:B------:R-:W-:Y:S01]  /*afa0*/  IMAD.MOV R134, RZ, RZ, -R134 ;  /* 0x000000ffff867224 */ /* 0x000fe200078e0a86 */
[C---:B------:R-:W-:Y:S01]  /*afb0*/  ISETP.GT.U32.AND P6, PT, R165.reuse, R126, PT ;  /* 0x0000007ea500720c */ /* 0x040fe20003fc4070 */
[----:B------:R-:W-:Y:S02]  /*afc0*/  VIADD R6, R0, 0xdb ;  /* 0x000000db00067836 */ /* 0x000fe40000000000 */
[----:B------:R-:W-:-:S02]  /*afd0*/  IMAD R129, R165, R132, R129 ;  /* 0x00000084a5817224 */ /* 0x000fc400078e0281 */
[----:B------:R-:W-:Y:S01]  /*afe0*/  IMAD.HI.U32 R133, R9, R130, RZ ;  /* 0x0000008209857227 */ /* 0x000fe200078e00ff */
[----:B------:R-:W-:-:S03]  /*aff0*/  IABS R132, R6 ;  /* 0x0000000600847213 */ /* 0x000fc60000000000 */
[C---:B------:R-:W-:Y:S02]  /*b000*/  IMAD R128, R165.reuse, R134, R128 ;  /* 0x00000086a5807224 */ /* 0x040fe400078e0280 */
[----:B------:R-:W-:Y:S01]  /*b010*/  @!P1 IMAD.MOV R124, RZ, RZ, -R124 ;  /* 0x000000ffff7c9224 */ /* 0x000fe200078e0a7c */
[C---:B------:R-:W-:Y:S01]  /*b020*/  ISETP.GT.U32.AND P1, PT, R165.reuse, R129, PT ;  /* 0x00000081a500720c */ /* 0x040fe20003f24070 */
[----:B------:R-:W-:Y:S02]  /*b030*/  IMAD.MOV R133, RZ, RZ, -R133 ;  /* 0x000000ffff857224 */ /* 0x000fe400078e0a85 */
[----:B------:R-:W-:Y:S01]  /*b040*/  @!P2 IMAD.MOV R123, RZ, RZ, -R123 ;  /* 0x000000ffff7ba224 */ /* 0x000fe200078e0a7b */
[----:B------:R-:W-:Y:S01]  /*b050*/  ISETP.GT.U32.AND P2, PT, R165, R128, PT ;  /* 0x00000080a500720c */ /* 0x000fe20003f44070 */
[----:B------:R-:W-:Y:S01]  /*b060*/  @!P5 IMAD.IADD R127, R127, 0x1, -R165 ;  /* 0x000000017f7fd824 */ /* 0x000fe200078e0aa5 */
[----:B------:R-:W-:Y:S01]  /*b070*/  ISETP.GE.AND P5, PT, R131, RZ, PT ;  /* 0x000000ff8300720c */ /* 0x000fe20003fa6270 */
[----:B------:R-:W-:-:S02]  /*b080*/  IMAD R130, R165, R133, R130 ;  /* 0x00000085a5827224 */ /* 0x000fc400078e0282 */
[----:B------:R-:W-:-:S04]  /*b090*/  IMAD.HI.U32 R133, R9, R132, RZ ;  /* 0x0000008409857227 */ /* 0x000fc800078e00ff */
[----:B------:R-:W-:Y:S01]  /*b0a0*/  @!P3 IMAD.IADD R125, R125, 0x1, -R165 ;  /* 0x000000017d7db824 */ /* 0x000fe200078e0aa5 */
[----:B------:R-:W-:Y:S01]  /*b0b0*/  ISETP.GE.AND P3, PT, R7, RZ, PT ;  /* 0x000000ff0700720c */ /* 0x000fe20003f66270 */
[----:B------:R-:W-:Y:S02]  /*b0c0*/  VIADD R7, R0, 0xdc ;  /* 0x000000dc00077836 */ /* 0x000fe40000000000 */
[----:B------:R-:W-:Y:S02]  /*b0d0*/  IMAD.MOV R133, RZ, RZ, -R133 ;  /* 0x000000ffff857224 */ /* 0x000fe400078e0a85 */
[--C-:B------:R-:W-:Y:S01]  /*b0e0*/  @!P6 IMAD.IADD R126, R126, 0x1, -R165.reuse ;  /* 0x000000017e7ee824 */ /* 0x100fe200078e0aa5 */
[C---:B------:R-:W-:Y:S01]  /*b0f0*/  ISETP.GT.U32.AND P6, PT, R165.reuse, R130, PT ;  /* 0x00000082a500720c */ /* 0x040fe20003fc4070 */
[----:B------:R-:W-:Y:S01]  /*b100*/  IMAD R131, R165, R133, R132 ;  /* 0x00000085a5837224 */ /* 0x000fe200078e0284 */
[----:B------:R-:W-:Y:S01]  /*b110*/  IABS R134, R7 ;  /* 0x0000000700867213 */ /* 0x000fe20000000000 */
[----:B------:R-:W-:-:S02]  /*b120*/  @!P1 IMAD.IADD R129, R129, 0x1, -R165 ;  /* 0x0000000181819824 */ /* 0x000fc400078e0aa5 */
[----:B------:R-:W-:Y:S01]  /*b130*/  @!P2 IMAD.IADD R128, R128, 0x1, -R165 ;  /* 0x000000018080a824 */ /* 0x000fe200078e0aa5 */
[----:B------:R-:W-:Y:S01]  /*b140*/  ISETP.GE.AND P2, PT, R8, RZ, PT ;  /* 0x000000ff0800720c */ /* 0x000fe20003f46270 */
[----:B------:R-:W-:Y:S01]  /*b150*/  @!P4 IMAD.MOV R125, RZ, RZ, -R125 ;  /* 0x000000ffff7dc224 */ /* 0x000fe200078e0a7d */
[C---:B------:R-:W-:Y:S01]  /*b160*/  ISETP.GT.U32.AND P4, PT, R165.reuse, R129, PT ;  /* 0x00000081a500720c */ /* 0x040fe20003f84070 */
[----:B------:R-:W-:Y:S01]  /*b170*/  @!P5 IMAD.MOV R127, RZ, RZ, -R127 ;  /* 0x000000ffff7fd224 */ /* 0x000fe200078e0a7f */
[C---:B------:R-:W-:Y:S01]  /*b180*/  ISETP.GT.U32.AND P5, PT, R165.reuse, R131, PT ;  /* 0x00000083a500720c */ /* 0x040fe20003fa4070 */
[----:B------:R-:W-:Y:S01]  /*b190*/  IMAD.MOV.U32 R132, RZ, RZ, R134 ;  /* 0x000000ffff847224 */ /* 0x000fe200078e0086 */
[----:B------:R-:W-:Y:S01]  /*b1a0*/  ISETP.GT.U32.AND P1, PT, R165, R128, PT ;  /* 0x00000080a500720c */ /* 0x000fe20003f24070 */
[----:B------:R-:W-:Y:S01]  /*b1b0*/  @!P3 IMAD.MOV R126, RZ, RZ, -R126 ;  /* 0x000000ffff7eb224 */ /* 0x000fe200078e0a7e */
[----:B------:R-:W-:Y:S01]  /*b1c0*/  ISETP.GE.AND P3, PT, R4, RZ, PT ;  /* 0x000000ff0400720c */ /* 0x000fe20003f66270 */
[----:B------:R-:W-:-:S04]  /*b1d0*/  IMAD.HI.U32 R8, R9, R132, RZ ;  /* 0x0000008409087227 */ /* 0x000fc800078e00ff */
[--C-:B------:R-:W-:Y:S02]  /*b1e0*/  @!P6 IMAD.IADD R130, R130, 0x1, -R165.reuse ;  /* 0x000000018282e824 */ /* 0x100fe400078e0aa5 */
[----:B------:R-:W-:Y:S02]  /*b1f0*/  IMAD.MOV R8, RZ, RZ, -R8 ;  /* 0x000000ffff087224 */ /* 0x000fe400078e0a08 */
[----:B------:R-:W-:Y:S01]  /*b200*/  VIADD R4, R0, 0xdd ;  /* 0x000000dd00047836 */ /* 0x000fe20000000000 */
[----:B------:R-:W-:Y:S01]  /*b210*/  ISETP.GT.U32.AND P6, PT, R165, R130, PT ;  /* 0x00000082a500720c */ /* 0x000fe20003fc4070 */
[--C-:B------:R-:W-:Y:S01]  /*b220*/  @!P4 IMAD.IADD R129, R129, 0x1, -R165.reuse ;  /* 0x000000018181c824 */ /* 0x100fe200078e0aa5 */
[----:B------:R-:W-:Y:S01]  /*b230*/  ISETP.GE.AND P4, PT, R6, RZ, PT ;  /* 0x000000ff0600720c */ /* 0x000fe20003f86270 */
[----:B------:R-:W-:Y:S01]  /*b240*/  IMAD R132, R165, R8, R132 ;  /* 0x00000008a5847224 */ /* 0x000fe200078e0284 */
[----:B------:R-:W-:Y:S01]  /*b250*/  IABS R133, R4 ;  /* 0x0000000400857213 */ /* 0x000fe20000000000 */
[----:B------:R-:W-:-:S02]  /*b260*/  @!P5 IMAD.IADD R131, R131, 0x1, -R165 ;  /* 0x000000018383d824 */ /* 0x000fc400078e0aa5 */
[----:B------:R-:W-:Y:S01]  /*b270*/  @!P1 IMAD.IADD R128, R128, 0x1, -R165 ;  /* 0x0000000180809824 */ /* 0x000fe200078e0aa5 */
[----:B------:R-:W-:Y:S01]  /*b280*/  ISETP.GE.AND P1, PT, R5, RZ, PT ;  /* 0x000000ff0500720c */ /* 0x000fe20003f26270 */
[----:B------:R-:W-:Y:S01]  /*b290*/  @!P3 IMAD.MOV R129, RZ, RZ, -R129 ;  /* 0x000000ffff81b224 */ /* 0x000fe200078e0a81 */
[----:B------:R-:W-:Y:S01]  /*b2a0*/  ISETP.GT.U32.AND P5, PT, R165, R131, PT ;  /* 0x00000083a500720c */ /* 0x000fe20003fa4070 */
[----:B------:R-:W-:Y:S01]  /*b2b0*/  IMAD.HI.U32 R5, R9, R133, RZ ;  /* 0x0000008509057227 */ /* 0x000fe200078e00ff */
[----:B------:R-:W-:-:S03]  /*b2c0*/  ISETP.GT.U32.AND P3, PT, R165, R132, PT ;  /* 0x00000084a500720c */ /* 0x000fc60003f64070 */
[----:B------:R-:W-:Y:S01]  /*b2d0*/  @!P6 IMAD.IADD R130, R130, 0x1, -R165 ;  /* 0x000000018282e824 */ /* 0x000fe200078e0aa5 */
[----:B------:R-:W-:Y:S01]  /*b2e0*/  ISETP.GE.AND P6, PT, R7, RZ, PT ;  /* 0x000000ff0700720c */ /* 0x000fe20003fc6270 */
[----:B------:R-:W-:Y:S02]  /*b2f0*/  VIADD R134, R0, 0xde ;  /* 0x000000de00867836 */ /* 0x000fe40000000000 */
[----:B------:R-:W-:Y:S02]  /*b300*/  IMAD.MOV R5, RZ, RZ, -R5 ;  /* 0x000000ffff057224 */ /* 0x000fe400078e0a05 */
[----:B------:R-:W-:Y:S01]  /*b310*/  @!P1 IMAD.MOV R130, RZ, RZ, -R130 ;  /* 0x000000ffff829224 */ /* 0x000fe200078e0a82 */
[----:B------:R-:W-:Y:S01]  /*b320*/  ISETP.GE.AND P1, PT, R134, RZ, PT ;  /* 0x000000ff8600720c */ /* 0x000fe20003f26270 */
[----:B------:R-:W-:Y:S01]  /*b330*/  IMAD R133, R165, R5, R133 ;  /* 0x00000005a5857224 */ /* 0x000fe200078e0285 */
[----:B------:R-:W-:Y:S01]  /*b340*/  IABS R134, R134 ;  /* 0x0000008600867213 */ /* 0x000fe20000000000 */
[----:B------:R-:W-:-:S02]  /*b350*/  @!P5 IMAD.IADD R131, R131, 0x1, -R165 ;  /* 0x000000018383d824 */ /* 0x000fc400078e0aa5 */
[----:B------:R-:W-:Y:S02]  /*b360*/  @!P3 IMAD.IADD R132, R132, 0x1, -R165 ;  /* 0x000000018484b824 */ /* 0x000fe400078e0aa5 */
[----:B------:R-:W-:Y:S01]  /*b370*/  @!P2 IMAD.MOV R128, RZ, RZ, -R128 ;  /* 0x000000ffff80a224 */ /* 0x000fe200078e0a80 */
[----:B------:R-:W-:Y:S01]  /*b380*/  ISETP.GE.AND P2, PT, R4, RZ, PT ;  /* 0x000000ff0400720c */ /* 0x000fe20003f46270 */
[----:B------:R-:W-:Y:S01]  /*b390*/  @!P4 IMAD.MOV R131, RZ, RZ, -R131 ;  /* 0x000000ffff83c224 */ /* 0x000fe200078e0a83 */
[----:B------:R-:W-:Y:S01]  /*b3a0*/  ISETP.GT.U32.AND P3, PT, R165, R132, PT ;  /* 0x00000084a500720c */ /* 0x000fe20003f64070 */
[----:B------:R-:W-:Y:S01]  /*b3b0*/  IMAD.HI.U32 R4, R9, R134, RZ ;  /* 0x0000008609047227 */ /* 0x000fe200078e00ff */
[----:B------:R-:W-:-:S03]  /*b3c0*/  ISETP.GT.U32.AND P4, PT, R165, R133, PT ;  /* 0x00000085a500720c */ /* 0x000fc60003f84070 */
[----:B------:R-:W-:Y:S02]  /*b3d0*/  IMAD.MOV R4, RZ, RZ, -R4 ;  /* 0x000000ffff047224 */ /* 0x000fe400078e0a04 */
[C---:B------:R-:W-:Y:S02]  /*b3e0*/  VIADD R135, R0.reuse, 0xdf ;  /* 0x000000df00877836 */ /* 0x040fe40000000000 */
[----:B------:R-:W-:Y:S02]  /*b3f0*/  IMAD R134, R165, R4, R134 ;  /* 0x00000004a5867224 */ /* 0x000fe400078e0286 */
[----:B------:R-:W-:Y:S01]  /*b400*/  VIADD R5, R0, 0xe0 ;  /* 0x000000e000057836 */ /* 0x000fe20000000000 */
[----:B------:R-:W-:Y:S01]  /*b410*/  ISETP.GE.AND P5, PT, R135, RZ, PT ;  /* 0x000000ff8700720c */ /* 0x000fe20003fa6270 */
[--C-:B------:R-:W-:Y:S01]  /*b420*/  @!P3 IMAD.IADD R132, R132, 0x1, -R165.reuse ;  /* 0x000000018484b824 */ /* 0x100fe200078e0aa5 */
[----:B------:R-:W-:Y:S01]  /*b430*/  IABS R135, R135 ;  /* 0x0000008700877213 */ /* 0x000fe20000000000 */
[----:B------:R-:W-:Y:S01]  /*b440*/  @!P4 IMAD.IADD R133, R133, 0x1, -R165 ;  /* 0x000000018585c824 */ /* 0x000fe200078e0aa5 */
[----:B------:R-:W-:Y:S01]  /*b450*/  ISETP.GT.U32.AND P3, PT, R165, R134, PT ;  /* 0x00000086a500720c */ /* 0x000fe20003f64070 */
[----:B------:R-:W-:Y:S01]  /*b460*/  VIADD R149, R0, 0xe1 ;  /* 0x000000e100957836 */ /* 0x000fe20000000000 */
[----:B------:R-:W-:Y:S01]  /*b470*/  IABS R136, R5 ;  /* 0x0000000500887213 */ /* 0x000fe20000000000 */
[----:B------:R-:W-:Y:S01]  /*b480*/  IMAD.HI.U32 R4, R9, R135, RZ ;  /* 0x0000008709047227 */ /* 0x000fe200078e00ff */
[----:B------:R-:W-:-:S02]  /*b490*/  ISETP.GT.U32.AND P4, PT, R165, R133, PT ;  /* 0x00000085a500720c */ /* 0x000fc40003f84070 */
[----:B------:R-:W-:Y:S01]  /*b4a0*/  IABS R137, R149 ;  /* 0x0000009500897213 */ /* 0x000fe20000000000 */
[----:B------:R-:W-:Y:S02]  /*b4b0*/  IMAD.MOV R4, RZ, RZ, -R4 ;  /* 0x000000ffff047224 */ /* 0x000fe400078e0a04 */
[----:B------:R-:W-:-:S04]  /*b4c0*/  IMAD.HI.U32 R6, R9, R136, RZ ;  /* 0x0000008809067227 */ /* 0x000fc800078e00ff */
[----:B------:R-:W-:Y:S02]  /*b4d0*/  IMAD R135, R165, R4, R135 ;  /* 0x00000004a5877224 */ /* 0x000fe400078e0287 */
[--C-:B------:R-:W-:Y:S02]  /*b4e0*/  @!P3 IMAD.IADD R134, R134, 0x1, -R165.reuse ;  /* 0x000000018686b824 */ /* 0x100fe400078e0aa5 */
[----:B------:R-:W-:Y:S01]  /*b4f0*/  @!P4 IMAD.IADD R133, R133, 0x1, -R165 ;  /* 0x000000018585c824 */ /* 0x000fe200078e0aa5 */
[----:B------:R-:W-:Y:S01]  /*b500*/  ISETP.GT.U32.AND P4, PT, R165, R135, PT ;  /* 0x00000087a500720c */ /* 0x000fe20003f84070 */
[----:B------:R-:W-:Y:S01]  /*b510*/  IMAD.HI.U32 R7, R9, R137, RZ ;  /* 0x0000008909077227 */ /* 0x000fe200078e00ff */
[----:B------:R-:W-:-:S03]  /*b520*/  ISETP.GT.U32.AND P3, PT, R165, R134, PT ;  /* 0x00000086a500720c */ /* 0x000fc60003f64070 */
[C---:B------:R-:W-:Y:S02]  /*b530*/  VIADD R150, R0.reuse, 0xe2 ;  /* 0x000000e200967836 */ /* 0x040fe40000000000 */
[----:B------:R-:W-:Y:S02]  /*b540*/  IMAD.MOV R6, RZ, RZ, -R6 ;  /* 0x000000ffff067224 */ /* 0x000fe400078e0a06 */
[----:B------:R-:W-:Y:S01]  /*b550*/  IMAD.MOV R7, RZ, RZ, -R7 ;  /* 0x000000ffff077224 */ /* 0x000fe200078e0a07 */
[----:B------:R-:W-:Y:S01]  /*b560*/  IABS R138, R150 ;  /* 0x00000096008a7213 */ /* 0x000fe20000000000 */
[----:B------:R-:W-:Y:S02]  /*b570*/  VIADD R144, R0, 0xe3 ;  /* 0x000000e300907836 */ /* 0x000fe40000000000 */
[C---:B------:R-:W-:Y:S02]  /*b580*/  IMAD R136, R165.reuse, R6, R136 ;  /* 0x00000006a5887224 */ /* 0x040fe400078e0288 */
[C---:B------:R-:W-:Y:S01]  /*b590*/  IMAD R137, R165.reuse, R7, R137 ;  /* 0x00000007a5897224 */ /* 0x040fe200078e0289 */
[----:B------:R-:W-:Y:S01]  /*b5a0*/  IABS R139, R144 ;  /* 0x00000090008b7213 */ /* 0x000fe20000000000 */
[--C-:B------:R-:W-:Y:S01]  /*b5b0*/  @!P3 IMAD.IADD R134, R134, 0x1, -R165.reuse ;  /* 0x000000018686b824 */ /* 0x100fe200078e0aa5 */
[----:B------:R-:W-:Y:S01]  /*b5c0*/  ISETP.GT.U32.AND P3, PT, R165, R136, PT ;  /* 0x00000088a500720c */ /* 0x000fe20003f64070 */
[----:B------:R-:W-:Y:S01]  /*b5d0*/  @!P4 IMAD.IADD R135, R135, 0x1, -R165 ;  /* 0x000000018787c824 */ /* 0x000fe200078e0aa5 */
[----:B------:R-:W-:Y:S01]  /*b5e0*/  ISETP.GT.U32.AND P4, PT, R165, R137, PT ;  /* 0x00000089a500720c */ /* 0x000fe20003f84070 */
[----:B------:R-:W-:-:S04]  /*b5f0*/  IMAD.HI.U32 R8, R9, R138, RZ ;  /* 0x0000008a09087227 */ /* 0x000fc800078e00ff */
[----:B------:R-:W-:-:S04]  /*b600*/  IMAD.HI.U32 R4, R9, R139, RZ ;  /* 0x0000008b09047227 */ /* 0x000fc800078e00ff */
[----:B------:R-:W-:Y:S02]  /*b610*/  IMAD.MOV R8, RZ, RZ, -R8 ;  /* 0x000000ffff087224 */ /* 0x000fe400078e0a08 */
[----:B------:R-:W-:Y:S02]  /*b620*/  IMAD.MOV R4, RZ, RZ, -R4 ;  /* 0x000000ffff047224 */ /* 0x000fe400078e0a04 */
[C---:B------:R-:W-:Y:S02]  /*b630*/  IMAD R138, R165.reuse, R8, R138 ;  /* 0x00000008a58a7224 */ /* 0x040fe400078e028a */
[C---:B------:R-:W-:Y:S02]  /*b640*/  IMAD R139, R165.reuse, R4, R139 ;  /* 0x00000004a58b7224 */ /* 0x040fe400078e028b */
[----:B------:R-:W-:Y:S02]  /*b650*/  VIADD R6, R0, 0xe4 ;  /* 0x000000e400067836 */ /* 0x000fe40000000000 */
[--C-:B------:R-:W-:Y:S01]  /*b660*/  @!P3 IMAD.IADD R136, R136, 0x1, -R165.reuse ;  /* 0x000000018888b824 */ /* 0x100fe200078e0aa5 */
[----:B------:R-:W-:Y:S01]  /*b670*/  ISETP.GT.U32.AND P3, PT, R165, R138, PT ;  /* 0x0000008aa500720c */ /* 0x000fe20003f64070 */
[----:B------:R-:W-:Y:S01]  /*b680*/  @!P4 IMAD.IADD R137, R137, 0x1, -R165 ;  /* 0x000000018989c824 */ /* 0x000fe200078e0aa5 */
[----:B------:R-:W-:Y:S01]  /*b690*/  ISETP.GT.U32.AND P4, PT, R165, R139, PT ;  /* 0x0000008ba500720c */ /* 0x000fe20003f84070 */
[C---:B------:R-:W-:Y:S01]  /*b6a0*/  VIADD R8, R0.reuse, 0xe6 ;  /* 0x000000e600087836 */ /* 0x040fe20000000000 */
[----:B------:R-:W-:Y:S01]  /*b6b0*/  IABS R140, R6 ;  /* 0x00000006008c7213 */ /* 0x000fe20000000000 */
[----:B------:R-:W-:-:S02]  /*b6c0*/  VIADD R7, R0, 0xe5 ;  /* 0x000000e500077836 */ /* 0x000fc40000000000 */
[----:B------:R-:W-:Y:S01]  /*b6d0*/  VIADD R146, R0, 0xe7 ;  /* 0x000000e700927836 */ /* 0x000fe20000000000 */
[----:B------:R-:W-:Y:S01]  /*b6e0*/  IABS R142, R8 ;  /* 0x00000008008e7213 */ /* 0x000fe20000000000 */
[----:B------:R-:W-:Y:S01]  /*b6f0*/  IMAD.HI.U32 R145, R9, R140, RZ ;  /* 0x0000008c09917227 */ /* 0x000fe200078e00ff */
[----:B------:R-:W-:Y:S02]  /*b700*/  IABS R141, R7 ;  /* 0x00000007008d7213 */ /* 0x000fe40000000000 */
[----:B------:R-:W-:Y:S01]  /*b710*/  IABS R143, R146 ;  /* 0x00000092008f7213 */ /* 0x000fe20000000000 */
[----:B------:R-:W-:Y:S02]  /*b720*/  IMAD.MOV R4, RZ, RZ, -R145 ;  /* 0x000000ffff047224 */ /* 0x000fe400078e0a91 */
[--C-:B------:R-:W-:Y:S01]  /*b730*/  @!P3 IMAD.IADD R138, R138, 0x1, -R165.reuse ;  /* 0x000000018a8ab824 */ /* 0x100fe200078e0aa5 */
[C---:B------:R-:W-:Y:S01]  /*b740*/  ISETP.GT.U32.AND P3, PT, R165.reuse, R135, PT ;  /* 0x00000087a500720c */ /* 0x040fe20003f64070 */
[----:B------:R-:W-:Y:S01]  /*b750*/  @!P6 IMAD.MOV R132, RZ, RZ, -R132 ;  /* 0x000000ffff84e224 */ /* 0x000fe200078e0a84 */
[----:B------:R-:W-:Y:S01]  /*b760*/  ISETP.GT.U32.AND P6, PT, R165, R136, PT ;  /* 0x00000088a500720c */ /* 0x000fe20003fc4070 */
[----:B------:R-:W-:Y:S01]  /*b770*/  @!P4 IMAD.IADD R139, R139, 0x1, -R165 ;  /* 0x000000018b8bc824 */ /* 0x000fe200078e0aa5 */
[----:B------:R-:W-:Y:S01]  /*b780*/  ISETP.GT.U32.AND P4, PT, R165, R138, PT ;  /* 0x0000008aa500720c */ /* 0x000fe20003f84070 */
[----:B------:R-:W-:-:S04]  /*b790*/  IMAD.HI.U32 R145, R9, R142, RZ ;  /* 0x0000008e09917227 */ /* 0x000fc800078e00ff */
[----:B------:R-:W-:-:S04]  /*b7a0*/  IMAD.HI.U32 R147, R9, R141, RZ ;  /* 0x0000008d09937227 */ /* 0x000fc800078e00ff */
[C---:B------:R-:W-:Y:S02]  /*b7b0*/  IMAD R140, R165.reuse, R4, R140 ;  /* 0x00000004a58c7224 */ /* 0x040fe400078e028c */
[----:B------:R-:W-:Y:S01]  /*b7c0*/  @!P1 IMAD.MOV R134, RZ, RZ, -R134 ;  /* 0x000000ffff869224 */ /* 0x000fe200078e0a86 */
[----:B------:R-:W-:Y:S01]  /*b7d0*/  ISETP.GT.U32.AND P1, PT, R165, R139, PT ;  /* 0x0000008ba500720c */ /* 0x000fe20003f24070 */
[----:B------:R-:W-:Y:S02]  /*b7e0*/  IMAD.MOV R4, RZ, RZ, -R145 ;  /* 0x000000ffff047224 */ /* 0x000fe400078e0a91 */
[----:B------:R-:W-:Y:S02]  /*b7f0*/  IMAD.MOV R147, RZ, RZ, -R147 ;  /* 0x000000ffff937224 */ /* 0x000fe400078e0a93 */
[----:B------:R-:W-:-:S04]  /*b800*/  IMAD.HI.U32 R145, R9, R143, RZ ;  /* 0x0000008f09917227 */ /* 0x000fc800078e00ff */
[----:B------:R-:W-:Y:S01]  /*b810*/  @!P2 IMAD.MOV R133, RZ, RZ, -R133 ;  /* 0x000000ffff85a224 */ /* 0x000fe200078e0a85 */
[C---:B------:R-:W-:Y:S01]  /*b820*/  ISETP.GT.U32.AND P2, PT, R165.reuse, R137, PT ;  /* 0x00000089a500720c */ /* 0x040fe20003f44070 */
[----:B------:R-:W-:Y:S02]  /*b830*/  IMAD R141, R165, R147, R141 ;  /* 0x00000093a58d7224 */ /* 0x000fe400078e028d */
[----:B------:R-:W-:Y:S02]  /*b840*/  IMAD.MOV R145, RZ, RZ, -R145 ;  /* 0x000000ffff917224 */ /* 0x000fe400078e0a91 */
[----:B------:R-:W-:Y:S01]  /*b850*/  @!P3 IMAD.IADD R135, R135, 0x1, -R165 ;  /* 0x000000018787b824 */ /* 0x000fe200078e0aa5 */
[C---:B------:R-:W-:Y:S01]  /*b860*/  ISETP.GT.U32.AND P3, PT, R165.reuse, R140, PT ;  /* 0x0000008ca500720c */ /* 0x040fe20003f64070 */
[C---:B------:R-:W-:Y:S02]  /*b870*/  IMAD R143, R165.reuse, R145, R143 ;  /* 0x00000091a58f7224 */ /* 0x040fe400078e028f */
[----:B------:R-:W-:Y:S01]  /*b880*/  @!P6 IMAD.IADD R136, R136, 0x1, -R165 ;  /* 0x000000018888e824 */ /* 0x000fe200078e0aa5 */
[C---:B------:R-:W-:Y:S01]  /*b890*/  ISETP.GT.U32.AND P6, PT, R165.reuse, R141, PT ;  /* 0x0000008da500720c */ /* 0x040fe20003fc4070 */
[----:B------:R-:W-:-:S02]  /*b8a0*/  IMAD R142, R165, R4, R142 ;  /* 0x00000004a58e7224 */ /* 0x000fc400078e028e */
[--C-:B------:R-:W-:Y:S01]  /*b8b0*/  @!P1 IMAD.IADD R139, R139, 0x1, -R165.reuse ;  /* 0x000000018b8b9824 */ /* 0x100fe200078e0aa5 */
[----:B------:R-:W-:Y:S01]  /*b8c0*/  ISETP.GT.U32.AND P1, PT, R165, R143, PT ;  /* 0x0000008fa500720c */ /* 0x000fe20003f24070 */
[----:B------:R-:W-:Y:S02]  /*b8d0*/  VIADD R147, R0, 0xe8 ;  /* 0x000000e800937836 */ /* 0x000fe40000000000 */
[--C-:B------:R-:W-:Y:S01]  /*b8e0*/  @!P2 IMAD.IADD R137, R137, 0x1, -R165.reuse ;  /* 0x000000018989a824 */ /* 0x100fe200078e0aa5 */
[----:B------:R-:W-:Y:S01]  /*b8f0*/  ISETP.GT.U32.AND P2, PT, R165, R142, PT ;  /* 0x0000008ea500720c */ /* 0x000fe20003f44070 */
[--C-:B------:R-:W-:Y:S01]  /*b900*/  @!P4 IMAD.IADD R138, R138, 0x1, -R165.reuse ;  /* 0x000000018a8ac824 */ /* 0x100fe200078e0aa5 */
[----:B------:R-:W-:Y:S01]  /*b910*/  ISETP.GE.AND P4, PT, R5, RZ, PT ;  /* 0x000000ff0500720c */ /* 0x000fe20003f86270 */
[----:B------:R-:W-:Y:S01]  /*b920*/  VIADD R4, R0, 0xe9 ;  /* 0x000000e900047836 */ /* 0x000fe20000000000 */
        /* <DEDUP_REMOVED lines=8> */
[----:B------:R-:W-:Y:S01]  /*b9b0*/  ISETP.GT.U32.AND P1, PT, R165, R140, PT ;  /* 0x0000008ca500720c */ /* 0x000fe20003f24070 */
[----:B------:R-:W-:-:S04]  /*b9c0*/  IMAD.HI.U32 R151, R9, R145, RZ ;  /* 0x0000009109977227 */ /* 0x000fc800078e00ff */
[----:B------:R-:W-:Y:S02]  /*b9d0*/  IMAD.MOV R149, RZ, RZ, -R5 ;  /* 0x000000ffff957224 */ /* 0x000fe400078e0a05 */
[----:B------:R-:W-:Y:S01]  /*b9e0*/  @!P2 IMAD.IADD R142, R142, 0x1, -R165 ;  /* 0x000000018e8ea824 */ /* 0x000fe200078e0aa5 */
[----:B------:R-:W-:Y:S01]  /*b9f0*/  ISETP.GE.AND P2, PT, R144, RZ, PT ;  /* 0x000000ff9000720c */ /* 0x000fe20003f46270 */
[----:B------:R-:W-:Y:S01]  /*ba00*/  @!P4 IMAD.MOV R136, RZ, RZ, -R136 ;  /* 0x000000ffff88c224 */ /* 0x000fe200078e0a88 */
[C---:B------:R-:W-:Y:S01]  /*ba10*/  ISETP.GT.U32.AND P4, PT, R165.reuse, R141, PT ;  /* 0x0000008da500720c */ /* 0x040fe20003f84070 */
[----:B------:R-:W-:Y:S02]  /*ba20*/  IMAD.MOV R150, RZ, RZ, -R151 ;  /* 0x000000ffff967224 */ /* 0x000fe400078e0a97 */
[----:B------:R-:W-:Y:S02]  /*ba30*/  IMAD R144, R165, R149, R148 ;  /* 0x00000095a5907224 */ /* 0x000fe400078e0294 */
[----:B------:R-:W-:-:S02]  /*ba40*/  VIADD R5, R0, 0xea ;  /* 0x000000ea00057836 */ /* 0x000fc40000000000 */
[----:B------:R-:W-:Y:S01]  /*ba50*/  @!P5 IMAD.MOV R135, RZ, RZ, -R135 ;  /* 0x000000ffff87d224 */ /* 0x000fe200078e0a87 */
[C---:B------:R-:W-:Y:S01]  /*ba60*/  ISETP.GT.U32.AND P5, PT, R165.reuse, R143, PT ;  /* 0x0000008fa500720c */ /* 0x040fe20003fa4070 */
[C---:B------:R-:W-:Y:S01]  /*ba70*/  IMAD R145, R165.reuse, R150, R145 ;  /* 0x00000096a5917224 */ /* 0x040fe200078e0291 */
[----:B------:R-:W-:Y:S01]  /*ba80*/  IABS R148, R5 ;  /* 0x0000000500947213 */ /* 0x000fe20000000000 */
[----:B------:R-:W-:Y:S01]  /*ba90*/  @!P6 IMAD.MOV R138, RZ, RZ, -R138 ;  /* 0x000000ffff8ae224 */ /* 0x000fe200078e0a8a */
[C---:B------:R-:W-:Y:S01]  /*baa0*/  ISETP.GT.U32.AND P6, PT, R165.reuse, R144, PT ;  /* 0x00000090a500720c */ /* 0x040fe20003fc4070 */
[----:B------:R-:W-:Y:S01]  /*bab0*/  @!P3 IMAD.MOV R137, RZ, RZ, -R137 ;  /* 0x000000ffff89b224 */ /* 0x000fe200078e0a89 */
[C---:B------:R-:W-:Y:S01]  /*bac0*/  ISETP.GT.U32.AND P3, PT, R165.reuse, R142, PT ;  /* 0x0000008ea500720c */ /* 0x040fe20003f64070 */
[----:B------:R-:W-:Y:S01]  /*bad0*/  @!P1 IMAD.IADD R140, R140, 0x1, -R165 ;  /* 0x000000018c8c9824 */ /* 0x000fe200078e0aa5 */
[----:B------:R-:W-:Y:S01]  /*bae0*/  ISETP.GT.U32.AND P1, PT, R165, R145, PT ;  /* 0x00000091a500720c */ /* 0x000fe20003f24070 */
[----:B------:R-:W-:Y:S01]  /*baf0*/  @!P2 IMAD.MOV R139, RZ, RZ, -R139 ;  /* 0x000000ffff8ba224 */ /* 0x000fe200078e0a8b */
[----:B------:R-:W-:Y:S01]  /*bb00*/  ISETP.GE.AND P2, PT, R6, RZ, PT ;  /* 0x000000ff0600720c */ /* 0x000fe20003f46270 */
[----:B------:R-:W-:Y:S01]  /*bb10*/  @!P4 IMAD.IADD R141, R141, 0x1, -R165 ;  /* 0x000000018d8dc824 */ /* 0x000fe200078e0aa5 */
[----:B------:R-:W-:Y:S01]  /*bb20*/  ISETP.GE.AND P4, PT, R7, RZ, PT ;  /* 0x000000ff0700720c */ /* 0x000fe20003f86270 */
[----:B------:R-:W-:-:S04]  /*bb30*/  IMAD.HI.U32 R6, R9, R148, RZ ;  /* 0x0000009409067227 */ /* 0x000fc800078e00ff */
[----:B------:R-:W-:Y:S02]  /*bb40*/  IMAD.MOV R7, RZ, RZ, -R6 ;  /* 0x000000ffff077224 */ /* 0x000fe400078e0a06 */
[--C-:B------:R-:W-:Y:S01]  /*bb50*/  @!P5 IMAD.IADD R143, R143, 0x1, -R165.reuse ;  /* 0x000000018f8fd824 */ /* 0x100fe200078e0aa5 */
[----:B------:R-:W-:Y:S01]  /*bb60*/  ISETP.GE.AND P5, PT, R146, RZ, PT ;  /* 0x000000ff9200720c */ /* 0x000fe20003fa6270 */
[----:B------:R-:W-:Y:S02]  /*bb70*/  VIADD R6, R0, 0xeb ;  /* 0x000000eb00067836 */ /* 0x000fe40000000000 */
[--C-:B------:R-:W-:Y:S01]  /*bb80*/  @!P6 IMAD.IADD R144, R144, 0x1, -R165.reuse ;  /* 0x000000019090e824 */ /* 0x100fe200078e0aa5 */
[----:B------:R-:W-:Y:S01]  /*bb90*/  ISETP.GE.AND P6, PT, R147, RZ, PT ;  /* 0x000000ff9300720c */ /* 0x000fe20003fc6270 */
[----:B------:R-:W-:Y:S01]  /*bba0*/  IMAD R146, R165, R7, R148 ;  /* 0x00000007a5927224 */ /* 0x000fe200078e0294 */
[----:B------:R-:W-:Y:S01]  /*bbb0*/  IABS R147, R6 ;  /* 0x0000000600937213 */ /* 0x000fe20000000000 */
[--C-:B------:R-:W-:Y:S01]  /*bbc0*/  @!P3 IMAD.IADD R142, R142, 0x1, -R165.reuse ;  /* 0x000000018e8eb824 */ /* 0x100fe200078e0aa5 */
[----:B------:R-:W-:Y:S01]  /*bbd0*/  ISETP.GE.AND P3, PT, R8, RZ, PT ;  /* 0x000000ff0800720c */ /* 0x000fe20003f66270 */
[----:B------:R-:W-:Y:S01]  /*bbe0*/  @!P1 IMAD.IADD R145, R145, 0x1, -R165 ;  /* 0x0000000191919824 */ /* 0x000fe200078e0aa5 */
[C---:B------:R-:W-:Y:S01]  /*bbf0*/  ISETP.GT.U32.AND P1, PT, R165.reuse, R144, PT ;  /* 0x00000090a500720c */ /* 0x040fe20003f24070 */
[----:B------:R-:W-:Y:S01]  /*bc00*/  @!P4 IMAD.MOV R141, RZ, RZ, -R141 ;  /* 0x000000ffff8dc224 */ /* 0x000fe200078e0a8d */
[----:B------:R-:W-:Y:S01]  /*bc10*/  ISETP.GT.U32.AND P4, PT, R165, R146, PT ;  /* 0x00000092a500720c */ /* 0x000fe20003f84070 */
[----:B------:R-:W-:-:S04]  /*bc20*/  IMAD.HI.U32 R7, R9, R147, RZ ;  /* 0x0000009309077227 */ /* 0x000fc800078e00ff */
[----:B------:R-:W-:Y:S01]  /*bc30*/  @!P5 IMAD.MOV R143, RZ, RZ, -R143 ;  /* 0x000000ffff8fd224 */ /* 0x000fe200078e0a8f */
[----:B------:R-:W-:Y:S01]  /*bc40*/  ISETP.GE.AND P5, PT, R5, RZ, PT ;  /* 0x000000ff0500720c */ /* 0x000fe20003fa6270 */
[----:B------:R-:W-:Y:S01]  /*bc50*/  @!P2 IMAD.MOV R140, RZ, RZ, -R140 ;  /* 0x000000ffff8ca224 */ /* 0x000fe200078e0a8c */
[C---:B------:R-:W-:Y:S01]  /*bc60*/  ISETP.GT.U32.AND P2, PT, R165.reuse, R145, PT ;  /* 0x00000091a500720c */ /* 0x040fe20003f44070 */
[----:B------:R-:W-:Y:S02]  /*bc70*/  IMAD.MOV R5, RZ, RZ, -R7 ;  /* 0x000000ffff057224 */ /* 0x000fe400078e0a07 */
[----:B------:R-:W-:Y:S01]  /*bc80*/  @!P3 IMAD.MOV R142, RZ, RZ, -R142 ;  /* 0x000000ffff8eb224 */ /* 0x000fe200078e0a8e */
[----:B------:R-:W-:Y:S01]  /*bc90*/  ISETP.GE.AND P3, PT, R4, RZ, PT ;  /* 0x000000ff0400720c */ /* 0x000fe20003f66270 */
[----:B------:R-:W-:Y:S01]  /*bca0*/  @!P1 IMAD.IADD R144, R144, 0x1, -R165 ;  /* 0x0000000190909824 */ /* 0x000fe200078e0aa5 */
[----:B------:R-:W-:Y:S01]  /*bcb0*/  ISETP.GE.AND P1, PT, R6, RZ, PT ;  /* 0x000000ff0600720c */ /* 0x000fe20003f26270 */
[----:B------:R-:W-:-:S02]  /*bcc0*/  IMAD R147, R165, R5, R147 ;  /* 0x00000005a5937224 */ /* 0x000fc400078e0293 */
[----:B------:R-:W-:Y:S02]  /*bcd0*/  VIADD R4, R0, 0xec ;  /* 0x000000ec00047836 */ /* 0x000fe40000000000 */
[--C-:B------:R-:W-:Y:S02]  /*bce0*/  @!P4 IMAD.IADD R146, R146, 0x1, -R165.reuse ;  /* 0x000000019292c824 */ /* 0x100fe400078e0aa5 */
[----:B------:R-:W-:Y:S01]  /*bcf0*/  @!P6 IMAD.MOV R144, RZ, RZ, -R144 ;  /* 0x000000ffff90e224 */ /* 0x000fe200078e0a90 */
[----:B------:R-:W-:Y:S01]  /*bd00*/  ISETP.GT.U32.AND P6, PT, R165, R147, PT ;  /* 0x00000093a500720c */ /* 0x000fe20003fc4070 */
[----:B------:R-:W-:Y:S01]  /*bd10*/  @!P2 IMAD.IADD R145, R145, 0x1, -R165 ;  /* 0x000000019191a824 */ /* 0x000fe200078e0aa5 */
[----:B------:R-:W-:Y:S01]  /*bd20*/  IABS R148, R4 ;  /* 0x0000000400947213 */ /* 0x000fe20000000000 */
[----:B------:R-:W-:Y:S01]  /*bd30*/  VIADD R5, R0, 0xed ;  /* 0x000000ed00057836 */ /* 0x000fe20000000000 */
[----:B------:R-:W-:Y:S01]  /*bd40*/  ISETP.GT.U32.AND P4, PT, R165, R146, PT ;  /* 0x00000092a500720c */ /* 0x000fe20003f84070 */
[----:B------:R-:W-:Y:S01]  /*bd50*/  @!P3 IMAD.MOV R145, RZ, RZ, -R145 ;  /* 0x000000ffff91b224 */ /* 0x000fe200078e0a91 */
[----:B------:R-:W-:Y:S01]  /*bd60*/  ISETP.GE.AND P2, PT, R4, RZ, PT ;  /* 0x000000ff0400720c */ /* 0x000fe20003f46270 */
[----:B------:R-:W-:Y:S01]  /*bd70*/  IMAD.HI.U32 R6, R9, R148, RZ ;  /* 0x0000009409067227 */ /* 0x000fe200078e00ff */
[----:B------:R-:W-:-:S02]  /*bd80*/  IABS R149, R5 ;  /* 0x0000000500957213 */ /* 0x000fc40000000000 */
[----:B------:R-:W-:Y:S01]  /*bd90*/  ISETP.GE.AND P3, PT, R5, RZ, PT ;  /* 0x000000ff0500720c */ /* 0x000fe20003f66270 */
[----:B------:R-:W-:Y:S02]  /*bda0*/  IMAD.MOV R5, RZ, RZ, -R6 ;  /* 0x000000ffff057224 */ /* 0x000fe400078e0a06 */
[----:B------:R-:W-:Y:S02]  /*bdb0*/  VIADD R4, R0, 0xee ;  /* 0x000000ee00047836 */ /* 0x000fe40000000000 */
[--C-:B------:R-:W-:Y:S02]  /*bdc0*/  @!P6 IMAD.IADD R147, R147, 0x1, -R165.reuse ;  /* 0x000000019393e824 */ /* 0x100fe400078e0aa5 */
[----:B------:R-:W-:Y:S01]  /*bdd0*/  @!P4 IMAD.IADD R146, R146, 0x1, -R165 ;  /* 0x000000019292c824 */ /* 0x000fe200078e0aa5 */
[----:B------:R-:W-:Y:S01]  /*bde0*/  IABS R150, R4 ;  /* 0x0000000400967213 */ /* 0x000fe20000000000 */
[C---:B------:R-:W-:Y:S01]  /*bdf0*/  IMAD R148, R165.reuse, R5, R148 ;  /* 0x00000005a5947224 */ /* 0x040fe200078e0294 */
[----:B------:R-:W-:Y:S01]  /*be00*/  ISETP.GT.U32.AND P6, PT, R165, R147, PT ;  /* 0x00000093a500720c */ /* 0x000fe20003fc4070 */
[----:B------:R-:W-:Y:S01]  /*be10*/  @!P5 IMAD.MOV R146, RZ, RZ, -R146 ;  /* 0x000000ffff92d224 */ /* 0x000fe200078e0a92 */
[----:B------:R-:W-:Y:S01]  /*be20*/  ISETP.GE.AND P4, PT, R4, RZ, PT ;  /* 0x000000ff0400720c */ /* 0x000fe20003f86270 */
[----:B------:R-:W-:Y:S01]  /*be30*/  IMAD.HI.U32 R7, R9, R150, RZ ;  /* 0x0000009609077227 */ /* 0x000fe200078e00ff */
[----:B------:R-:W-:-:S03]  /*be40*/  ISETP.GT.U32.AND P5, PT, R165, R148, PT ;  /* 0x00000094a500720c */ /* 0x000fc60003fa4070 */
[----:B------:R-:W-:-:S04]  /*be50*/  IMAD.HI.U32 R5, R9, R149, RZ ;  /* 0x0000009509057227 */ /* 0x000fc800078e00ff */
[----:B------:R-:W-:Y:S02]  /*be60*/  IMAD.MOV R7, RZ, RZ, -R7 ;  /* 0x000000ffff077224 */ /* 0x000fe400078e0a07 */
[----:B------:R-:W-:Y:S02]  /*be70*/  VIADD R4, R0, 0xef ;  /* 0x000000ef00047836 */ /* 0x000fe40000000000 */
[----:B------:R-:W-:Y:S02]  /*be80*/  IMAD.MOV R5, RZ, RZ, -R5 ;  /* 0x000000ffff057224 */ /* 0x000fe400078e0a05 */
[----:B------:R-:W-:Y:S01]  /*be90*/  IMAD R150, R165, R7, R150 ;  /* 0x00000007a5967224 */ /* 0x000fe200078e0296 */
[----:B------:R-:W-:Y:S01]  /*bea0*/  IABS R151, R4 ;  /* 0x0000000400977213 */ /* 0x000fe20000000000 */
[--C-:B------:R-:W-:Y:S02]  /*beb0*/  @!P6 IMAD.IADD R147, R147, 0x1, -R165.reuse ;  /* 0x000000019393e824 */ /* 0x100fe400078e0aa5 */
[----:B------:R-:W-:-:S02]  /*bec0*/  @!P5 IMAD.IADD R148, R148, 0x1, -R165 ;  /* 0x000000019494d824 */ /* 0x000fc400078e0aa5 */
[C---:B------:R-:W-:Y:S02]  /*bed0*/  IMAD R149, R165.reuse, R5, R149 ;  /* 0x00000005a5957224 */ /* 0x040fe400078e0295 */
[----:B------:R-:W-:Y:S01]  /*bee0*/  @!P1 IMAD.MOV R147, RZ, RZ, -R147 ;  /* 0x000000ffff939224 */ /* 0x000fe200078e0a93 */
[C---:B------:R-:W-:Y:S01]  /*bef0*/  ISETP.GT.U32.AND P1, PT, R165.reuse, R150, PT ;  /* 0x00000096a500720c */ /* 0x040fe20003f24070 */
[----:B------:R-:W-:Y:S01]  /*bf00*/  VIADD R6, R0, 0xf0 ;  /* 0x000000f000067836 */ /* 0x000fe20000000000 */
[----:B------:R-:W-:Y:S01]  /*bf10*/  ISETP.GT.U32.AND P5, PT, R165, R148, PT ;  /* 0x00000094a500720c */ /* 0x000fe20003fa4070 */
[----:B------:R-:W-:Y:S01]  /*bf20*/  IMAD.HI.U32 R153, R9, R151, RZ ;  /* 0x0000009709997227 */ /* 0x000fe200078e00ff */
[----:B------:R-:W-:Y:S02]  /*bf30*/  ISETP.GT.U32.AND P6, PT, R165, R149, PT ;  /* 0x00000095a500720c */ /* 0x000fe40003fc4070 */
[----:B------:R-:W-:Y:S01]  /*bf40*/  IABS R152, R6 ;  /* 0x0000000600987213 */ /* 0x000fe20000000000 */
[----:B------:R-:W-:-:S02]  /*bf50*/  IMAD.MOV R154, RZ, RZ, -R153 ;  /* 0x000000ffff9a7224 */ /* 0x000fc400078e0a99 */
[C---:B------:R-:W-:Y:S02]  /*bf60*/  VIADD R8, R0.reuse, 0xf2 ;  /* 0x000000f200087836 */ /* 0x040fe40000000000 */
[----:B------:R-:W-:Y:S02]  /*bf70*/  VIADD R5, R0, 0xf1 ;  /* 0x000000f100057836 */ /* 0x000fe40000000000 */
[----:B------:R-:W-:Y:S01]  /*bf80*/  IMAD R151, R165, R154, R151 ;  /* 0x0000009aa5977224 */ /* 0x000fe200078e0297 */
[----:B------:R-:W-:Y:S01]  /*bf90*/  IABS R155, R8 ;  /* 0x00000008009b7213 */ /* 0x000fe20000000000 */
[----:B------:R-:W-:Y:S01]  /*bfa0*/  IMAD.HI.U32 R7, R9, R152, RZ ;  /* 0x0000009809077227 */ /* 0x000fe200078e00ff */
[----:B------:R-:W-:-:S03]  /*bfb0*/  IABS R156, R5 ;  /* 0x00000005009c7213 */ /* 0x000fc60000000000 */
[--C-:B------:R-:W-:Y:S02]  /*bfc0*/  @!P1 IMAD.IADD R150, R150, 0x1, -R165.reuse ;  /* 0x0000000196969824 */ /* 0x100fe400078e0aa5 */
[--C-:B------:R-:W-:Y:S01]  /*bfd0*/  @!P5 IMAD.IADD R148, R148, 0x1, -R165.reuse ;  /* 0x000000019494d824 */ /* 0x100fe200078e0aa5 */
[----:B------:R-:W-:Y:S01]  /*bfe0*/  ISETP.GT.U32.AND P5, PT, R165, R151, PT ;  /* 0x00000097a500720c */ /* 0x000fe20003fa4070 */
[----:B------:R-:W-:Y:S01]  /*bff0*/  @!P6 IMAD.IADD R149, R149, 0x1, -R165 ;  /* 0x000000019595e824 */ /* 0x000fe200078e0aa5 */
[C---:B------:R-:W-:Y:S01]  /*c000*/  ISETP.GT.U32.AND P1, PT, R165.reuse, R150, PT ;  /* 0x00000096a500720c */ /* 0x040fe20003f24070 */
[----:B------:R-:W-:Y:S02]  /*c010*/  IMAD.MOV R7, RZ, RZ, -R7 ;  /* 0x000000ffff077224 */ /* 0x000fe400078e0a07 */
[----:B------:R-:W-:Y:S01]  /*c020*/  IMAD.MOV.U32 R154, RZ, RZ, R155 ;  /* 0x000000ffff9a7224 */ /* 0x000fe200078e009b */
[----:B------:R-:W-:Y:S01]  /*c030*/  ISETP.GT.U32.AND P6, PT, R165, R149, PT ;  /* 0x00000095a500720c */ /* 0x000fe20003fc4070 */
[----:B------:R-:W-:-:S02]  /*c040*/  IMAD.MOV.U32 R153, RZ, RZ, R156 ;  /* 0x000000ffff997224 */ /* 0x000fc400078e009c */
[----:B------:R-:W-:Y:S02]  /*c050*/  IMAD R152, R165, R7, R152 ;  /* 0x00000007a5987224 */ /* 0x000fe400078e0298 */
[----:B------:R-:W-:-:S04]  /*c060*/  IMAD.HI.U32 R156, R9, R154, RZ ;  /* 0x0000009a099c7227 */ /* 0x000fc800078e00ff */
[----:B------:R-:W-:-:S04]  /*c070*/  IMAD.HI.U32 R155, R9, R153, RZ ;  /* 0x00000099099b7227 */ /* 0x000fc800078e00ff */
[----:B------:R-:W-:Y:S01]  /*c080*/  @!P2 IMAD.MOV R148, RZ, RZ, -R148 ;  /* 0x000000ffff94a224 */ /* 0x000fe200078e0a94 */
[----:B------:R-:W-:Y:S01]  /*c090*/  ISETP.GT.U32.AND P2, PT, R165, R152, PT ;  /* 0x00000098a500720c */ /* 0x000fe20003f44070 */
[----:B------:R-:W-:Y:S02]  /*c0a0*/  IMAD.MOV R156, RZ, RZ, -R156 ;  /* 0x000000ffff9c7224 */ /* 0x000fe400078e0a9c */
[----:B------:R-:W-:Y:S02]  /*c0b0*/  IMAD.MOV R155, RZ, RZ, -R155 ;  /* 0x000000ffff9b7224 */ /* 0x000fe400078e0a9b */
[--C-:B------:R-:W-:Y:S02]  /*c0c0*/  @!P5 IMAD.IADD R151, R151, 0x1, -R165.reuse ;  /* 0x000000019797d824 */ /* 0x100fe400078e0aa5 */
[----:B------:R-:W-:Y:S02]  /*c0d0*/  VIADD R7, R0, 0xf3 ;  /* 0x000000f300077836 */ /* 0x000fe40000000000 */
[C---:B------:R-:W-:Y:S01]  /*c0e0*/  IMAD R154, R165.reuse, R156, R154 ;  /* 0x0000009ca59a7224 */ /* 0x040fe200078e029a */
[----:B------:R-:W-:Y:S01]  /*c0f0*/  ISETP.GT.U32.AND P5, PT, R165, R151, PT ;  /* 0x00000097a500720c */ /* 0x000fe20003fa4070 */
[----:B------:R-:W-:-:S02]  /*c100*/  @!P1 IMAD.IADD R150, R150, 0x1, -R165 ;  /* 0x0000000196969824 */ /* 0x000fc400078e0aa5 */
[----:B------:R-:W-:Y:S02]  /*c110*/  IMAD R153, R165, R155, R153 ;  /* 0x0000009ba5997224 */ /* 0x000fe400078e0299 */
[--C-:B------:R-:W-:Y:S01]  /*c120*/  @!P6 IMAD.IADD R149, R149, 0x1, -R165.reuse ;  /* 0x000000019595e824 */ /* 0x100fe200078e0aa5 */
[----:B------:R-:W-:Y:S01]  /*c130*/  ISETP.GE.AND P6, PT, R4, RZ, PT ;  /* 0x000000ff0400720c */ /* 0x000fe20003fc6270 */
[----:B------:R-:W-:Y:S01]  /*c140*/  @!P4 IMAD.MOV R150, RZ, RZ, -R150 ;  /* 0x000000ffff96c224 */ /* 0x000fe200078e0a96 */
[----:B------:R-:W-:Y:S01]  /*c150*/  IABS R4, R7 ;  /* 0x0000000700047213 */ /* 0x000fe20000000000 */
[----:B------:R-:W-:Y:S01]  /*c160*/  @!P2 IMAD.IADD R152, R152, 0x1, -R165 ;  /* 0x000000019898a824 */ /* 0x000fe200078e0aa5 */
[C---:B------:R-:W-:Y:S01]  /*c170*/  ISETP.GT.U32.AND P4, PT, R165.reuse, R154, PT ;  /* 0x0000009aa500720c */ /* 0x040fe20003f84070 */
[----:B------:R-:W-:Y:S01]  /*c180*/  @!P3 IMAD.MOV R149, RZ, RZ, -R149 ;  /* 0x000000ffff95b224 */ /* 0x000fe200078e0a95 */
[C---:B------:R-:W-:Y:S01]  /*c190*/  ISETP.GT.U32.AND P1, PT, R165.reuse, R153, PT ;  /* 0x00000099a500720c */ /* 0x040fe20003f24070 */
[----:B------:R-:W-:Y:S01]  /*c1a0*/  IMAD.MOV.U32 R155, RZ, RZ, R4 ;  /* 0x000000ffff9b7224 */ /* 0x000fe200078e0004 */
[----:B------:R-:W-:Y:S01]  /*c1b0*/  ISETP.GT.U32.AND P3, PT, R165, R152, PT ;  /* 0x00000098a500720c */ /* 0x000fe20003f64070 */
[----:B------:R-:W-:Y:S01]  /*c1c0*/  @!P5 IMAD.IADD R151, R151, 0x1, -R165 ;  /* 0x000000019797d824 */ /* 0x000fe200078e0aa5 */
[----:B------:R-:W-:Y:S01]  /*c1d0*/  ISETP.GE.AND P2, PT, R6, RZ, PT ;  /* 0x000000ff0600720c */ /* 0x000fe20003f46270 */
[----:B------:R-:W-:Y:S01]  /*c1e0*/  IMAD.HI.U32 R4, R9, R155, RZ ;  /* 0x0000009b09047227 */ /* 0x000fe200078e00ff */
[----:B------:R-:W-:-:S03]  /*c1f0*/  ISETP.GE.AND P5, PT, R5, RZ, PT ;  /* 0x000000ff0500720c */ /* 0x000fc60003fa6270 */
[----:B------:R-:W-:Y:S02]  /*c200*/  IMAD.MOV R6, RZ, RZ, -R4 ;  /* 0x000000ffff067224 */ /* 0x000fe400078e0a04 */
[----:B------:R-:W-:Y:S02]  /*c210*/  VIADD R5, R0, 0xf5 ;  /* 0x000000f500057836 */ /* 0x000fe40000000000 */
[--C-:B------:R-:W-:Y:S01]  /*c220*/  @!P4 IMAD.IADD R154, R154, 0x1, -R165.reuse ;  /* 0x000000019a9ac824 */ /* 0x100fe200078e0aa5 */
[----:B------:R-:W-:Y:S01]  /*c230*/  ISETP.GE.AND P4, PT, R8, RZ, PT ;  /* 0x000000ff0800720c */ /* 0x000fe20003f86270 */
[----:B------:R-:W-:Y:S01]  /*c240*/  @!P1 IMAD.IADD R153, R153, 0x1, -R165 ;  /* 0x0000000199999824 */ /* 0x000fe200078e0aa5 */
[----:B------:R-:W-:Y:S01]  /*c250*/  IABS R157, R5 ;  /* 0x00000005009d7213 */ /* 0x000fe20000000000 */
[C---:B------:R-:W-:Y:S02]  /*c260*/  IMAD R155, R165.reuse, R6, R155 ;  /* 0x00000006a59b7224 */ /* 0x040fe400078e029b */
[----:B------:R-:W-:Y:S01]  /*c270*/  @!P6 IMAD.MOV R151, RZ, RZ, -R151 ;  /* 0x000000ffff97e224 */ /* 0x000fe200078e0a97 */
[C---:B------:R-:W-:Y:S01]  /*c280*/  ISETP.GT.U32.AND P6, PT, R165.reuse, R154, PT ;  /* 0x0000009aa500720c */ /* 0x040fe20003fc4070 */
[----:B------:R-:W-:Y:S01]  /*c290*/  VIADD R4, R0, 0xf4 ;  /* 0x000000f400047836 */ /* 0x000fe20000000000 */
[C---:B------:R-:W-:Y:S01]  /*c2a0*/  ISETP.GT.U32.AND P1, PT, R165.reuse, R153, PT ;  /* 0x00000099a500720c */ /* 0x040fe20003f24070 */
[----:B------:R-:W-:Y:S01]  /*c2b0*/  @!P3 IMAD.IADD R152, R152, 0x1, -R165 ;  /* 0x000000019898b824 */ /* 0x000fe200078e0aa5 */
[----:B------:R-:W-:Y:S01]  /*c2c0*/  ISETP.GT.U32.AND P3, PT, R165, R155, PT ;  /* 0x0000009ba500720c */ /* 0x000fe20003f64070 */
[----:B------:R-:W-:Y:S01]  /*c2d0*/  IMAD.HI.U32 R6, R9, R157, RZ ;  /* 0x0000009d09067227 */ /* 0x000fe200078e00ff */
[----:B------:R-:W-:-:S03]  /*c2e0*/  IABS R156, R4 ;  /* 0x00000004009c7213 */ /* 0x000fc60000000000 */
[----:B------:R-:W-:Y:S02]  /*c2f0*/  IMAD.MOV R6, RZ, RZ, -R6 ;  /* 0x000000ffff067224 */ /* 0x000fe400078e0a06 */
[----:B------:R-:W-:-:S04]  /*c300*/  IMAD.HI.U32 R8, R9, R156, RZ ;  /* 0x0000009c09087227 */ /* 0x000fc800078e00ff */
[----:B------:R-:W-:Y:S02]  /*c310*/  @!P6 IMAD.IADD R154, R154, 0x1, -R165 ;  /* 0x000000019a9ae824 */ /* 0x000fe400078e0aa5 */
[----:B------:R-:W-:Y:S02]  /*c320*/  IMAD R157, R165, R6, R157 ;  /* 0x00000006a59d7224 */ /* 0x000fe400078e029d */
[--C-:B------:R-:W-:Y:S01]  /*c330*/  @!P1 IMAD.IADD R153, R153, 0x1, -R165.reuse ;  /* 0x0000000199999824 */ /* 0x100fe200078e0aa5 */
[----:B------:R-:W-:Y:S01]  /*c340*/  ISETP.GE.AND P1, PT, R7, RZ, PT ;  /* 0x000000ff0700720c */ /* 0x000fe20003f26270 */
[----:B------:R-:W-:Y:S02]  /*c350*/  IMAD.MOV R7, RZ, RZ, -R8 ;  /* 0x000000ffff077224 */ /* 0x000fe400078e0a08 */
[----:B------:R-:W-:Y:S02]  /*c360*/  @!P3 IMAD.IADD R155, R155, 0x1, -R165 ;  /* 0x000000019b9bb824 */ /* 0x000fe400078e0aa5 */
[----:B------:R-:W-:Y:S01]  /*c370*/  @!P4 IMAD.MOV R154, RZ, RZ, -R154 ;  /* 0x000000ffff9ac224 */ /* 0x000fe200078e0a9a */
[C---:B------:R-:W-:Y:S01]  /*c380*/  ISETP.GT.U32.AND P4, PT, R165.reuse, R157, PT ;  /* 0x0000009da500720c */ /* 0x040fe20003f84070 */
[C---:B------:R-:W-:Y:S01]  /*c390*/  IMAD R156, R165.reuse, R7, R156 ;  /* 0x00000007a59c7224 */ /* 0x040fe200078e029c */
[C---:B------:R-:W-:Y:S01]  /*c3a0*/  ISETP.GT.U32.AND P3, PT, R165.reuse, R155, PT ;  /* 0x0000009ba500720c */ /* 0x040fe20003f64070 */
[----:B------:R-:W-:Y:S01]  /*c3b0*/  @!P2 IMAD.MOV R152, RZ, RZ, -R152 ;  /* 0x000000ffff98a224 */ /* 0x000fe200078e0a98 */
[----:B------:R-:W-:Y:S01]  /*c3c0*/  ISETP.GE.AND P2, PT, R4, RZ, PT ;  /* 0x000000ff0400720c */ /* 0x000fe20003f46270 */
[C---:B------:R-:W-:Y:S01]  /*c3d0*/  VIADD R4, R0.reuse, 0xf6 ;  /* 0x000000f600047836 */ /* 0x040fe20000000000 */
[----:B------:R-:W-:Y:S01]  /*c3e0*/  ISETP.GT.U32.AND P6, PT, R165, R156, PT ;  /* 0x0000009ca500720c */ /* 0x000fe20003fc4070 */
[----:B------:R-:W-:-:S02]  /*c3f0*/  VIADD R6, R0, 0xf7 ;  /* 0x000000f700067836 */ /* 0x000fc40000000000 */
[----:B------:R-:W-:Y:S01]  /*c400*/  @!P5 IMAD.MOV R153, RZ, RZ, -R153 ;  /* 0x000000ffff99d224 */ /* 0x000fe200078e0a99 */
[----:B------:R-:W-:Y:S01]  /*c410*/  IABS R158, R4 ;  /* 0x00000004009e7213 */ /* 0x000fe20000000000 */
[----:B------:R-:W-:Y:S01]  /*c420*/  VIADD R7, R0, 0xf9 ;  /* 0x000000f900077836 */ /* 0x000fe20000000000 */
[----:B------:R-:W-:Y:S01]  /*c430*/  IABS R159, R6 ;  /* 0x00000006009f7213 */ /* 0x000fe20000000000 */
[--C-:B------:R-:W-:Y:S01]  /*c440*/  @!P4 IMAD.IADD R157, R157, 0x1, -R165.reuse ;  /* 0x000000019d9dc824 */ /* 0x100fe200078e0aa5 */
[----:B------:R-:W-:Y:S01]  /*c450*/  ISETP.GE.AND P5, PT, R5, RZ, PT ;  /* 0x000000ff0500720c */ /* 0x000fe20003fa6270 */
[--C-:B------:R-:W-:Y:S01]  /*c460*/  @!P3 IMAD.IADD R155, R155, 0x1, -R165.reuse ;  /* 0x000000019b9bb824 */ /* 0x100fe200078e0aa5 */
[----:B------:R-:W-:Y:S01]  /*c470*/  ISETP.GE.AND P3, PT, R4, RZ, PT ;  /* 0x000000ff0400720c */ /* 0x000fe20003f66270 */
[----:B------:R-:W-:Y:S01]  /*c480*/  IMAD.HI.U32 R4, R9, R158, RZ ;  /* 0x0000009e09047227 */ /* 0x000fe200078e00ff */
[----:B------:R-:W-:Y:S02]  /*c490*/  ISETP.GT.U32.AND P4, PT, R165, R157, PT ;  /* 0x0000009da500720c */ /* 0x000fe40003f84070 */
[----:B------:R-:W-:Y:S01]  /*c4a0*/  IABS R163, R7 ;  /* 0x0000000700a37213 */ /* 0x000fe20000000000 */
[----:B------:R-:W-:-:S02]  /*c4b0*/  @!P6 IMAD.IADD R156, R156, 0x1, -R165 ;  /* 0x000000019c9ce824 */ /* 0x000fc400078e0aa5 */
[----:B------:R-:W-:Y:S02]  /*c4c0*/  IMAD.MOV R4, RZ, RZ, -R4 ;  /* 0x000000ffff047224 */ /* 0x000fe400078e0a04 */
[----:B------:R-:W-:Y:S01]  /*c4d0*/  VIADD R5, R0, 0xf8 ;  /* 0x000000f800057836 */ /* 0x000fe20000000000 */
[C---:B------:R-:W-:Y:S01]  /*c4e0*/  ISETP.GT.U32.AND P6, PT, R165.reuse, R156, PT ;  /* 0x0000009ca500720c */ /* 0x040fe20003fc4070 */
[----:B------:R-:W-:Y:S02]  /*c4f0*/  IMAD R158, R165, R4, R158 ;  /* 0x00000004a59e7224 */ /* 0x000fe400078e029e */
[----:B------:R-:W-:Y:S01]  /*c500*/  IMAD.HI.U32 R8, R9, R159, RZ ;  /* 0x0000009f09087227 */ /* 0x000fe200078e00ff */
[----:B------:R-:W-:-:S03]  /*c510*/  IABS R162, R5 ;  /* 0x0000000500a27213 */ /* 0x000fc60000000000 */
[----:B------:R-:W-:Y:S01]  /*c520*/  @!P1 IMAD.MOV R155, RZ, RZ, -R155 ;  /* 0x000000ffff9b9224 */ /* 0x000fe200078e0a9b */
[----:B------:R-:W-:Y:S01]  /*c530*/  ISETP.GE.AND P1, PT, R6, RZ, PT ;  /* 0x000000ff0600720c */ /* 0x000fe20003f26270 */
[----:B------:R-:W-:Y:S01]  /*c540*/  @!P4 IMAD.IADD R157, R157, 0x1, -R165 ;  /* 0x000000019d9dc824 */ /* 0x000fe200078e0aa5 */
[C---:B------:R-:W-:Y:S01]  /*c550*/  ISETP.GT.U32.AND P4, PT, R165.reuse, R158, PT ;  /* 0x0000009ea500720c */ /* 0x040fe20003f84070 */
[----:B------:R-:W-:Y:S02]  /*c560*/  IMAD.MOV R6, RZ, RZ, -R8 ;  /* 0x000000ffff067224 */ /* 0x000fe400078e0a08 */
[----:B--2---:R-:W-:Y:S02]  /*c570*/  VIADD R33, R0, 0xfa ;  /* 0x000000fa00217836 */ /* 0x004fe40000000000 */
[----:B------:R-:W-:Y:S02]  /*c580*/  IMAD R159, R165, R6, R159 ;  /* 0x00000006a59f7224 */ /* 0x000fe400078e029f */
[----:B------:R-:W-:Y:S01]  /*c590*/  IMAD.HI.U32 R4, R9, R162, RZ ;  /* 0x000000a209047227 */ /* 0x000fe200078e00ff */
[----:B------:R-:W-:-:S03]  /*c5a0*/  IABS R164, R33 ;  /* 0x0000002100a47213 */ /* 0x000fc60000000000 */
[----:B------:R-:W-:Y:S02]  /*c5b0*/  VIADD R31, R0, 0xfb ;  /* 0x000000fb001f7836 */ /* 0x000fe40000000000 */
[----:B------:R-:W-:-:S03]  /*c5c0*/  IMAD.HI.U32 R6, R9, R163, RZ ;  /* 0x000000a309067227 */ /* 0x000fc600078e00ff */
[----:B------:R-:W-:Y:S01]  /*c5d0*/  IABS R8, R31 ;  /* 0x0000001f00087213 */ /* 0x000fe20000000000 */
[----:B------:R-:W-:Y:S01]  /*c5e0*/  @!P6 IMAD.IADD R156, R156, 0x1, -R165 ;  /* 0x000000019c9ce824 */ /* 0x000fe200078e0aa5 */
[----:B------:R-:W-:Y:S01]  /*c5f0*/  ISETP.GE.AND P6, PT, R5, RZ, PT ;  /* 0x000000ff0500720c */ /* 0x000fe20003fc6270 */
[----:B------:R-:W-:Y:S02]  /*c600*/  IMAD.MOV R5, RZ, RZ, -R4 ;  /* 0x000000ffff057224 */ /* 0x000fe400078e0a04 */
[C---:B------:R-:W-:Y:S02]  /*c610*/  VIADD R30, R0.reuse, 0xfc ;  /* 0x000000fc001e7836 */ /* 0x040fe40000000000 */
[----:B------:R-:W-:Y:S02]  /*c620*/  IMAD.MOV R4, RZ, RZ, -R6 ;  /* 0x000000ffff047224 */ /* 0x000fe400078e0a06 */
[----:B------:R-:W-:Y:S02]  /*c630*/  VIADD R28, R0, 0xfe ;  /* 0x000000fe001c7836 */ /* 0x000fe40000000000 */
[----:B------:R-:W-:Y:S01]  /*c640*/  @!P5 IMAD.MOV R157, RZ, RZ, -R157 ;  /* 0x000000ffff9dd224 */ /* 0x000fe200078e0a9d */
[----:B------:R-:W-:Y:S01]  /*c650*/  ISETP.GE.AND P5, PT, R7, RZ, PT ;  /* 0x000000ff0700720c */ /* 0x000fe20003fa6270 */
[----:B------:R-:W-:Y:S01]  /*c660*/  @!P2 IMAD.MOV R156, RZ, RZ, -R156 ;  /* 0x000000ffff9ca224 */ /* 0x000fe200078e0a9c */
[C---:B------:R-:W-:Y:S01]  /*c670*/  ISETP.GT.U32.AND P2, PT, R165.reuse, R159, PT ;  /* 0x0000009fa500720c */ /* 0x040fe20003f44070 */
[----:B------:R-:W-:Y:S01]  /*c680*/  @!P4 IMAD.IADD R158, R158, 0x1, -R165 ;  /* 0x000000019e9ec824 */ /* 0x000fe200078e0aa5 */
[----:B------:R-:W-:Y:S01]  /*c690*/  IABS R7, R30 ;  /* 0x0000001e00077213 */ /* 0x000fe20000000000 */
[----:B------:R-:W-:Y:S01]  /*c6a0*/  IMAD R163, R165, R4, R163 ;  /* 0x00000004a5a37224 */ /* 0x000fe200078e02a3 */
[----:B---3--:R-:W-:Y:S01]  /*c6b0*/  IABS R35, R28 ;  /* 0x0000001c00237213 */ /* 0x008fe20000000000 */
[----:B------:R-:W-:Y:S01]  /*c6c0*/  IMAD.HI.U32 R6, R9, R164, RZ ;  /* 0x000000a409067227 */ /* 0x000fe200078e00ff */
[----:B------:R-:W-:-:S03]  /*c6d0*/  ISETP.GT.U32.AND P4, PT, R165, R158, PT ;  /* 0x0000009ea500720c */ /* 0x000fc60003f84070 */
[----:B------:R-:W-:-:S04]  /*c6e0*/  IMAD.HI.U32 R4, R9, R8, RZ ;  /* 0x0000000809047227 */ /* 0x000fc800078e00ff */
[----:B------:R-:W-:Y:S02]  /*c6f0*/  IMAD.MOV R6, RZ, RZ, -R6 ;  /* 0x000000ffff067224 */ /* 0x000fe400078e0a06 */
[----:B------:R-:W-:Y:S02]  /*c700*/  IMAD.MOV R34, RZ, RZ, -R4 ;  /* 0x000000ffff227224 */ /* 0x000fe400078e0a04 */
[----:B------:R-:W-:-:S04]  /*c710*/  IMAD.HI.U32 R32, R9, R7, RZ ;  /* 0x0000000709207227 */ /* 0x000fc800078e00ff */
[----:B------:R-:W-:Y:S02]  /*c720*/  IMAD.MOV.U32 R4, RZ, RZ, R35 ;  /* 0x000000ffff047224 */ /* 0x000fe400078e0023 */
[----:B------:R-:W-:Y:S02]  /*c730*/  IMAD R164, R165, R6, R164 ;  /* 0x00000006a5a47224 */ /* 0x000fe400078e02a4 */
[----:B------:R-:W-:Y:S02]  /*c740*/  IMAD.MOV R6, RZ, RZ, -R32 ;  /* 0x000000ffff067224 */ /* 0x000fe400078e0a20 */
[----:B------:R-:W-:-:S04]  /*c750*/  IMAD.HI.U32 R32, R9, R4, RZ ;  /* 0x0000000409207227 */ /* 0x000fc800078e00ff */
[----:B------:R-:W-:Y:S02]  /*c760*/  IMAD R162, R165, R5, R162 ;  /* 0x00000005a5a27224 */ /* 0x000fe400078e02a2 */
[----:B------:R-:W-:Y:S02]  /*c770*/  @!P2 IMAD.IADD R159, R159, 0x1, -R165 ;  /* 0x000000019f9fa824 */ /* 0x000fe400078e0aa5 */
[C---:B------:R-:W-:Y:S02]  /*c780*/  IMAD R7, R165.reuse, R6, R7 ;  /* 0x00000006a5077224 */ /* 0x040fe400078e0207 */
[----:B------:R-:W-:Y:S01]  /*c790*/  IMAD.MOV R6, RZ, RZ, -R32 ;  /* 0x000000ffff067224 */ /* 0x000fe200078e0a20 */
[C---:B------:R-:W-:Y:S01]  /*c7a0*/  ISETP.GT.U32.AND P2, PT, R165.reuse, R159, PT ;  /* 0x0000009fa500720c */ /* 0x040fe20003f44070 */
[----:B------:R-:W1:Y:S01]  /*c7b0*/  S2R R32, SR_TID.X ;  /* 0x0000000000207919 */ /* 0x000e620000002100 */
[----:B------:R-:W-:Y:S01]  /*c7c0*/  @!P4 IMAD.IADD R158, R158, 0x1, -R165 ;  /* 0x000000019e9ec824 */ /* 0x000fe200078e0aa5 */
[----:B------:R-:W-:Y:S01]  /*c7d0*/  ISETP.GT.U32.AND P4, PT, R165, R162, PT ;  /* 0x000000a2a500720c */ /* 0x000fe20003f84070 */
[----:B------:R-:W-:-:S02]  /*c7e0*/  VIADD R29, R0, 0xfd ;  /* 0x000000fd001d7836 */ /* 0x000fc40000000000 */
[C---:B------:R-:W-:Y:S02]  /*c7f0*/  IMAD R8, R165.reuse, R34, R8 ;  /* 0x00000022a5087224 */ /* 0x040fe400078e0208 */
[----:B------:R-:W-:Y:S01]  /*c800*/  @!P3 IMAD.MOV R158, RZ, RZ, -R158 ;  /* 0x000000ffff9eb224 */ /* 0x000fe200078e0a9e */
[----:B------:R-:W-:Y:S01]  /*c810*/  IABS R5, R29 ;  /* 0x0000001d00057213 */ /* 0x000fe20000000000 */
[----:B------:R-:W-:Y:S02]  /*c820*/  IMAD R4, R165, R6, R4 ;  /* 0x00000006a5047224 */ /* 0x000fe400078e0204 */
[----:B----4-:R-:W-:Y:S02]  /*c830*/  IMAD.MOV.U32 R36, RZ, RZ, R23 ;  /* 0x000000ffff247224 */ /* 0x010fe400078e0017 */
[--C-:B------:R-:W-:Y:S01]  /*c840*/  @!P2 IMAD.IADD R159, R159, 0x1, -R165.reuse ;  /* 0x000000019f9fa824 */ /* 0x100fe200078e0aa5 */
[C---:B------:R-:W-:Y:S01]  /*c850*/  ISETP.GT.U32.AND P2, PT, R165.reuse, R163, PT ;  /* 0x000000a3a500720c */ /* 0x040fe20003f44070 */
[----:B------:R-:W-:Y:S01]  /*c860*/  @!P4 IMAD.IADD R162, R162, 0x1, -R165 ;  /* 0x00000001a2a2c824 */ /* 0x000fe200078e0aa5 */
[----:B------:R-:W-:Y:S01]  /*c870*/  ISETP.GT.U32.AND P4, PT, R165, R164, PT ;  /* 0x000000a4a500720c */ /* 0x000fe20003f84070 */
[----:B------:R-:W-:-:S04]  /*c880*/  IMAD.HI.U32 R34, R9, R5, RZ ;  /* 0x0000000509227227 */ /* 0x000fc800078e00ff */
[----:B------:R-:W-:Y:S02]  /*c890*/  IMAD.MOV R34, RZ, RZ, -R34 ;  /* 0x000000ffff227224 */ /* 0x000fe400078e0a22 */
[----:B------:R-:W-:Y:S01]  /*c8a0*/  @!P1 IMAD.MOV R159, RZ, RZ, -R159 ;  /* 0x000000ffff9f9224 */ /* 0x000fe200078e0a9f */
[C---:B------:R-:W-:Y:S01]  /*c8b0*/  ISETP.GT.U32.AND P1, PT, R165.reuse, R7, PT ;  /* 0x00000007a500720c */ /* 0x040fe20003f24070 */
[----:B------:R-:W-:Y:S02]  /*c8c0*/  IMAD R5, R165, R34, R5 ;  /* 0x00000022a5057224 */ /* 0x000fe400078e0205 */
[--C-:B------:R-:W-:Y:S01]  /*c8d0*/  @!P2 IMAD.IADD R163, R163, 0x1, -R165.reuse ;  /* 0x00000001a3a3a824 */ /* 0x100fe200078e0aa5 */
[C---:B------:R-:W-:Y:S01]  /*c8e0*/  ISETP.GT.U32.AND P2, PT, R165.reuse, R162, PT ;  /* 0x000000a2a500720c */ /* 0x040fe20003f44070 */
[--C-:B------:R-:W-:Y:S02]  /*c8f0*/  @!P4 IMAD.IADD R164, R164, 0x1, -R165.reuse ;  /* 0x00000001a4a4c824 */ /* 0x100fe400078e0aa5 */
[----:B------:R-:W-:Y:S01]  /*c900*/  IMAD.MOV.U32 R23, RZ, RZ, R2 ;  /* 0x000000ffff177224 */ /* 0x000fe200078e0002 */
[----:B-1----:R-:W-:Y:S01]  /*c910*/  SHF.R.U32.HI R34, RZ, 0x6, R32 ;  /* 0x00000006ff227819 */ /* 0x002fe20000011620 */
[----:B------:R-:W-:Y:S01]  /*c920*/  IMAD.MOV.U32 R35, RZ, RZ, R22 ;  /* 0x000000ffff237224 */ /* 0x000fe200078e0016 */
[----:B------:R-:W-:Y:S01]  /*c930*/  ISETP.GT.U32.AND P3, PT, R165, R164, PT ;  /* 0x000000a4a500720c */ /* 0x000fe20003f64070 */
[----:B------:R-:W-:Y:S01]  /*c940*/  IMAD.MOV.U32 R22, RZ, RZ, R10 ;  /* 0x000000ffff167224 */ /* 0x000fe200078e000a */
[----:B------:R-:W-:Y:S01]  /*c950*/  SGXT.U32 R6, R34, 0x1 ;  /* 0x000000012206781a */ /* 0x000fe20000000000 */
[----:B------:R-:W-:Y:S01]  /*c960*/  @!P1 IMAD.IADD R7, R7, 0x1, -R165 ;  /* 0x0000000107079824 */ /* 0x000fe200078e0aa5 */
[----:B------:R-:W-:Y:S01]  /*c970*/  ISETP.GT.U32.AND P4, PT, R165, R163, PT ;  /* 0x000000a3a500720c */ /* 0x000fe20003f84070 */
[----:B------:R-:W-:Y:S01]  /*c980*/  IMAD.MOV.U32 R34, RZ, RZ, R21 ;  /* 0x000000ffff227224 */ /* 0x000fe200078e0015 */
[----:B------:R-:W-:Y:S01]  /*c990*/  IABS R32, R0 ;  /* 0x0000000000207213 */ /* 0x000fe20000000000 */
[----:B------:R-:W-:Y:S01]  /*c9a0*/  IMAD R6, R6, R160, RZ ;  /* 0x000000a006067224 */ /* 0x000fe200078e02ff */
[----:B------:R-:W-:Y:S01]  /*c9b0*/  ISETP.GE.AND P1, PT, R31, RZ, PT ;  /* 0x000000ff1f00720c */ /* 0x000fe20003f26270 */
[----:B------:R-:W-:Y:S01]  /*c9c0*/  @!P2 IMAD.IADD R162, R162, 0x1, -R165 ;  /* 0x00000001a2a2a824 */ /* 0x000fe200078e0aa5 */
[----:B------:R-:W-:Y:S01]  /*c9d0*/  ISETP.GT.U32.AND P2, PT, R165, R8, PT ;  /* 0x00000008a500720c */ /* 0x000fe20003f44070 */
[----:B------:R-:W-:-:S04]  /*c9e0*/  IMAD.HI.U32 R9, R9, R32, RZ ;  /* 0x0000002009097227 */ /* 0x000fc800078e00ff */
[----:B------:R-:W-:Y:S02]  /*c9f0*/  IMAD R6, R160, 0x2, R6 ;  /* 0x00000002a0067824 */ /* 0x000fe400078e0206 */
[----:B------:R-:W-:Y:S01]  /*ca00*/  @!P3 IMAD.IADD R164, R164, 0x1, -R165 ;  /* 0x00000001a4a4b824 */ /* 0x000fe200078e0aa5 */
[----:B------:R-:W-:Y:S01]  /*ca10*/  ISETP.GT.U32.AND P3, PT, R165, R4, PT ;  /* 0x00000004a500720c */ /* 0x000fe20003f64070 */
[----:B------:R-:W-:Y:S02]  /*ca20*/  IMAD.MOV R9, RZ, RZ, -R9 ;  /* 0x000000ffff097224 */ /* 0x000fe400078e0a09 */
[----:B------:R-:W-:Y:S02]  /*ca30*/  IMAD R6, R160, 0x2, R6 ;  /* 0x00000002a0067824 */ /* 0x000fe400078e0206 */
[----:B------:R-:W-:Y:S01]  /*ca40*/  @!P4 IMAD.IADD R163, R163, 0x1, -R165 ;  /* 0x00000001a3a3c824 */ /* 0x000fe200078e0aa5 */
[----:B------:R-:W-:Y:S01]  /*ca50*/  ISETP.GE.AND P4, PT, R33, RZ, PT ;  /* 0x000000ff2100720c */ /* 0x000fe20003f86270 */
[----:B------:R-:W-:-:S02]  /*ca60*/  IMAD R9, R165, R9, R32 ;  /* 0x00000009a5097224 */ /* 0x000fc400078e0220 */
[----:B------:R-:W-:Y:S02]  /*ca70*/  IMAD R6, R160, 0x2, R6 ;  /* 0x00000002a0067824 */ /* 0x000fe400078e0206 */
[--C-:B------:R-:W-:Y:S01]  /*ca80*/  @!P2 IMAD.IADD R8, R8, 0x1, -R165.reuse ;  /* 0x000000010808a824 */ /* 0x100fe200078e0aa5 */
[C---:B------:R-:W-:Y:S01]  /*ca90*/  ISETP.GT.U32.AND P2, PT, R165.reuse, R9, PT ;  /* 0x00000009a500720c */ /* 0x040fe20003f44070 */
[----:B------:R-:W-:Y:S02]  /*caa0*/  IMAD R6, R160, 0x2, R6 ;  /* 0x00000002a0067824 */ /* 0x000fe400078e0206 */
[----:B------:R-:W-:Y:S01]  /*cab0*/  @!P6 IMAD.MOV R162, RZ, RZ, -R162 ;  /* 0x000000ffffa2e224 */ /* 0x000fe200078e0aa2 */
[----:B------:R-:W-:Y:S01]  /*cac0*/  ISETP.GT.U32.AND P6, PT, R165, R5, PT ;  /* 0x00000005a500720c */ /* 0x000fe20003fc4070 */
[----:B------:R-:W-:Y:S01]  /*cad0*/  @!P3 IMAD.IADD R4, R4, 0x1, -R165 ;  /* 0x000000010404b824 */ /* 0x000fe200078e0aa5 */
[----:B------:R1:W-:Y:S01]  /*cae0*/  STL [R1+0x9c], R6 ;  /* 0x00009c0601007387 */ /* 0x0003e20000100800 */
[----:B------:R-:W-:-:S02]  /*caf0*/  @!P4 IMAD.MOV R164, RZ, RZ, -R164 ;  /* 0x000000ffffa4c224 */ /* 0x000fc400078e0aa4 */
[----:B------:R-:W-:Y:S01]  /*cb00*/  @!P5 IMAD.MOV R163, RZ, RZ, -R163 ;  /* 0x000000ffffa3d224 */ /* 0x000fe200078e0aa3 */
[C---:B------:R-:W-:Y:S01]  /*cb10*/  ISETP.GT.U32.AND P4, PT, R165.reuse, R4, PT ;  /* 0x00000004a500720c */ /* 0x040fe20003f84070 */
[----:B------:R-:W-:Y:S01]  /*cb20*/  IMAD.MOV.U32 R33, RZ, RZ, R20 ;  /* 0x000000ffff217224 */ /* 0x000fe200078e0014 */
[----:B------:R-:W-:Y:S01]  /*cb30*/  ISETP.GT.U32.AND P5, PT, R165, R8, PT ;  /* 0x00000008a500720c */ /* 0x000fe20003fa4070 */
[----:B------:R-:W-:Y:S02]  /*cb40*/  @!P2 IMAD.IADD R9, R9, 0x1, -R165 ;  /* 0x000000010909a824 */ /* 0x000fe400078e0aa5 */
[----:B------:R-:W-:Y:S02]  /*cb50*/  IMAD.MOV.U32 R32, RZ, RZ, R19 ;  /* 0x000000ffff207224 */ /* 0x000fe400078e0013 */
[----:B-1----:R-:W-:Y:S01]  /*cb60*/  IMAD R6, R160, 0x2, R6 ;  /* 0x00000002a0067824 */ /* 0x002fe200078e0206 */
[----:B------:R-:W-:Y:S01]  /*cb70*/  ISETP.GT.U32.AND P2, PT, R165, R9, PT ;  /* 0x00000009a500720c */ /* 0x000fe20003f44070 */
[--C-:B------:R-:W-:Y:S01]  /*cb80*/  @!P6 IMAD.IADD R5, R5, 0x1, -R165.reuse ;  /* 0x000000010505e824 */ /* 0x100fe200078e0aa5 */
[C---:B------:R-:W-:Y:S01]  /*cb90*/  ISETP.GT.U32.AND P6, PT, R165.reuse, R7, PT ;  /* 0x00000007a500720c */ /* 0x040fe20003fc4070 */
[----:B------:R-:W-:Y:S01]  /*cba0*/  IMAD.MOV.U32 R31, RZ, RZ, R18 ;  /* 0x000000ffff1f7224 */ /* 0x000fe200078e0012 */
[----:B------:R1:W-:Y:S01]  /*cbb0*/  STL [R1+0x3c], R6 ;  /* 0x00003c0601007387 */ /* 0x0003e20000100800 */
[--C-:B------:R-:W-:Y:S01]  /*cbc0*/  @!P4 IMAD.IADD R4, R4, 0x1, -R165.reuse ;  /* 0x000000010404c824 */ /* 0x100fe200078e0aa5 */
[----:B------:R-:W-:Y:S01]  /*cbd0*/  ISETP.GT.U32.AND P3, PT, R165, R5, PT ;  /* 0x00000005a500720c */ /* 0x000fe20003f64070 */
[----:B------:R-:W-:Y:S01]  /*cbe0*/  @!P5 IMAD.IADD R8, R8, 0x1, -R165 ;  /* 0x000000010808d824 */ /* 0x000fe200078e0aa5 */
[----:B------:R-:W-:Y:S01]  /*cbf0*/  ISETP.GE.AND P4, PT, R0, RZ, PT ;  /* 0x000000ff0000720c */ /* 0x000fe20003f86270 */
[----:B------:R-:W-:Y:S01]  /*cc00*/  IMAD.MOV.U32 R21, RZ, RZ, R11 ;  /* 0x000000ffff157224 */ /* 0x000fe200078e000b */
[----:B------:R-:W-:Y:S01]  /*cc10*/  ISETP.GE.AND P5, PT, R30, RZ, PT ;  /* 0x000000ff1e00720c */ /* 0x000fe20003fa6270 */
[----:B------:R-:W-:-:S02]  /*cc20*/  IMAD.MOV.U32 R30, RZ, RZ, R17 ;  /* 0x000000ffff1e7224 */ /* 0x000fc400078e0011 */
[--C-:B------:R-:W-:Y:S01]  /*cc30*/  @!P2 IMAD.IADD R9, R9, 0x1, -R165.reuse ;  /* 0x000000010909a824 */ /* 0x100fe200078e0aa5 */
[----:B------:R-:W-:Y:S01]  /*cc40*/  ISETP.NE.AND P2, PT, RZ, UR10, PT ;  /* 0x0000000aff007c0c */ /* 0x000fe2000bf45270 */
[----:B-1----:R-:W-:Y:S02]  /*cc50*/  IMAD R6, R160, 0x2, R6 ;  /* 0x00000002a0067824 */ /* 0x002fe400078e0206 */
[--C-:B------:R-:W-:Y:S01]  /*cc60*/  @!P6 IMAD.IADD R7, R7, 0x1, -R165.reuse ;  /* 0x000000010707e824 */ /* 0x100fe200078e0aa5 */
[----:B------:R-:W-:Y:S01]  /*cc70*/  ISETP.GE.AND P6, PT, R29, RZ, PT ;  /* 0x000000ff1d00720c */ /* 0x000fe20003fc6270 */
[----:B------:R-:W-:Y:S01]  /*cc80*/  @!P3 IMAD.IADD R5, R5, 0x1, -R165 ;  /* 0x000000010505b824 */ /* 0x000fe200078e0aa5 */
[----:B------:R1:W-:Y:S01]  /*cc90*/  STL [R1+0x84], R6 ;  /* 0x0000840601007387 */ /* 0x0003e20000100800 */
[----:B------:R-:W-:Y:S01]  /*cca0*/  @!P4 IMAD.MOV R9, RZ, RZ, -R9 ;  /* 0x000000ffff09c224 */ /* 0x000fe200078e0a09 */
[----:B------:R-:W-:Y:S01]  /*ccb0*/  LOP3.LUT R165, RZ, UR10, RZ, 0x33, !PT ;  /* 0x0000000affa57c12 */ /* 0x000fe2000f8e33ff */
[----:B------:R-:W-:Y:S01]  /*ccc0*/  IMAD.MOV.U32 R29, RZ, RZ, R16 ;  /* 0x000000ffff1d7224 */ /* 0x000fe200078e0010 */
[----:B------:R-:W-:Y:S01]  /*ccd0*/  ISETP.GE.AND P3, PT, R28, RZ, PT ;  /* 0x000000ff1c00720c */ /* 0x000fe20003f66270 */
[----:B------:R-:W-:Y:S01]  /*cce0*/  IMAD.MOV.U32 R28, RZ, RZ, R15 ;  /* 0x000000ffff1c7224 */ /* 0x000fe200078e000f */
[C---:B------:R-:W-:Y:S01]  /*ccf0*/  SEL R9, R165.reuse, R9, !P2 ;  /* 0x00000009a5097207 */ /* 0x040fe20005000000 */
[----:B------:R-:W-:Y:S01]  /*cd00*/  @!P1 IMAD.MOV R8, RZ, RZ, -R8 ;  /* 0x000000ffff089224 */ /* 0x000fe200078e0a08 */
[----:B------:R-:W-:Y:S01]  /*cd10*/  SEL R26, R165, R26, !P2 ;  /* 0x0000001aa51a7207 */ /* 0x000fe20005000000 */
[----:B------:R-:W-:-:S02]  /*cd20*/  @!P5 IMAD.MOV R7, RZ, RZ, -R7 ;  /* 0x000000ffff07d224 */ /* 0x000fc400078e0a07 */
[----:B-1----:R-:W-:Y:S02]  /*cd30*/  IMAD R6, R160, 0x2, R6 ;  /* 0x00000002a0067824 */ /* 0x002fe400078e0206 */
[----:B------:R-:W-:-:S03]  /*cd40*/  @!P6 IMAD.MOV R5, RZ, RZ, -R5 ;  /* 0x000000ffff05e224 */ /* 0x000fc600078e0a05 */
[----:B------:R1:W-:Y:S01]  /*cd50*/  STL [R1+0x48], R6 ;  /* 0x0000480601007387 */ /* 0x0003e20000100800 */
[----:B------:R-:W-:Y:S01]  /*cd60*/  SEL R36, R165, R36, !P2 ;  /* 0x00000024a5247207 */ /* 0x000fe20005000000 */
[----:B------:R-:W-:Y:S02]  /*cd70*/  @!P3 IMAD.MOV R4, RZ, RZ, -R4 ;  /* 0x000000ffff04b224 */ /* 0x000fe400078e0a04 */
[----:B-1----:R-:W-:-:S05]  /*cd80*/  IMAD R6, R160, 0x2, R6 ;  /* 0x00000002a0067824 */ /* 0x002fca00078e0206 */
[----:B------:R1:W-:Y:S02]  /*cd90*/  STL [R1+0x34], R6 ;  /* 0x0000340601007387 */ /* 0x0003e40000100800 */
[----:B-1----:R-:W-:-:S05]  /*cda0*/  IMAD R6, R160, 0x2, R6 ;  /* 0x00000002a0067824 */ /* 0x002fca00078e0206 */
[----:B------:R1:W-:Y:S02]  /*cdb0*/  STL [R1+0x40], R6 ;  /* 0x0000400601007387 */ /* 0x0003e40000100800 */
[----:B-1----:R-:W-:-:S05]  /*cdc0*/  IMAD R6, R160, 0x2, R6 ;  /* 0x00000002a0067824 */ /* 0x002fca00078e0206 */
[----:B------:R1:W-:Y:S04]  /*cdd0*/  STL [R1+0x44], R6 ;  /* 0x0000440601007387 */ /* 0x0003e80000100800 */
[----:B------:R2:W-:Y:S01]  /*cde0*/  STL [R1+0x1bc], R9 ;  /* 0x0001bc0901007387 */ /* 0x0005e20000100800 */
[----:B-1----:R-:W-:Y:S01]  /*cdf0*/  SEL R6, R165, R27, !P2 ;  /* 0x0000001ba5067207 */ /* 0x002fe20005000000 */
[----:B------:R-:W-:Y:S02]  /*ce00*/  IMAD.MOV.U32 R27, RZ, RZ, R14 ;  /* 0x000000ffff1b7224 */ /* 0x000fe400078e000e */
[----:B--2---:R-:W-:Y:S02]  /*ce10*/  IMAD.MOV.U32 R9, RZ, RZ, R25 ;  /* 0x000000ffff097224 */ /* 0x004fe400078e0019 */
[----:B------:R1:W-:Y:S01]  /*ce20*/  STL [R1+0x1b8], R6 ;  /* 0x0001b80601007387 */ /* 0x0003e20000100800 */
[----:B------:R-:W-:-:S03]  /*ce30*/  IMAD.MOV.U32 R25, RZ, RZ, R12 ;  /* 0x000000ffff197224 */ /* 0x000fc600078e000c */
[----:B------:R2:W-:Y:S04]  /*ce40*/  STL [R1+0x1b4], R26 ;  /* 0x0001b41a01007387 */ /* 0x0005e80000100800 */
[----:B------:R-:W3:Y:S01]  /*ce50*/  LDL.LU R20, [R1+0x168] ;  /* 0x0001680001147983 */ /* 0x000ee20000300800 */
[----:B-1----:R-:W-:-:S03]  /*ce60*/  IMAD.MOV.U32 R6, RZ, RZ, R24 ;  /* 0x000000ffff067224 */ /* 0x002fc600078e0018 */
[----:B------:R-:W4:Y:S01]  /*ce70*/  LDL.LU R19, [R1+0x164] ;  /* 0x0001640001137983 */ /* 0x000f220000300800 */
[----:B------:R-:W-:Y:S02]  /*ce80*/  IMAD.MOV.U32 R24, RZ, RZ, R3 ;  /* 0x000000ffff187224 */ /* 0x000fe400078e0003 */
[----:B--2---:R-:W-:Y:S01]  /*ce90*/  IMAD.MOV.U32 R26, RZ, RZ, R13 ;  /* 0x000000ffff1a7224 */ /* 0x004fe200078e000d */
[----:B------:R-:W2:Y:S04]  /*cea0*/  LDL.LU R18, [R1+0x160] ;  /* 0x0001600001127983 */ /* 0x000ea80000300800 */
        /* <DEDUP_REMOVED lines=9> */
[----:B------:R-:W2:Y:S01]  /*cf40*/  LDL.LU R11, [R1+0x138] ;  /* 0x00013800010b7983 */ /* 0x000ea20000300800 */
[----:B------:R-:W-:-:S02]  /*cf50*/  SEL R9, R165, R9, !P2 ;  /* 0x00000009a5097207 */ /* 0x000fc40005000000 */
[----:B------:R-:W-:-:S03]  /*cf60*/  SEL R6, R165, R6, !P2 ;  /* 0x00000006a5067207 */ /* 0x000fc60005000000 */
[----:B------:R1:W-:Y:S04]  /*cf70*/  STL [R1+0x1b0], R9 ;  /* 0x0001b00901007387 */ /* 0x0003e80000100800 */
[----:B------:R0:W-:Y:S01]  /*cf80*/  STL [R1+0x1ac], R6 ;  /* 0x0001ac0601007387 */ /* 0x0001e20000100800 */
[C---:B------:R-:W-:Y:S02]  /*cf90*/  SEL R33, R165.reuse, R33, !P2 ;  /* 0x00000021a5217207 */ /* 0x040fe40005000000 */
[C---:B-1----:R-:W-:Y:S01]  /*cfa0*/  SEL R9, R165.reuse, R35, !P2 ;  /* 0x00000023a5097207 */ /* 0x042fe20005000000 */
[----:B------:R-:W-:Y:S01]  /*cfb0*/  STL [R1+0x1a8], R36 ;  /* 0x0001a82401007387 */ /* 0x000fe20000100800 */
[----:B0-----:R-:W-:-:S03]  /*cfc0*/  SEL R6, R165, R34, !P2 ;  /* 0x00000022a5067207 */ /* 0x001fc60005000000 */
[----:B------:R0:W-:Y:S04]  /*cfd0*/  STL [R1+0x1a4], R9 ;  /* 0x0001a40901007387 */ /* 0x0001e80000100800 */
[----:B------:R1:W-:Y:S01]  /*cfe0*/  STL [R1+0x1a0], R6 ;  /* 0x0001a00601007387 */ /* 0x0003e20000100800 */
[C---:B------:R-:W-:Y:S02]  /*cff0*/  SEL R30, R165.reuse, R30, !P2 ;  /* 0x0000001ea51e7207 */ /* 0x040fe40005000000 */
[C---:B0-----:R-:W-:Y:S01]  /*d000*/  SEL R9, R165.reuse, R32, !P2 ;  /* 0x00000020a5097207 */ /* 0x041fe20005000000 */
[----:B------:R-:W-:Y:S01]  /*d010*/  STL [R1+0x19c], R33 ;  /* 0x00019c2101007387 */ /* 0x000fe20000100800 */
[----:B-1----:R-:W-:-:S03]  /*d020*/  SEL R6, R165, R31, !P2 ;  /* 0x0000001fa5067207 */ /* 0x002fc60005000000 */
        /* <DEDUP_REMOVED lines=19> */
[----:B------:R4:W-:Y:S04]  /*d160*/  STL [R1+0x170], R6 ;  /* 0x0001700601007387 */ /* 0x0009e80000100800 */
[----:B------:R-:W-:Y:S01]  /*d170*/  STL [R1+0x16c], R21 ;  /* 0x00016c1501007387 */ /* 0x000fe20000100800 */
[C---:B---3--:R-:W-:Y:S02]  /*d180*/  SEL R9, R165.reuse, R20, !P2 ;  /* 0x00000014a5097207 */ /* 0x048fe40005000000 */
[----:B----4-:R-:W-:-:S03]  /*d190*/  SEL R6, R165, R19, !P2 ;  /* 0x00000013a5067207 */ /* 0x010fc60005000000 */
[----:B------:R0:W-:Y:S01]  /*d1a0*/  STL [R1+0x168], R9 ;  /* 0x0001680901007387 */ /* 0x0001e20000100800 */
[----:B--2---:R-:W-:-:S03]  /*d1b0*/  SEL R18, R165, R18, !P2 ;  /* 0x00000012a5127207 */ /* 0x004fc60005000000 */
[----:B------:R1:W-:Y:S01]  /*d1c0*/  STL [R1+0x164], R6 ;  /* 0x0001640601007387 */ /* 0x0003e20000100800 */
[----:B0-----:R-:W-:-:S03]  /*d1d0*/  SEL R9, R165, R17, !P2 ;  /* 0x00000011a5097207 */ /* 0x001fc60005000000 */
[----:B------:R-:W-:Y:S01]  /*d1e0*/  STL [R1+0x160], R18 ;  /* 0x0001601201007387 */ /* 0x000fe20000100800 */
[----:B-1----:R-:W-:-:S03]  /*d1f0*/  SEL R6, R165, R16, !P2 ;  /* 0x00000010a5067207 */ /* 0x002fc60005000000 */
[----:B------:R0:W-:Y:S01]  /*d200*/  STL [R1+0x15c], R9 ;  /* 0x00015c0901007387 */ /* 0x0001e20000100800 */
[----:B------:R-:W-:-:S03]  /*d210*/  SEL R15, R165, R15, !P2 ;  /* 0x0000000fa50f7207 */ /* 0x000fc60005000000 */
        /* <DEDUP_REMOVED lines=9> */
[C---:B------:R-:W-:Y:S02]  /*d2b0*/  SEL R3, R165.reuse, R10, !P2 ;  /* 0x0000000aa5037207 */ /* 0x040fe40005000000 */
[C---:B-1----:R-:W-:Y:S01]  /*d2c0*/  SEL R6, R165.reuse, R2, !P2 ;  /* 0x00000002a5067207 */ /* 0x042fe20005000000 */
[----:B------:R0:W-:Y:S01]  /*d2d0*/  STL [R1+0x144], R9 ;  /* 0x0001440901007387 */ /* 0x0001e20000100800 */
[----:B------:R-:W-:-:S03]  /*d2e0*/  SEL R2, R165, R11, !P2 ;  /* 0x0000000ba5027207 */ /* 0x000fc60005000000 */
[----:B------:R1:W-:Y:S04]  /*d2f0*/  STL [R1+0x140], R6 ;  /* 0x0001400601007387 */ /* 0x0003e80000100800 */
[----:B0-----:R-:W2:Y:S04]  /*d300*/  LDL.LU R9, [R1+0x130] ;  /* 0x0001300001097983 */ /* 0x001ea80000300800 */
[----:B------:R0:W-:Y:S04]  /*d310*/  STL [R1+0x13c], R3 ;  /* 0x00013c0301007387 */ /* 0x0001e80000100800 */
[----:B-1----:R-:W3:Y:S04]  /*d320*/  LDL.LU R6, [R1+0x12c] ;  /* 0x00012c0001067983 */ /* 0x002ee80000300800 */
[----:B------:R1:W-:Y:S04]  /*d330*/  STL [R1+0x138], R2 ;  /* 0x0001380201007387 */ /* 0x0003e80000100800 */
[----:B------:R-:W4:Y:S04]  /*d340*/  LDL.LU R36, [R1+0x128] ;  /* 0x0001280001247983 */ /* 0x000f280000300800 */
        /* <DEDUP_REMOVED lines=24> */
[----:B0-----:R-:W4:Y:S04]  /*d4d0*/  LDL.LU R3, [R1+0xc0] ;  /* 0x0000c00001037983 */ /* 0x001f280000300800 */
[----:B-1----:R-:W4:Y:S04]  /*d4e0*/  LDL.LU R2, [R1+0xbc] ;  /* 0x0000bc0001027983 */ /* 0x002f280000300800 */
[----:B------:R-:W4:Y:S04]  /*d4f0*/  LDL.LU R10, [R1+0xb8] ;  /* 0x0000b800010a7983 */ /* 0x000f280000300800 */
[----:B------:R-:W4:Y:S01]  /*d500*/  LDL.LU R11, [R1+0xb4] ;  /* 0x0000b400010b7983 */ /* 0x000f220000300800 */
[----:B--2---:R-:W-:-:S02]  /*d510*/  SEL R9, R165, R9, !P2 ;  /* 0x00000009a5097207 */ /* 0x004fc40005000000 */
[----:B---3--:R-:W-:-:S03]  /*d520*/  SEL R6, R165, R6, !P2 ;  /* 0x00000006a5067207 */ /* 0x008fc60005000000 */
[----:B------:R0:W-:Y:S04]  /*d530*/  STL [R1+0x130], R9 ;  /* 0x0001300901007387 */ /* 0x0001e80000100800 */
[----:B------:R1:W-:Y:S01]  /*d540*/  STL [R1+0x12c], R6 ;  /* 0x00012c0601007387 */ /* 0x0003e20000100800 */
[C---:B----4-:R-:W-:Y:S02]  /*d550*/  SEL R36, R165.reuse, R36, !P2 ;  /* 0x00000024a5247207 */ /* 0x050fe40005000000 */
        /* <DEDUP_REMOVED lines=48> */
[----:B0-----:R-:W-:-:S03]  /*d860*/  SEL R9, R165, R3, !P2 ;  /* 0x00000003a5097207 */ /* 0x001fc60005000000 */
[----:B------:R0:W-:Y:S01]  /*d870*/  STL [R1+0xc4], R12 ;  /* 0x0000c40c01007387 */ /* 0x0001e20000100800 */
[C---:B------:R-:W-:Y:S02]  /*d880*/  SEL R3, R165.reuse, R10, !P2 ;  /* 0x0000000aa5037207 */ /* 0x040fe40005000000 */
[C---:B-1----:R-:W-:Y:S01]  /*d890*/  SEL R6, R165.reuse, R2, !P2 ;  /* 0x00000002a5067207 */ /* 0x042fe20005000000 */
[----:B------:R-:W-:Y:S01]  /*d8a0*/  STL [R1+0xc0], R9 ;  /* 0x0000c00901007387 */ /* 0x000fe20000100800 */
[----:B------:R-:W-:-:S03]  /*d8b0*/  SEL R2, R165, R11, !P2 ;  /* 0x0000000ba5027207 */ /* 0x000fc60005000000 */
[----:B------:R-:W-:Y:S04]  /*d8c0*/  STL [R1+0xbc], R6 ;  /* 0x0000bc0601007387 */ /* 0x000fe80000100800 */
[----:B------:R-:W2:Y:S04]  /*d8d0*/  LDL.LU R36, [R1+0xb0] ;  /* 0x0000b00001247983 */ /* 0x000ea80000300800 */
[----:B------:R1:W-:Y:S04]  /*d8e0*/  STL [R1+0xb8], R3 ;  /* 0x0000b80301007387 */ /* 0x0003e80000100800 */
[----:B------:R-:W3:Y:S04]  /*d8f0*/  LDL.LU R35, [R1+0xac] ;  /* 0x0000ac0001237983 */ /* 0x000ee80000300800 */
[----:B------:R4:W-:Y:S04]  /*d900*/  STL [R1+0xb4], R2 ;  /* 0x0000b40201007387 */ /* 0x0009e80000100800 */
[----:B------:R-:W3:Y:S04]  /*d910*/  LDL.LU R34, [R1+0xa8] ;  /* 0x0000a80001227983 */ /* 0x000ee80000300800 */
        /* <DEDUP_REMOVED lines=21> */
[----:B0-----:R-:W3:Y:S04]  /*da70*/  LDL.LU R12, [R1+0x28] ;  /* 0x00002800010c7983 */ /* 0x001ee80000300800 */
[----:B-1----:R-:W3:Y:S04]  /*da80*/  LDL.LU R3, [R1+0x24] ;  /* 0x0000240001037983 */ /* 0x002ee80000300800 */
[----:B----4-:R-:W4:Y:S04]  /*da90*/  LDL.LU R2, [R1+0x20] ;  /* 0x0000200001027983 */ /* 0x010f280000300800 */
[----:B------:R-:W4:Y:S04]  /*daa0*/  LDL.LU R10, [R1+0x1c] ;  /* 0x00001c00010a7983 */ /* 0x000f280000300800 */
[----:B------:R-:W4:Y:S04]  /*dab0*/  LDL.LU R11, [R1+0x18] ;  /* 0x00001800010b7983 */ /* 0x000f280000300800 */
[----:B------:R-:W4:Y:S04]  /*dac0*/  LDL.LU R6, [R1+0x14] ;  /* 0x0000140001067983 */ /* 0x000f280000300800 */
[----:B------:R-:W4:Y:S01]  /*dad0*/  LDL.LU R9, [R1+0x10] ;  /* 0x0000100001097983 */ /* 0x000f220000300800 */
[----:B--2---:R-:W-:-:S05]  /*dae0*/  SEL R36, R165, R36, !P2 ;  /* 0x00000024a5247207 */ /* 0x004fca0005000000 */
[----:B------:R0:W-:Y:S01]  /*daf0*/  STL [R1+0xb0], R36 ;  /* 0x0000b02401007387 */ /* 0x0001e20000100800 */
[----:B---3--:R-:W-:-:S03]  /*db00*/  SEL R35, R165, R35, !P2 ;  /* 0x00000023a5237207 */ /* 0x008fc60005000000 */
[----:B0-----:R-:W2:Y:S01]  /*db10*/  LDL.LU R36, [R1+0x2084] ;  /* 0x0020840001247983 */ /* 0x001ea20000300800 */
[----:B------:R-:W-:-:S03]  /*db20*/  SEL R34, R165, R34, !P2 ;  /* 0x00000022a5227207 */ /* 0x000fc60005000000 */
[----:B------:R0:W-:Y:S01]  /*db30*/  STL [R1+0xac], R35 ;  /* 0x0000ac2301007387 */ /* 0x0001e20000100800 */
[C---:B------:R-:W-:Y:S02]  /*db40*/  SEL R33, R165.reuse, R33, !P2 ;  /* 0x00000021a5217207 */ /* 0x040fe40005000000 */
[C---:B------:R-:W-:Y:S01]  /*db50*/  SEL R32, R165.reuse, R32, !P2 ;  /* 0x00000020a5207207 */ /* 0x040fe20005000000 */
[----:B0-----:R-:W3:Y:S01]  /*db60*/  LDL.LU R35, [R1+0x2080] ;  /* 0x0020800001237983 */ /* 0x001ee20000300800 */
[----:B------:R-:W-:-:S03]  /*db70*/  SEL R31, R165, R31, !P2 ;  /* 0x0000001fa51f7207 */ /* 0x000fc60005000000 */
[----:B------:R0:W-:Y:S01]  /*db80*/  STL [R1+0xa8], R34 ;  /* 0x0000a82201007387 */ /* 0x0001e20000100800 */
[C---:B------:R-:W-:Y:S02]  /*db90*/  SEL R30, R165.reuse, R30, !P2 ;  /* 0x0000001ea51e7207 */ /* 0x040fe40005000000 */
[C---:B------:R-:W-:Y:S01]  /*dba0*/  SEL R29, R165.reuse, R29, !P2 ;  /* 0x0000001da51d7207 */ /* 0x040fe20005000000 */
[----:B0-----:R-:W2:Y:S04]  /*dbb0*/  LDL.LU R34, [R1+0x207c] ;  /* 0x00207c0001227983 */ /* 0x001ea80000300800 */
[----:B------:R0:W-:Y:S01]  /*dbc0*/  STL [R1+0xa4], R33 ;  /* 0x0000a42101007387 */ /* 0x0001e20000100800 */
[C---:B------:R-:W-:Y:S02]  /*dbd0*/  SEL R28, R165.reuse, R28, !P2 ;  /* 0x0000001ca51c7207 */ /* 0x040fe40005000000 */
[C---:B------:R-:W-:Y:S01]  /*dbe0*/  SEL R27, R165.reuse, R27, !P2 ;  /* 0x0000001ba51b7207 */ /* 0x040fe20005000000 */
[----:B0-----:R-:W2:Y:S04]  /*dbf0*/  LDL.LU R33, [R1+0x2078] ;  /* 0x0020780001217983 */ /* 0x001ea80000300800 */
[----:B------:R0:W-:Y:S01]  /*dc00*/  STL [R1+0x98], R32 ;  /* 0x0000982001007387 */ /* 0x0001e20000100800 */
[----:B------:R-:W-:-:S03]  /*dc10*/  SEL R26, R165, R26, !P2 ;  /* 0x0000001aa51a7207 */ /* 0x000fc60005000000 */
        /* <DEDUP_REMOVED lines=47> */
[----:B----4-:R-:W-:-:S03]  /*df10*/  SEL R2, R165, R2, !P2 ;  /* 0x00000002a5027207 */ /* 0x010fc60005000000 */
[----:B0-----:R-:W4:Y:S04]  /*df20*/  LDL.LU R16, [R1+0x2034] ;  /* 0x0020340001107983 */ /* 0x001f280000300800 */
[----:B------:R0:W-:Y:S01]  /*df30*/  STL [R1+0x38], R15 ;  /* 0x0000380f01007387 */ /* 0x0001e20000100800 */
[----:B------:R-:W-:-:S03]  /*df40*/  SEL R10, R165, R10, !P2 ;  /* 0x0000000aa50a7207 */ /* 0x000fc60005000000 */
[----:B0-----:R-:W2:Y:S04]  /*df50*/  LDL.LU R15, [R1+0x2030] ;  /* 0x00203000010f7983 */ /* 0x001ea80000300800 */
[----:B------:R0:W-:Y:S01]  /*df60*/  STL [R1+0x30], R14 ;  /* 0x0000300e01007387 */ /* 0x0001e20000100800 */
[----:B------:R-:W-:-:S03]  /*df70*/  SEL R11, R165, R11, !P2 ;  /* 0x0000000ba50b7207 */ /* 0x000fc60005000000 */
[----:B0-----:R-:W2:Y:S04]  /*df80*/  LDL.LU R14, [R1+0x202c] ;  /* 0x00202c00010e7983 */ /* 0x001ea80000300800 */
[----:B------:R0:W-:Y:S04]  /*df90*/  STL [R1+0x2c], R13 ;  /* 0x00002c0d01007387 */ /* 0x0001e80000100800 */
[----:B0-----:R-:W2:Y:S04]  /*dfa0*/  LDL.LU R13, [R1+0x2028] ;  /* 0x00202800010d7983 */ /* 0x001ea80000300800 */
[----:B------:R0:W-:Y:S04]  /*dfb0*/  STL [R1+0x28], R12 ;  /* 0x0000280c01007387 */ /* 0x0001e80000100800 */
[----:B0-----:R-:W2:Y:S04]  /*dfc0*/  LDL.LU R12, [R1+0x2024] ;  /* 0x00202400010c7983 */ /* 0x001ea80000300800 */
[----:B------:R0:W-:Y:S04]  /*dfd0*/  STL [R1+0x24], R3 ;  /* 0x0000240301007387 */ /* 0x0001e80000100800 */
[----:B0-----:R-:W3:Y:S04]  /*dfe0*/  LDL.LU R3, [R1+0x2020] ;  /* 0x0020200001037983 */ /* 0x001ee80000300800 */
[----:B------:R0:W-:Y:S04]  /*dff0*/  STL [R1+0x20], R2 ;  /* 0x0000200201007387 */ /* 0x0001e80000100800 */
[----:B0-----:R-:W3:Y:S04]  /*e000*/  LDL.LU R2, [R1+0x201c] ;  /* 0x00201c0001027983 */ /* 0x001ee80000300800 */
[----:B------:R0:W-:Y:S04]  /*e010*/  STL [R1+0x1c], R10 ;  /* 0x00001c0a01007387 */ /* 0x0001e80000100800 */
[----:B0-----:R-:W3:Y:S04]  /*e020*/  LDL.LU R10, [R1+0x2018] ;  /* 0x00201800010a7983 */ /* 0x001ee80000300800 */
[----:B------:R0:W-:Y:S04]  /*e030*/  STL [R1+0x18], R11 ;  /* 0x0000180b01007387 */ /* 0x0001e80000100800 */
[----:B0-----:R-:W3:Y:S01]  /*e040*/  LDL.LU R11, [R1+0x2014] ;  /* 0x00201400010b7983 */ /* 0x001ee20000300800 */
[----:B------:R-:W-:-:S02]  /*e050*/  SEL R6, R165, R6, !P2 ;  /* 0x00000006a5067207 */ /* 0x000fc40005000000 */
[----:B------:R-:W-:-:S03]  /*e060*/  SEL R9, R165, R9, !P2 ;  /* 0x00000009a5097207 */ /* 0x000fc60005000000 */
[----:B------:R-:W-:Y:S04]  /*e070*/  STL [R1+0x14], R6 ;  /* 0x0000140601007387 */ /* 0x000fe80000100800 */
[----:B------:R3:W-:Y:S01]  /*e080*/  STL [R1+0x10], R9 ;  /* 0x0000100901007387 */ /* 0x0007e20000100800 */
[C---:B--2---:R-:W-:Y:S02]  /*e090*/  SEL R12, R165.reuse, R12, !P2 ;  /* 0x0000000ca50c7207 */ /* 0x044fe40005000000 */
[C---:B---3--:R-:W-:Y:S02]  /*e0a0*/  SEL R9, R165.reuse, R11, !P2 ;  /* 0x0000000ba5097207 */ /* 0x048fe40005000000 */
[----:B------:R-:W2:Y:S04]  /*e0b0*/  LDL.LU R11, [R1+0x2010] ;  /* 0x00201000010b7983 */ /* 0x000ea80000300800 */
[----:B------:R0:W-:Y:S02]  /*e0c0*/  STL [R1+0xc], R9 ;  /* 0x00000c0901007387 */ /* 0x0001e40000100800 */
[----:B0-----:R-:W-:-:S02]  /*e0d0*/  SEL R9, R165, R10, !P2 ;  /* 0x0000000aa5097207 */ /* 0x001fc40005000000 */
[----:B------:R-:W3:Y:S04]  /*e0e0*/  LDL.LU R10, [R1+0x200c] ;  /* 0x00200c00010a7983 */ /* 0x000ee80000300800 */
[----:B------:R0:W-:Y:S02]  /*e0f0*/  STL [R1+0x8], R9 ;  /* 0x0000080901007387 */ /* 0x0001e40000100800 */
[C---:B0-----:R-:W-:Y:S02]  /*e100*/  SEL R9, R165.reuse, R2, !P2 ;  /* 0x00000002a5097207 */ /* 0x041fe40005000000 */
[----:B------:R0:W5:Y:S04]  /*e110*/  LDL.LU R2, [R1+0x2008] ;  /* 0x0020080001027983 */ /* 0x0001680000300800 */
[----:B------:R1:W-:Y:S02]  /*e120*/  STL [R1+0x4], R9 ;  /* 0x0000040901007387 */ /* 0x0003e40000100800 */
[----:B-1----:R-:W-:-:S02]  /*e130*/  SEL R9, R165, R3, !P2 ;  /* 0x00000003a5097207 */ /* 0x002fc40005000000 */
[----:B------:R0:W5:Y:S04]  /*e140*/  LDL.LU R3, [R1+0x2004] ;  /* 0x0020040001037983 */ /* 0x0001680000300800 */
[----:B------:R1:W-:Y:S04]  /*e150*/  STL [R1], R9 ;  /* 0x0000000901007387 */ /* 0x0003e80000100800 */
[----:B------:R0:W-:Y:S01]  /*e160*/  STL [R1+0x18c], R12 ;  /* 0x00018c0c01007387 */ /* 0x0001e20000100800 */
[C---:B-1----:R-:W-:Y:S02]  /*e170*/  SEL R9, R165.reuse, R13, !P2 ;  /* 0x0000000da5097207 */ /* 0x042fe40005000000 */
[----:B------:R-:W-:-:S02]  /*e180*/  SEL R13, R165, R14, !P2 ;  /* 0x0000000ea50d7207 */ /* 0x000fc40005000000 */
[C---:B0-----:R-:W-:Y:S01]  /*e190*/  SEL R12, R165.reuse, R15, !P2 ;  /* 0x0000000fa50c7207 */ /* 0x041fe20005000000 */
[----:B------:R4:W-:Y:S04]  /*e1a0*/  STL [R1+0x1c0], R9 ;  /* 0x0001c00901007387 */ /* 0x0009e80000100800 */
[----:B------:R0:W-:Y:S01]  /*e1b0*/  STL [R1+0x1c4], R13 ;  /* 0x0001c40d01007387 */ /* 0x0001e20000100800 */
[----:B----4-:R-:W-:-:S03]  /*e1c0*/  SEL R9, R165, R16, !P2 ;  /* 0x00000010a5097207 */ /* 0x010fc60005000000 */
[----:B------:R1:W-:Y:S01]  /*e1d0*/  STL [R1+0x1cc], R12 ;  /* 0x0001cc0c01007387 */ /* 0x0003e20000100800 */
[----:B0-----:R-:W-:-:S03]  /*e1e0*/  SEL R13, R165, R17, !P2 ;  /* 0x00000011a50d7207 */ /* 0x001fc60005000000 */
[----:B------:R0:W-:Y:S01]  /*e1f0*/  STL [R1+0x1c8], R9 ;  /* 0x0001c80901007387 */ /* 0x0001e20000100800 */
[----:B-1----:R-:W-:-:S03]  /*e200*/  SEL R12, R165, R18, !P2 ;  /* 0x00000012a50c7207 */ /* 0x002fc60005000000 */
[----:B------:R1:W-:Y:S01]  /*e210*/  STL [R1+0x1d0], R13 ;  /* 0x0001d00d01007387 */ /* 0x0003e20000100800 */
[----:B0-----:R-:W-:-:S03]  /*e220*/  SEL R9, R165, R19, !P2 ;  /* 0x00000013a5097207 */ /* 0x001fc60005000000 */
[----:B------:R0:W-:Y:S04]  /*e230*/  STL [R1+0x1d4], R12 ;  /* 0x0001d40c01007387 */ /* 0x0001e80000100800 */
[----:B------:R4:W-:Y:S01]  /*e240*/  STL [R1+0x1d8], R9 ;  /* 0x0001d80901007387 */ /* 0x0009e20000100800 */
[C---:B-1----:R-:W-:Y:S02]  /*e250*/  SEL R13, R165.reuse, R20, !P2 ;  /* 0x00000014a50d7207 */ /* 0x042fe40005000000 */
[----:B0-----:R-:W-:-:S03]  /*e260*/  SEL R12, R165, R21, !P2 ;  /* 0x00000015a50c7207 */ /* 0x001fc60005000000 */
[----:B------:R0:W-:Y:S01]  /*e270*/  STL [R1+0x1e0], R13 ;  /* 0x0001e00d01007387 */ /* 0x0001e20000100800 */
[----:B----4-:R-:W-:-:S03]  /*e280*/  SEL R9, R165, R22, !P2 ;  /* 0x00000016a5097207 */ /* 0x010fc60005000000 */
[----:B------:R1:W-:Y:S04]  /*e290*/  STL [R1+0x1dc], R12 ;  /* 0x0001dc0c01007387 */ /* 0x0003e80000100800 */
[----:B------:R4:W-:Y:S01]  /*e2a0*/  STL [R1+0x1e4], R9 ;  /* 0x0001e40901007387 */ /* 0x0009e20000100800 */
[C---:B0-----:R-:W-:Y:S02]  /*e2b0*/  SEL R13, R165.reuse, R23, !P2 ;  /* 0x00000017a50d7207 */ /* 0x041fe40005000000 */
[----:B-1----:R-:W-:-:S03]  /*e2c0*/  SEL R12, R165, R24, !P2 ;  /* 0x00000018a50c7207 */ /* 0x002fc60005000000 */
        /* <DEDUP_REMOVED lines=119> */
[C---:B-1----:R-:W-:Y:S02]  /*ea40*/  SEL R12, R165.reuse, R105, !P2 ;  /* 0x00000069a50c7207 */ /* 0x042fe40005000000 */
[----:B----4-:R-:W-:-:S03]  /*ea50*/  SEL R9, R165, R106, !P2 ;  /* 0x0000006aa5097207 */ /* 0x010fc60005000000 */
[----:B------:R0:W-:Y:S04]  /*ea60*/  STL [R1+0x3c0], R12 ;  /* 0x0003c00c01007387 */ /* 0x0001e80000100800 */
[----:B------:R1:W-:Y:S04]  /*ea70*/  STL [R1+0x3bc], R9 ;  /* 0x0003bc0901007387 */ /* 0x0003e80000100800 */
[----:B------:R-:W-:Y:S04]  /*ea80*/  STL [R1+0x3b8], R13 ;  /* 0x0003b80d01007387 */ /* 0x000fe80000100800 */
[----:B------:R-:W4:Y:S01]  /*ea90*/  LDL R66, [R1+0x44] ;  /* 0x0000440001427983 */ /* 0x000f220000100800 */
[----:B0-----:R-:W-:-:S02]  /*eaa0*/  SEL R12, R165, R108, !P2 ;  /* 0x0000006ca50c7207 */ /* 0x001fc40005000000 */
[----:B-1----:R-:W-:-:S03]  /*eab0*/  SEL R9, R165, R109, !P2 ;  /* 0x0000006da5097207 */ /* 0x002fc60005000000 */
[----:B------:R-:W-:Y:S04]  /*eac0*/  STL [R1+0x3b4], R12 ;  /* 0x0003b40c01007387 */ /* 0x000fe80000100800 */
[----:B------:R0:W-:Y:S02]  /*ead0*/  STL [R1+0x3b0], R9 ;  /* 0x0003b00901007387 */ /* 0x0001e40000100800 */
[----:B0-----:R-:W0:Y:S01]  /*eae0*/  S2R R9, SR_TID.X ;  /* 0x0000000000097919 */ /* 0x001e220000002100 */
[C---:B------:R-:W-:Y:S02]  /*eaf0*/  SEL R106, R165.reuse, R8, !P2 ;  /* 0x00000008a56a7207 */ /* 0x040fe40005000000 */
[C---:B------:R-:W-:Y:S02]  /*eb00*/  SEL R105, R165.reuse, R7, !P2 ;  /* 0x00000007a5697207 */ /* 0x040fe40005000000 */
[----:B------:R-:W-:-:S02]  /*eb10*/  SEL R8, R165, R5, !P2 ;  /* 0x00000005a5087207 */ /* 0x000fc40005000000 */
[C---:B------:R-:W-:Y:S01]  /*eb20*/  SEL R7, R165.reuse, R4, !P2 ;  /* 0x00000004a5077207 */ /* 0x040fe20005000000 */
[----:B------:R-:W1:Y:S01]  /*eb30*/  S2R R6, SR_TID.X ;  /* 0x0000000000067919 */ /* 0x000e620000002100 */
[----:B---3--:R-:W-:Y:S01]  /*eb40*/  IMAD R10, R10, UR4, RZ ;  /* 0x000000040a0a7c24 */ /* 0x008fe2000f8e02ff */
[----:B------:R-:W-:Y:S01]  /*eb50*/  USHF.L.U32 UR4, UR5, 0x15, URZ ;  /* 0x0000001505047899 */ /* 0x000fe200080006ff */
[----:B------:R-:W-:Y:S03]  /*eb60*/  STL [R1+0x3cc], R8 ;  /* 0x0003cc0801007387 */ /* 0x000fe60000100800 */
[----:B------:R-:W-:Y:S01]  /*eb70*/  ULOP3.LUT UR12, UR4, 0x600000, URZ, 0xc0, !UPT ;  /* 0x00600000040c7892 */ /* 0x000fe2000f8ec0ff */
[----:B------:R3:W-:Y:S01]  /*eb80*/  STL [R1+0x3c8], R7 ;  /* 0x0003c80701007387 */ /* 0x0007e20000100800 */
[----:B------:R-:W-:Y:S02]  /*eb90*/  SEL R109, R165, R162, !P2 ;  /* 0x000000a2a56d7207 */ /* 0x000fe40005000000 */
[----:B------:R-:W-:Y:S01]  /*eba0*/  UIADD3 UR12, UPT, UPT, UR8, UR12, URZ ;  /* 0x0000000c080c7290 */ /* 0x000fe2000fffe0ff */
[----:B0-----:R-:W-:-:S05]  /*ebb0*/  LOP3.LUT R9, R9, 0x7f, RZ, 0xc0, !PT ;  /* 0x0000007f09097812 */ /* 0x001fca00078ec0ff */
[----:B------:R-:W-:-:S04]  /*ebc0*/  IMAD R4, R9, R161, RZ ;  /* 0x000000a109047224 */ /* 0x000fc800078e02ff */
[----:B---3--:R-:W-:Y:S01]  /*ebd0*/  IMAD R7, R161, 0x80, R4 ;  /* 0x00000080a1077824 */ /* 0x008fe200078e0204 */
[----:B------:R-:W-:-:S04]  /*ebe0*/  SEL R108, R165, R163, !P2 ;  /* 0x000000a3a56c7207 */ /* 0x000fc80005000000 */
[----:B------:R-:W-:Y:S02]  /*ebf0*/  LEA R162, P3, R7, UR18, 0x1 ;  /* 0x0000001207a27c11 */ /* 0x000fe4000f8608ff */
[----:B--2---:R-:W-:Y:S02]  /*ec00*/  SEL R5, R165, R11, !P2 ;  /* 0x0000000ba5057207 */ /* 0x004fe40005000000 */
[----:B------:R-:W-:Y:S01]  /*ec10*/  LEA.HI.X.SX32 R163, R7, UR19, 0x1, P3 ;  /* 0x0000001307a37c11 */ /* 0x000fe200098f0eff */
[----:B------:R-:W-:Y:S01]  /*ec20*/  IMAD.U32 R18, RZ, RZ, UR12 ;  /* 0x0000000cff127e24 */ /* 0x000fe2000f8e00ff */
[----:B------:R-:W-:Y:S01]  /*ec30*/  PRMT R7, RZ, 0x7610, R7 ;  /* 0x00007610ff077816 */ /* 0x000fe20000000007 */
[----:B------:R0:W-:Y:S04]  /*ec40*/  STL [R1+0x3c4], R5 ;  /* 0x0003c40501007387 */ /* 0x0001e80000100800 */
[----:B------:R2:W-:Y:S04]  /*ec50*/  STL.S16 [R1+0x11a8], R7 ;  /* 0x0011a80701007387 */ /* 0x0005e80000100600 */
[----:B------:R3:W-:Y:S01]  /*ec60*/  STL [R1+0x1ffc], R18 ;  /* 0x001ffc1201007387 */ /* 0x0007e20000100800 */
[----:B-1----:R-:W-:-:S02]  /*ec70*/  SHF.R.U32.HI R6, RZ, 0x6, R6 ;  /* 0x00000006ff067819 */ /* 0x002fc40000011606 */
[C---:B------:R-:W-:Y:S02]  /*ec80*/  SEL R80, R165.reuse, R80, !P2 ;  /* 0x00000050a5507207 */ /* 0x040fe40005000000 */
[C---:B------:R-:W-:Y:S02]  /*ec90*/  SEL R84, R165.reuse, R84, !P2 ;  /* 0x00000054a5547207 */ /* 0x040fe40005000000 */
[C---:B------:R-:W-:Y:S02]  /*eca0*/  SEL R85, R165.reuse, R85, !P2 ;  /* 0x00000055a5557207 */ /* 0x040fe40005000000 */
[C---:B------:R-:W-:Y:S02]  /*ecb0*/  SEL R86, R165.reuse, R86, !P2 ;  /* 0x00000056a5567207 */ /* 0x040fe40005000000 */
[C---:B------:R-:W-:Y:S02]  /*ecc0*/  SEL R87, R165.reuse, R87, !P2 ;  /* 0x00000057a5577207 */ /* 0x040fe40005000000 */
[----:B------:R-:W-:-:S02]  /*ecd0*/  SEL R88, R165, R88, !P2 ;  /* 0x00000058a5587207 */ /* 0x000fc40005000000 */
        /* <DEDUP_REMOVED lines=66> */
[----:B------:R-:W-:Y:S02]  /*f100*/  SEL R107, R165, R164, !P2 ;  /* 0x000000a4a56b7207 */ /* 0x000fe40005000000 */
[----:B------:R-:W-:Y:S02]  /*f110*/  LEA R82, P2, R4, UR18, 0x1 ;  /* 0x0000001204527c11 */ /* 0x000fe4000f8408ff */
[----:B------:R-:W-:Y:S02]  /*f120*/  SGXT.U32 R6, R6, 0x1 ;  /* 0x000000010606781a */ /* 0x000fe40000000000 */
[----:B0-----:R-:W-:Y:S02]  /*f130*/  LEA R5, P1, R10, UR16, 0x1 ;  /* 0x000000100a057c11 */ /* 0x001fe4000f8208ff */
[----:B------:R-:W-:Y:S02]  /*f140*/  LEA.HI.X.SX32 R83, R4, UR19, 0x1, P2 ;  /* 0x0000001304537c11 */ /* 0x000fe400090f0eff */
[----:B------:R-:W-:-:S02]  /*f150*/  ISETP.NE.U32.AND P2, PT, R9, RZ, PT ;  /* 0x000000ff0900720c */ /* 0x000fc40003f45070 */
[----:B------:R-:W-:Y:S02]  /*f160*/  LEA.HI.X.SX32 R4, R10, UR17, 0x1, P1 ;  /* 0x000000110a047c11 */ /* 0x000fe400088f0eff */
[C---:B------:R-:W-:Y:S02]  /*f170*/  LOP3.LUT R12, R6.reuse, 0x8, RZ, 0xfc, !PT ;  /* 0x00000008060c7812 */ /* 0x040fe400078efcff */
[----:B------:R-:W-:Y:S01]  /*f180*/  LOP3.LUT R9, R6, 0x10, RZ, 0xfc, !PT ;  /* 0x0000001006097812 */ /* 0x000fe200078efcff */
[----:B------:R-:W0:Y:S01]  /*f190*/  LDCU.64 UR10, c[0x0][0x358] ;  /* 0x00006b00ff0a77ac */ /* 0x000e220008000a00 */
[----:B------:R-:W-:Y:S01]  /*f1a0*/  UIADD3 UR4, UPT, UPT, UR9, 0x50000, URZ ;  /* 0x0005000009047890 */ /* 0x000fe2000fffe0ff */
[----:B----4-:R-:W-:-:S04]  /*f1b0*/  IMAD R20, R160, 0x2, R66 ;  /* 0x00000002a0147824 */ /* 0x010fc800078e0242 */
[----:B------:R-:W-:-:S04]  /*f1c0*/  IMAD R13, R160, 0x2, R20 ;  /* 0x00000002a00d7824 */ /* 0x000fc800078e0214 */
[----:B------:R-:W-:-:S04]  /*f1d0*/  IMAD R46, R160, 0x2, R13 ;  /* 0x00000002a02e7824 */ /* 0x000fc800078e020d */
[----:B------:R-:W-:-:S04]  /*f1e0*/  IMAD R34, R160, 0x2, R46 ;  /* 0x00000002a0227824 */ /* 0x000fc800078e022e */
[----:B------:R-:W-:-:S04]  /*f1f0*/  IMAD R21, R160, 0x2, R34 ;  /* 0x00000002a0157824 */ /* 0x000fc800078e0222 */
[----:B--2---:R-:W-:Y:S01]  /*f200*/  IMAD R7, R160, 0x2, R21 ;  /* 0x00000002a0077824 */ /* 0x004fe200078e0215 */
[----:B0--3--:R-:W-:Y:S06]  /*f210*/  BRA.U UP0, `(.L_x_5) ;  /* 0x0000000100187547 */ /* 0x009fec000b800000 */
[----:B------:R-:W-:Y:S01]  /*f220*/  ELECT P1, URZ, PT ;  /* 0x0000000000ff782f */ /* 0x000fe20003820000 */
[----:B------:R-:W-:Y:S01]  /*f230*/  IMAD.MOV.U32 R8, RZ, RZ, 0x1 ;  /* 0x00000001ff087424 */ /* 0x000fe200078e00ff */
[----:B------:R-:W-:Y:S01]  /*f240*/  UMOV UR12, 0x40 ;  /* 0x00000040000c7882 */ /* 0x000fe20000000000 */
[----:B------:R-:W-:Y:S01]  /*f250*/  UVIRTCOUNT.DEALLOC.SMPOOL 0x80 ;  /* 0x000000800000784c */ /* 0x000fe20000000000 */
[----:B------:R-:W-:-:S09]  /*f260*/  ULEA UR12, UR13, UR12, 0x18 ;  /* 0x0000000c0d0c7291 */ /* 0x000fd2000f8ec0ff */
[----:B------:R0:W-:Y:S03]  /*f270*/  @P1 STS.U8 [UR12], R8 ;  /* 0x00000008ff001988 */ /* 0x0001e6000800000c */
.L_x_5:
[----:B0-----:R-:W2:Y:S04]  /*f280*/  LDL R8, [R1+0x2000] ;  /* 0x0020000001087983 */ /* 0x001ea80000100800 */
[----:B------:R-:W3:Y:S01]  /*f290*/  LDL R17, [R1+0x11a8] ;  /* 0x0011a80001117983 */ /* 0x000ee20000100800 */
[----:B------:R-:W-:Y:S01]  /*f2a0*/  R2UR UR14, R18 ;  /* 0x00000000120e72ca */ /* 0x000fe200000e0000 */
[----:B------:R-:W-:Y:S01]  /*f2b0*/  VOTEU.ALL UP1, P2 ;  /* 0x0000000000ff7886 */ /* 0x000fe20001020000 */
[----:B------:R-:W-:Y:S01]  /*f2c0*/  VOTEU.ALL UP3, P2 ;  /* 0x0000000000ff7886 */ /* 0x000fe20001060000 */
[----:B------:R-:W-:Y:S01]  /*f2d0*/  PLOP3.LUT P3, PT, PT, PT, UP2, 0x80, 0x8 ;  /* 0x000000000008781c */ /* 0x000fe20003f6f028 */
[----:B------:R-:W4:Y:S01]  /*f2e0*/  LDL.LU R26, [R1+0x9c] ;  /* 0x00009c00011a7983 */ /* 0x000f220000300800 */
[----:B------:R-:W-:Y:S01]  /*f2f0*/  PLOP3.LUT P1, PT, PT, PT, UP2, 0x80, 0x8 ;  /* 0x000000000008781c */ /* 0x000fe20003f2f028 */
[----:B------:R-:W-:Y:S01]  /*f300*/  IMAD R45, R160, 0x2, R7 ;  /* 0x00000002a02d7824 */ /* 0x000fe200078e0207 */
[----:B------:R-:W-:Y:S01]  /*f310*/  PRMT R27, RZ, 0x7610, R27 ;  /* 0x00007610ff1b7816 */ /* 0x000fe2000000001b */
[----:B------:R-:W3:Y:S01]  /*f320*/  LDL.LU R11, [R1+0x34] ;  /* 0x00003400010b7983 */ /* 0x000ee20000300800 */
[----:B------:R-:W-:-:S04]  /*f330*/  @!UP1 UIADD3 UR12, UPT, UPT, -UR6, 0x100000, URZ ;  /* 0x00100000060c9890 */ /* 0x000fc8000fffe1ff */
[----:B------:R-:W-:Y:S02]  /*f340*/  @!UP1 USHF.L.U32 UR13, UR12, 0xb, URZ ;  /* 0x0000000b0c0d9899 */ /* 0x000fe400080006ff */
[----:B------:R-:W-:Y:S01]  /*f350*/  @!UP1 USHF.L.U32 UR12, UR12, 0x1, URZ ;  /* 0x000000010c0c9899 */ /* 0x000fe200080006ff */
[----:B------:R-:W-:Y:S01]  /*f360*/  IMAD R33, R160, 0x2, R45 ;  /* 0x00000002a0217824 */ /* 0x000fe200078e022d */
[----:B------:R-:W-:Y:S01]  /*f370*/  ISETP.LT.AND P3, PT, R9, UR7, P3 ;  /* 0x0000000709007c0c */ /* 0x000fe20009f61270 */
[----:B------:R-:W-:Y:S01]  /*f380*/  IMAD R9, R6, R160, RZ ;  /* 0x000000a006097224 */ /* 0x000fe200078e02ff */
[----:B------:R-:W-:Y:S01]  /*f390*/  STTM.16dp32bit_t0_t15.x128 tmem[UR14], RZ ;  /* 0x000000ff000079ed */ /* 0x000fe20008b8000e */
[----:B------:R-:W-:Y:S01]  /*f3a0*/  STTM.16dp32bit_t16_t31.x128 tmem[UR14+0x80], RZ ;  /* 0x000080ff000079ed */ /* 0x000fe20008ba000e */
[----:B------:R-:W0:Y:S02]  /*f3b0*/  FENCE.VIEW.ASYNC.T ;  /* 0x00000000000073c6 */ /* 0x000e240000000200 */
[----:B0-----:R-:W-:Y:S01]  /*f3c0*/  BAR.SYNC.DEFER_BLOCKING 0x0 ;  /* 0x0000000000007b1d */ /* 0x001fe20000010000 */
[----:B------:R-:W-:Y:S01]  /*f3d0*/  ISETP.LT.AND P1, PT, R12, UR7, P1 ;  /* 0x000000070c007c0c */ /* 0x000fe20008f21270 */
[----:B------:R-:W-:Y:S01]  /*f3e0*/  IMAD R19, R160, 0x2, R33 ;  /* 0x00000002a0137824 */ /* 0x000fe200078e0221 */
[----:B------:R-:W-:-:S02]  /*f3f0*/  PRMT R10, RZ, 0x7610, R10 ;  /* 0x00007610ff0a7816 */ /* 0x000fc4000000000a */
[----:B------:R-:W-:Y:S01]  /*f400*/  PRMT R29, RZ, 0x7610, R29 ;  /* 0x00007610ff1d7816 */ /* 0x000fe2000000001d */
[C---:B------:R-:W-:Y:S01]  /*f410*/  IMAD R12, R160.reuse, 0x2, R19 ;  /* 0x00000002a00c7824 */ /* 0x040fe200078e0213 */
[----:B------:R-:W-:Y:S01]  /*f420*/  PRMT R16, RZ, 0x7610, R16 ;  /* 0x00007610ff107816 */ /* 0x000fe20000000010 */
[----:B------:R0:W-:Y:S01]  /*f430*/  STL [R1+0x2cb4], R120 ;  /* 0x002cb47801007387 */ /* 0x0001e20000100800 */
[----:B------:R-:W-:Y:S01]  /*f440*/  PRMT R15, RZ, 0x7610, R15 ;  /* 0x00007610ff0f7816 */ /* 0x000fe2000000000f */
[C---:B------:R-:W-:Y:S01]  /*f450*/  IMAD R44, R160.reuse, 0x2, R12 ;  /* 0x00000002a02c7824 */ /* 0x040fe200078e020c */
[----:B------:R-:W-:Y:S01]  /*f460*/  PRMT R14, RZ, 0x7610, R14 ;  /* 0x00007610ff0e7816 */ /* 0x000fe2000000000e */
[----:B------:R-:W-:Y:S01]  /*f470*/  STL [R1+0x2cb0], R121 ;  /* 0x002cb07901007387 */ /* 0x000fe20000100800 */
[----:B------:R-:W-:Y:S01]  /*f480*/  PRMT R24, RZ, 0x7610, R24 ;  /* 0x00007610ff187816 */ /* 0x000fe20000000018 */
[----:B------:R-:W-:Y:S01]  /*f490*/  IMAD R32, R160, 0x2, R44 ;  /* 0x00000002a0207824 */ /* 0x000fe200078e022c */
[C---:B------:R-:W-:Y:S01]  /*f4a0*/  LOP3.LUT R35, R6.reuse, 0x50, RZ, 0xfc, !PT ;  /* 0x0000005006237812 */ /* 0x040fe200078efcff */
[----:B------:R-:W-:Y:S01]  /*f4b0*/  STL [R1+0x2cac], R122 ;  /* 0x002cac7a01007387 */ /* 0x000fe20000100800 */
[----:B------:R-:W-:Y:S01]  /*f4c0*/  LOP3.LUT R36, R6, 0x58, RZ, 0xfc, !PT ;  /* 0x0000005806247812 */ /* 0x000fe200078efcff */
[----:B------:R-:W1:Y:S02]  /*f4d0*/  LDCU UR19, c[0x0][0x3b0] ;  /* 0x00007600ff1377ac */ /* 0x000e640008000800 */
[----:B------:R-:W-:Y:S01]  /*f4e0*/  STL [R1+0x2ca8], R123 ;  /* 0x002ca87b01007387 */ /* 0x000fe20000100800 */
[----:B------:R-:W-:Y:S01]  /*f4f0*/  PRMT R23, RZ, 0x7610, R23 ;  /* 0x00007610ff177816 */ /* 0x000fe20000000017 */
[----:B------:R-:W0:Y:S02]  /*f500*/  LDCU UR20, c[0x0][0x3b0] ;  /* 0x00007600ff1477ac */ /* 0x000e240008000800 */
[----:B------:R-:W0:Y:S02]  /*f510*/  FENCE.VIEW.ASYNC.S ;  /* 0x00000000000073c6 */ /* 0x000e240000000000 */
[----:B0-----:R0:W0:Y:S02]  /*f520*/  @!UP3 SYNCS.EXCH.64 URZ, [UR4], UR12 ;  /* 0x0000000c04ffb5b2 */ /* 0x0010240008000100 */
[----:B------:R-:W-:Y:S01]  /*f530*/  STL [R1+0x2ca4], R124 ;  /* 0x002ca47c01007387 */ /* 0x000fe20000100800 */
[----:B------:R-:W-:Y:S01]  /*f540*/  PRMT R25, RZ, 0x7610, R25 ;  /* 0x00007610ff197816 */ /* 0x000fe20000000019 */
[----:B------:R-:W0:Y:S02]  /*f550*/  LDCU UR21, c[0x0][0x3b0] ;  /* 0x00007600ff1577ac */ /* 0x000e240008000800 */
        /* <DEDUP_REMOVED lines=100> */
[----:B------:R-:W0:Y:S03]  /*fba0*/  LDCU UR56, c[0x0][0x3b0] ;  /* 0x00007600ff3877ac */ /* 0x000e260008000800 */
        /* <DEDUP_REMOVED lines=20> */
[----:B-----5:R-:W-:Y:S01]  /*fcf0*/  STL [R1+0x2bc0], R3 ;  /* 0x002bc00301007387 */ /* 0x020fe20000100800 */
        /* <DEDUP_REMOVED lines=10> */
[----:B------:R-:W0:Y:S01]  /*fda0*/  LDCU UR72, c[0x0][0x3b0] ;  /* 0x00007600ff4877ac */ /* 0x000e220008000800 */
[----:B------:R-:W0:Y:S01]  /*fdb0*/  LDCU UR73, c[0x0][0x3b0] ;  /* 0x00007600ff4977ac */ /* 0x000e220008000800 */
[----:B------:R-:W0:Y:S01]  /*fdc0*/  LDCU UR74, c[0x0][0x3b0] ;  /* 0x00007600ff4a77ac */ /* 0x000e220008000800 */
[----:B------:R-:W0:Y:S01]  /*fdd0*/  LDCU UR15, c[0x0][0x3b0] ;  /* 0x00007600ff0f77ac */ /* 0x000e220008000800 */
[----:B------:R-:W0:Y:S01]  /*fde0*/  LDCU UR16, c[0x0][0x3b0] ;  /* 0x00007600ff1077ac */ /* 0x000e220008000800 */
[----:B------:R-:W0:Y:S01]  /*fdf0*/  LDCU UR17, c[0x0][0x3b0] ;  /* 0x00007600ff1177ac */ /* 0x000e220008000800 */
[----:B------:R-:W0:Y:S01]  /*fe00*/  LDCU UR18, c[0x0][0x3b0] ;  /* 0x00007600ff1277ac */ /* 0x000e220008000800 */
[----:B------:R-:W0:Y:S01]  /*fe10*/  LDCU UR31, c[0x0][0x3b0] ;  /* 0x00007600ff1f77ac */ /* 0x000e220008000800 */
[----:B--2---:R-:W-:Y:S01]  /*fe20*/  R2UR UR75, R8 ;  /* 0x00000000084b72ca */ /* 0x004fe200000e0000 */
[----:B0-----:R-:W0:Y:S01]  /*fe30*/  LDCU UR12, c[0x0][0x3b0] ;  /* 0x00007600ff0c77ac */ /* 0x001e220008000800 */
[----:B------:R-:W-:-:S02]  /*fe40*/  LEA R8, P4, R9, R5, 0x1 ;  /* 0x0000000509087211 */ /* 0x000fc400078808ff */
[----:B------:R-:W-:Y:S01]  /*fe50*/  PRMT R120, RZ, 0x7610, R120 ;  /* 0x00007610ff787816 */ /* 0x000fe20000000078 */
[----:B------:R-:W2:Y:S01]  /*fe60*/  LDCU UR13, c[0x0][0x3b0] ;  /* 0x00007600ff0d77ac */ /* 0x000ea20008000800 */
[-C--:B------:R-:W-:Y:S01]  /*fe70*/  LEA.HI.X.SX32 R9, R9, R4.reuse, 0x1, P4 ;  /* 0x0000000409097211 */ /* 0x080fe200020f0eff */
[----:B------:R-:W-:Y:S01]  /*fe80*/  BAR.SYNC.DEFER_BLOCKING 0x0 ;  /* 0x0000000000007b1d */ /* 0x000fe20000010000 */
[C---:B----4-:R-:W-:Y:S02]  /*fe90*/  LEA R28, P4, R26.reuse, R5, 0x1 ;  /* 0x000000051a1c7211 */ /* 0x050fe400078808ff */
[----:B------:R-:W-:Y:S02]  /*fea0*/  PRMT R55, RZ, 0x7610, R55 ;  /* 0x00007610ff377816 */ /* 0x000fe40000000037 */
[----:B------:R-:W-:Y:S01]  /*feb0*/  PRMT R54, RZ, 0x7610, R54 ;  /* 0x00007610ff367816 */ /* 0x000fe20000000036 */
[----:B------:R-:W4:Y:S01]  /*fec0*/  LDCU UR14, c[0x0][0x3b0] ;  /* 0x00007600ff0e77ac */ /* 0x000f220008000800 */
[----:B------:R0:W-:Y:S04]  /*fed0*/  STL [R1+0x1470], R8 ;  /* 0x0014700801007387 */ /* 0x0001e80000100800 */
[----:B---3--:R0:W3:Y:S01]  /*fee0*/  @P0 LDG.E.U16 R17, desc[UR10][R8.64] ;  /* 0x0000000a08110981 */ /* 0x0080e2000c1e1500 */
[----:B------:R-:W-:-:S03]  /*fef0*/  LEA.HI.X.SX32 R30, R26, R4, 0x1, P4 ;  /* 0x000000041a1e7211 */ /* 0x000fc600020f0eff */
[----:B------:R1:W-:Y:S01]  /*ff00*/  STL [R1+0x146c], R9 ;  /* 0x00146c0901007387 */ /* 0x0003e20000100800 */
[----:B0-----:R-:W-:Y:S02]  /*ff10*/  @P1 IMAD.MOV.U32 R8, RZ, RZ, R28 ;  /* 0x000000ffff081224 */ /* 0x001fe400078e001c */
[----:B-1----:R-:W-:-:S05]  /*ff20*/  @P1 IMAD.MOV.U32 R9, RZ, RZ, R30 ;  /* 0x000000ffff091224 */ /* 0x002fca00078e001e */
[----:B------:R0:W2:Y:S04]  /*ff30*/  @P1 LDG.E.U16 R27, desc[UR10][R8.64] ;  /* 0x0000000a081b1981 */ /* 0x0000a8000c1e1500 */
[----:B---3--:R-:W-:Y:S01]  /*ff40*/  @P0 STL [R1+0x11a8], R17 ;  /* 0x0011a81101000387 */ /* 0x008fe20000100800 */
[----:B------:R-:W-:-:S04]  /*ff50*/  LEA R18, P0, R11, R5, 0x1 ;  /* 0x000000050b127211 */ /* 0x000fc800078008ff */
[----:B------:R-:W-:Y:S01]  /*ff60*/  LEA.HI.X.SX32 R26, R11, R4, 0x1, P0 ;  /* 0x000000040b1a7211 */ /* 0x000fe200000f0eff */
[----:B0-----:R-:W-:-:S04]  /*ff70*/  @P3 IMAD.MOV.U32 R8, RZ, RZ, R18 ;  /* 0x000000ffff083224 */ /* 0x001fc800078e0012 */
[----:B------:R-:W-:-:S05]  /*ff80*/  @P3 IMAD.MOV.U32 R9, RZ, RZ, R26 ;  /* 0x000000ffff093224 */ /* 0x000fca00078e001a */
[----:B------:R0:W3:Y:S01]  /*ff90*/  @P3 LDG.E.U16 R10, desc[UR10][R8.64] ;  /* 0x0000000a080a3981 */ /* 0x0000e2000c1e1500 */
[----:B------:R-:W-:-:S03]  /*ffa0*/  PLOP3.LUT P0, PT, PT, PT, UP2, 0x80, 0x8 ;  /* 0x000000000008781c */ /* 0x000fc60003f0f028 */
[----:B------:R-:W-:Y:S04]  /*ffb0*/  STL [R1+0x1490], R28 ;  /* 0x0014901c01007387 */ /* 0x000fe80000100800 */
[----:B------:R1:W-:Y:S01]  /*ffc0*/  STL [R1+0x14b0], R18 ;  /* 0x0014b01201007387 */ /* 0x0003e20000100800 */
[----:B------:R-:W-:-:S03]  /*ffd0*/  PLOP3.LUT P1, PT, PT, PT, UP2, 0x80, 0x8 ;  /* 0x000000000008781c */ /* 0x000fc60003f2f028 */
[----:B------:R-:W-:Y:S04]  /*ffe0*/  STL [R1+0x148c], R30 ;  /* 0x00148c1e01007387 */ /* 0x000fe80000100800 */
[----:B------:R2:W-:Y:S01]  /*fff0*/  STL [R1+0x14ac], R26 ;  /* 0x0014ac1a01007387 */ /* 0x0005e20000100800 */
[----:B-1----:R-:W-:-:S04]  /*10000*/  LOP3.LUT R18, R6, 0x18, RZ, 0xfc, !PT ;  /* 0x0000001806127812 */ /* 0x002fc800078efcff */
[----:B------:R-:W-:Y:S02]  /*10010*/  ISETP.LT.AND P0, PT, R18, UR7, P0 ;  /* 0x0000000712007c0c */ /* 0x000fe40008701270 */
[-C--:B0-----:R-:W-:Y:S02]  /*10020*/  LEA R8, P3, R13, R5.reuse, 0x1 ;  /* 0x000000050d087211 */ /* 0x081fe400078608ff */
[----:B--2---:R-:W-:Y:S02]  /*10030*/  LEA R26, P4, R7, R5, 0x1 ;  /* 0x00000005071a7211 */ /* 0x004fe400078808ff */
[----:B------:R-:W-:Y:S02]  /*10040*/  LEA.HI.X.SX32 R9, R13, R4, 0x1, P3 ;  /* 0x000000040d097211 */ /* 0x000fe400018f0eff */
[----:B------:R-:W-:Y:S02]  /*10050*/  LOP3.LUT R28, R6, 0x28, RZ, 0xfc, !PT ;  /* 0x00000028061c7812 */ /* 0x000fe400078efcff */
[----:B------:R-:W-:-:S03]  /*10060*/  PLOP3.LUT P3, PT, PT, PT, UP2, 0x80, 0x8 ;  /* 0x000000000008781c */ /* 0x000fc60003f6f028 */
[----:B------:R0:W2:Y:S01]  /*10070*/  @P0 LDG.E.U16 R29, desc[UR10][R8.64] ;  /* 0x0000000a081d0981 */ /* 0x0000a2000c1e1500 */
[----:B------:R-:W-:-:S03]  /*10080*/  ISETP.LT.AND P0, PT, R28, UR7, P3 ;  /* 0x000000071c007c0c */ /* 0x000fc60009f01270 */
[----:B---3--:R1:W-:Y:S02]  /*10090*/  STL [R1+0x11a0], R10 ;  /* 0x0011a00a01007387 */ /* 0x0083e40000100800 */
[----:B-1----:R-:W-:-:S04]  /*100a0*/  LOP3.LUT R10, R6, 0x20, RZ, 0xfc, !PT ;  /* 0x00000020060a7812 */ /* 0x002fc800078efcff */
[----:B------:R-:W-:Y:S01]  /*100b0*/  ISETP.LT.AND P1, PT, R10, UR7, P1 ;  /* 0x000000070a007c0c */ /* 0x000fe20008f21270 */
[----:B------:R0:W-:Y:S04]  /*100c0*/  STL [R1+0x14d0], R8 ;  /* 0x0014d00801007387 */ /* 0x0001e80000100800 */
[----:B------:R1:W-:Y:S04]  /*100d0*/  STL [R1+0x14f0], R26 ;  /* 0x0014f01a01007387 */ /* 0x0003e80000100800 */
[----:B------:R-:W-:Y:S04]  /*100e0*/  STL [R1+0x14cc], R9 ;  /* 0x0014cc0901007387 */ /* 0x000fe80000100800 */
[----:B------:R3:W-:Y:S01]  /*100f0*/  STL [R1+0x11a4], R27 ;  /* 0x0011a41b01007387 */ /* 0x0007e20000100800 */
[----:B0-----:R-:W-:Y:S01]  /*10100*/  @P1 IMAD.MOV.U32 R8, RZ, RZ, R26 ;  /* 0x000000ffff081224 */ /* 0x001fe200078e001a */
[----:B-1----:R-:W-:-:S02]  /*10110*/  LEA R26, P3, R12, R5, 0x1 ;  /* 0x000000050c1a7211 */ /* 0x002fc400078608ff */
[----:B---3--:R-:W-:-:S05]  /*10120*/  LEA.HI.X.SX32 R27, R7, R4, 0x1, P4 ;  /* 0x00000004071b7211 */ /* 0x008fca00020f0eff */
[----:B------:R-:W-:Y:S01]  /*10130*/  @P1 IMAD.MOV.U32 R9, RZ, RZ, R27 ;  /* 0x000000ffff091224 */ /* 0x000fe200078e001b */
[----:B------:R0:W-:Y:S04]  /*10140*/  STL [R1+0x14ec], R27 ;  /* 0x0014ec1b01007387 */ /* 0x0001e80000100800 */
[----:B------:R1:W3:Y:S01]  /*10150*/  @P1 LDG.E.U16 R16, desc[UR10][R8.64] ;  /* 0x0000000a08101981 */ /* 0x0002e2000c1e1500 */
[----:B0-----:R-:W-:Y:S01]  /*10160*/  LEA.HI.X.SX32 R27, R12, R4, 0x1, P3 ;  /* 0x000000040c1b7211 */ /* 0x001fe200018f0eff */
[----:B-1----:R-:W-:-:S04]  /*10170*/  @P0 IMAD.MOV.U32 R8, RZ, RZ, R26 ;  /* 0x000000ffff080224 */ /* 0x002fc800078e001a */
[----:B------:R-:W-:-:S05]  /*10180*/  @P0 IMAD.MOV.U32 R9, RZ, RZ, R27 ;  /* 0x000000ffff090224 */ /* 0x000fca00078e001b */
[----:B------:R-:W2:Y:S01]  /*10190*/  @P0 LDG.E.U16 R15, desc[UR10][R8.64] ;  /* 0x0000000a080f0981 */ /* 0x000ea2000c1e1500 */
[----:B------:R-:W-:Y:S01]  /*101a0*/  IMAD R17, R160, 0x2, R32 ;  /* 0x00000002a0117824 */ /* 0x000fe200078e0220 */
[----:B------:R-:W-:-:S03]  /*101b0*/  LOP3.LUT R28, R6, 0x30, RZ, 0xfc, !PT ;  /* 0x00000030061c7812 */ /* 0x000fc600078efcff */
[----:B------:R-:W-:Y:S01]  /*101c0*/  IMAD R11, R160, 0x2, R17 ;  /* 0x00000002a00b7824 */ /* 0x000fe200078e0211 */
[----:B------:R-:W-:-:S03]  /*101d0*/  PLOP3.LUT P1, PT, PT, PT, UP2, 0x80, 0x8 ;  /* 0x000000000008781c */ /* 0x000fc60003f2f028 */
[----:B------:R-:W-:Y:S01]  /*101e0*/  IMAD R43, R160, 0x2, R11 ;  /* 0x00000002a02b7824 */ /* 0x000fe200078e020b */
[----:B------:R-:W-:-:S03]  /*101f0*/  ISETP.LT.AND P1, PT, R28, UR7, P1 ;  /* 0x000000071c007c0c */ /* 0x000fc60008f21270 */
[----:B------:R-:W-:Y:S01]  /*10200*/  IMAD R31, R160, 0x2, R43 ;  /* 0x00000002a01f7824 */ /* 0x000fe200078e022b */
[----:B------:R-:W-:Y:S02]  /*10210*/  LOP3.LUT R28, R6, 0x38, RZ, 0xfc, !PT ;  /* 0x00000038061c7812 */ /* 0x000fe400078efcff */
[----:B------:R-:W-:Y:S01]  /*10220*/  PLOP3.LUT P0, PT, PT, PT, UP2, 0x80, 0x8 ;  /* 0x000000000008781c */ /* 0x000fe20003f0f028 */
[----:B------:R-:W-:-:S03]  /*10230*/  IMAD R18, R160, 0x2, R31 ;  /* 0x00000002a0127824 */ /* 0x000fc600078e021f */
[----:B------:R-:W-:Y:S01]  /*10240*/  ISETP.LT.AND P0, PT, R28, UR7, P0 ;  /* 0x000000071c007c0c */ /* 0x000fe20008701270 */
[----:B------:R-:W-:Y:S01]  /*10250*/  IMAD R10, R160, 0x2, R18 ;  /* 0x00000002a00a7824 */ /* 0x000fe200078e0212 */
[----:B---3--:R-:W-:Y:S04]  /*10260*/  STL [R1+0x1198], R16 ;  /* 0x0011981001007387 */ /* 0x008fe80000100800 */
[----:B------:R0:W-:Y:S04]  /*10270*/  STL [R1+0x1510], R26 ;  /* 0x0015101a01007387 */ /* 0x0001e80000100800 */
[----:B------:R1:W-:Y:S01]  /*10280*/  STL [R1+0x150c], R27 ;  /* 0x00150c1b01007387 */ /* 0x0003e20000100800 */
[----:B0-----:R-:W-:-:S03]  /*10290*/  LEA R26, P3, R11, R5, 0x1 ;  /* 0x000000050b1a7211 */ /* 0x001fc600078608ff */
[----:B--2---:R-:W-:Y:S01]  /*102a0*/  STL [R1+0x119c], R29 ;  /* 0x00119c1d01007387 */ /* 0x004fe20000100800 */
[----:B-1----:R-:W-:-:S03]  /*102b0*/  LEA.HI.X.SX32 R27, R11, R4, 0x1, P3 ;  /* 0x000000040b1b7211 */ /* 0x002fc600018f0eff */
[----:B------:R-:W-:Y:S01]  /*102c0*/  STL [R1+0x1194], R15 ;  /* 0x0011940f01007387 */ /* 0x000fe20000100800 */
[----:B------:R-:W-:-:S03]  /*102d0*/  @P1 IMAD.MOV.U32 R8, RZ, RZ, R26 ;  /* 0x000000ffff081224 */ /* 0x000fc600078e001a */
[----:B------:R0:W-:Y:S01]  /*102e0*/  STL [R1+0x1530], R26 ;  /* 0x0015301a01007387 */ /* 0x0001e20000100800 */
[----:B------:R-:W-:-:S03]  /*102f0*/  @P1 IMAD.MOV.U32 R9, RZ, RZ, R27 ;  /* 0x000000ffff091224 */ /* 0x000fc600078e001b */
[----:B------:R1:W-:Y:S04]  /*10300*/  STL [R1+0x152c], R27 ;  /* 0x00152c1b01007387 */ /* 0x0003e80000100800 */
[----:B------:R2:W3:Y:S01]  /*10310*/  @P1 LDG.E.U16 R14, desc[UR10][R8.64] ;  /* 0x0000000a080e1981 */ /* 0x0004e2000c1e1500 */
[----:B0-----:R-:W-:-:S04]  /*10320*/  LEA R26, P3, R10, R5, 0x1 ;  /* 0x000000050a1a7211 */ /* 0x001fc800078608ff */
[----:B-1----:R-:W-:Y:S01]  /*10330*/  LEA.HI.X.SX32 R27, R10, R4, 0x1, P3 ;  /* 0x000000040a1b7211 */ /* 0x002fe200018f0eff */
[----:B--2---:R-:W-:-:S04]  /*10340*/  @P0 IMAD.MOV.U32 R8, RZ, RZ, R26 ;  /* 0x000000ffff080224 */ /* 0x004fc800078e001a */
[----:B------:R-:W-:-:S05]  /*10350*/  @P0 IMAD.MOV.U32 R9, RZ, RZ, R27 ;  /* 0x000000ffff090224 */ /* 0x000fca00078e001b */
[----:B------:R-:W2:Y:S01]  /*10360*/  @P0 LDG.E.U16 R24, desc[UR10][R8.64] ;  /* 0x0000000a08180981 */ /* 0x000ea2000c1e1500 */
[----:B------:R-:W-:-:S04]  /*10370*/  IMAD R42, R160, 0x2, R10 ;  /* 0x00000002a02a7824 */ /* 0x000fc800078e020a */
[----:B------:R-:W-:Y:S01]  /*10380*/  IMAD R30, R160, 0x2, R42 ;  /* 0x00000002a01e7824 */ /* 0x000fe200078e022a */
[----:B------:R-:W-:-:S03]  /*10390*/  PLOP3.LUT P1, PT, PT, PT, UP2, 0x80, 0x8 ;  /* 0x000000000008781c */ /* 0x000fc60003f2f028 */
[----:B------:R-:W-:-:S04]  /*103a0*/  IMAD R16, R160, 0x2, R30 ;  /* 0x00000002a0107824 */ /* 0x000fc800078e021e */
[----:B------:R-:W-:Y:S01]  /*103b0*/  IMAD R7, R160, 0x2, R16 ;  /* 0x00000002a0077824 */ /* 0x000fe200078e0210 */
[----:B------:R-:W-:Y:S01]  /*103c0*/  PRMT R13, RZ, 0x7610, R13 ;  /* 0x00007610ff0d7816 */ /* 0x000fe2000000000d */
[----:B---3--:R0:W-:Y:S04]  /*103d0*/  STL [R1+0x1190], R14 ;  /* 0x0011900e01007387 */ /* 0x0081e80000100800 */
[----:B------:R-:W-:Y:S01]  /*103e0*/  STL [R1+0x1550], R26 ;  /* 0x0015501a01007387 */ /* 0x000fe20000100800 */
[----:B0-----:R-:W-:-:S03]  /*103f0*/  LOP3.LUT R14, R6, 0x40, RZ, 0xfc, !PT ;  /* 0x00000040060e7812 */ /* 0x001fc600078efcff */
[----:B------:R-:W-:Y:S01]  /*10400*/  STL [R1+0x154c], R27 ;  /* 0x00154c1b01007387 */ /* 0x000fe20000100800 */
[----:B------:R-:W-:-:S03]  /*10410*/  ISETP.LT.AND P1, PT, R14, UR7, P1 ;  /* 0x000000070e007c0c */ /* 0x000fc60008f21270 */
[----:B--2---:R0:W-:Y:S02]  /*10420*/  STL [R1+0x118c], R24 ;  /* 0x00118c1801007387 */ /* 0x0041e40000100800 */
[----:B0-----:R-:W-:-:S04]  /*10430*/  LEA R24, P3, R7, R5, 0x1 ;  /* 0x0000000507187211 */ /* 0x001fc800078608ff */
[----:B------:R-:W-:-:S04]  /*10440*/  LEA.HI.X.SX32 R26, R7, R4, 0x1, P3 ;  /* 0x00000004071a7211 */ /* 0x000fc800018f0eff */
[----:B------:R-:W-:Y:S02]  /*10450*/  @P1 IMAD.MOV.U32 R8, RZ, RZ, R24 ;  /* 0x000000ffff081224 */ /* 0x000fe400078e0018 */
[----:B------:R-:W-:-:S05]  /*10460*/  @P1 IMAD.MOV.U32 R9, RZ, RZ, R26 ;  /* 0x000000ffff091224 */ /* 0x000fca00078e001a */
[----:B------:R0:W2:Y:S01]  /*10470*/  @P1 LDG.E.U16 R13, desc[UR10][R8.64] ;  /* 0x0000000a080d1981 */ /* 0x0000a2000c1e1500 */
[----:B------:R-:W-:-:S04]  /*10480*/  IMAD R41, R160, 0x2, R7 ;  /* 0x00000002a0297824 */ /* 0x000fc800078e0207 */
[----:B------:R-:W-:-:S04]  /*10490*/  IMAD R29, R160, 0x2, R41 ;  /* 0x00000002a01d7824 */ /* 0x000fc800078e0229 */
[----:B------:R-:W-:Y:S01]  /*104a0*/  IMAD R15, R160, 0x2, R29 ;  /* 0x00000002a00f7824 */ /* 0x000fe200078e021d */
[----:B------:R-:W-:-:S03]  /*104b0*/  LOP3.LUT R27, R6, 0x48, RZ, 0xfc, !PT ;  /* 0x00000048061b7812 */ /* 0x000fc600078efcff */
[----:B------:R-:W-:Y:S01]  /*104c0*/  IMAD R11, R160, 0x2, R15 ;  /* 0x00000002a00b7824 */ /* 0x000fe200078e020f */
[----:B------:R-:W-:-:S03]  /*104d0*/  PLOP3.LUT P0, PT, PT, PT, UP2, 0x80, 0x8 ;  /* 0x000000000008781c */ /* 0x000fc60003f0f028 */
[C---:B------:R-:W-:Y:S01]  /*104e0*/  IMAD R40, R160.reuse, 0x2, R11 ;  /* 0x00000002a0287824 */ /* 0x040fe200078e020b */
[----:B------:R-:W-:Y:S01]  /*104f0*/  ISETP.LT.AND P0, PT, R27, UR7, P0 ;  /* 0x000000071b007c0c */ /* 0x000fe20008701270 */
[----:B------:R1:W-:Y:S02]  /*10500*/  STL [R1+0x1570], R24 ;  /* 0x0015701801007387 */ /* 0x0003e40000100800 */
[C---:B------:R-:W-:Y:S01]  /*10510*/  IMAD R28, R160.reuse, 0x2, R40 ;  /* 0x00000002a01c7824 */ /* 0x040fe200078e0228 */
[----:B------:R-:W-:Y:S01]  /*10520*/  PLOP3.LUT P1, PT, PT, PT, UP2, 0x80, 0x8 ;  /* 0x000000000008781c */ /* 0x000fe20003f2f028 */
[----:B------:R3:W-:Y:S02]  /*10530*/  STL [R1+0x156c], R26 ;  /* 0x00156c1a01007387 */ /* 0x0007e40000100800 */
[----:B------:R-:W-:Y:S01]  /*10540*/  IMAD R14, R160, 0x2, R28 ;  /* 0x00000002a00e7824 */ /* 0x000fe200078e021c */
[----:B-1----:R-:W-:-:S03]  /*10550*/  LEA R24, P3, R11, R5, 0x1 ;  /* 0x000000050b187211 */ /* 0x002fc600078608ff */
[----:B------:R-:W-:Y:S01]  /*10560*/  IMAD R10, R160, 0x2, R14 ;  /* 0x00000002a00a7824 */ /* 0x000fe200078e020e */
[----:B------:R-:W-:Y:S02]  /*10570*/  ISETP.LT.AND P1, PT, R35, UR7, P1 ;  /* 0x0000000723007c0c */ /* 0x000fe40008f21270 */
[----:B---3--:R-:W-:Y:S01]  /*10580*/  LEA.HI.X.SX32 R26, R11, R4, 0x1, P3 ;  /* 0x000000040b1a7211 */ /* 0x008fe200018f0eff */
[----:B0-----:R-:W-:Y:S01]  /*10590*/  @P0 IMAD.MOV.U32 R8, RZ, RZ, R24 ;  /* 0x000000ffff080224 */ /* 0x001fe200078e0018 */
[----:B------:R-:W-:-:S03]  /*105a0*/  PRMT R12, RZ, 0x7610, R12 ;  /* 0x00007610ff0c7816 */ /* 0x000fc6000000000c */
[----:B------:R-:W-:Y:S01]  /*105b0*/  @P0 IMAD.MOV.U32 R9, RZ, RZ, R26 ;  /* 0x000000ffff090224 */ /* 0x000fe200078e001a */
[----:B------:R-:W-:-:S04]  /*105c0*/  PRMT R11, RZ, 0x7610, R11 ;  /* 0x00007610ff0b7816 */ /* 0x000fc8000000000b */
[----:B------:R0:W3:Y:S04]  /*105d0*/  @P0 LDG.E.U16 R12, desc[UR10][R8.64] ;  /* 0x0000000a080c0981 */ /* 0x0000e8000c1e1500 */
[----:B--2---:R-:W-:Y:S04]  /*105e0*/  STL [R1+0x1188], R13 ;  /* 0x0011880d01007387 */ /* 0x004fe80000100800 */
[----:B------:R1:W-:Y:S02]  /*105f0*/  STL [R1+0x1590], R24 ;  /* 0x0015901801007387 */ /* 0x0003e40000100800 */
[----:B-1----:R-:W-:-:S04]  /*10600*/  LEA R24, P3, R10, R5, 0x1 ;  /* 0x000000050a187211 */ /* 0x002fc800078608ff */
[----:B------:R-:W-:Y:S01]  /*10610*/  LEA.HI.X.SX32 R35, R10, R4, 0x1, P3 ;  /* 0x000000040a237211 */ /* 0x000fe200018f0eff */
[----:B0-----:R-:W-:-:S04]  /*10620*/  @P1 IMAD.MOV.U32 R8, RZ, RZ, R24 ;  /* 0x000000ffff081224 */ /* 0x001fc800078e0018 */
[----:B------:R-:W-:-:S05]  /*10630*/  @P1 IMAD.MOV.U32 R9, RZ, RZ, R35 ;  /* 0x000000ffff091224 */ /* 0x000fca00078e0023 */
[----:B------:R0:W2:Y:S01]  /*10640*/  @P1 LDG.E.U16 R11, desc[UR10][R8.64] ;  /* 0x0000000a080b1981 */ /* 0x0000a2000c1e1500 */
[----:B------:R-:W-:-:S04]  /*10650*/  IMAD R39, R160, 0x2, R10 ;  /* 0x00000002a0277824 */ /* 0x000fc800078e020a */
[----:B------:R-:W-:Y:S01]  /*10660*/  IMAD R27, R160, 0x2, R39 ;  /* 0x00000002a01b7824 */ /* 0x000fe200078e0227 */
[----:B------:R-:W-:-:S03]  /*10670*/  PLOP3.LUT P0, PT, PT, PT, UP2, 0x80, 0x8 ;  /* 0x000000000008781c */ /* 0x000fc60003f0f028 */
[----:B------:R-:W-:Y:S01]  /*10680*/  IMAD R13, R160, 0x2, R27 ;  /* 0x00000002a00d7824 */ /* 0x000fe200078e021b */
[----:B------:R1:W-:Y:S01]  /*10690*/  STL [R1+0x158c], R26 ;  /* 0x00158c1a01007387 */ /* 0x0003e20000100800 */
[----:B------:R-:W-:Y:S02]  /*106a0*/  ISETP.LT.AND P0, PT, R36, UR7, P0 ;  /* 0x0000000724007c0c */ /* 0x000fe40008701270 */
[C---:B------:R-:W-:Y:S01]  /*106b0*/  IMAD R7, R160.reuse, 0x2, R13 ;  /* 0x00000002a0077824 */ /* 0x040fe200078e020d */
[----:B---3--:R-:W-:Y:S03]  /*106c0*/  STL [R1+0x1184], R12 ;  /* 0x0011840c01007387 */ /* 0x008fe60000100800 */
[C---:B------:R-:W-:Y:S01]  /*106d0*/  IMAD R38, R160.reuse, 0x2, R7 ;  /* 0x00000002a0267824 */ /* 0x040fe200078e0207 */
[----:B------:R-:W-:Y:S04]  /*106e0*/  STL [R1+0x15b0], R24 ;  /* 0x0015b01801007387 */ /* 0x000fe80000100800 */
[----:B------:R3:W-:Y:S01]  /*106f0*/  STL [R1+0x15ac], R35 ;  /* 0x0015ac2301007387 */ /* 0x0007e20000100800 */
[----:B-1----:R-:W-:Y:S01]  /*10700*/  IMAD R26, R160, 0x2, R38 ;  /* 0x00000002a01a7824 */ /* 0x002fe200078e0226 */
[----:B------:R-:W-:-:S02]  /*10710*/  PLOP3.LUT P1, PT, PT, PT, UP2, 0x80, 0x8 ;  /* 0x000000000008781c */ /* 0x000fc40003f2f028 */
[----:B---3--:R-:W-:Y:S01]  /*10720*/  LEA R35, P3, R7, R5, 0x1 ;  /* 0x0000000507237211 */ /* 0x008fe200078608ff */
[----:B------:R-:W-:-:S03]  /*10730*/  IMAD R12, R160, 0x2, R26 ;  /* 0x00000002a00c7824 */ /* 0x000fc600078e021a */
[----:B------:R-:W-:Y:S01]  /*10740*/  LEA.HI.X.SX32 R36, R7, R4, 0x1, P3 ;  /* 0x0000000407247211 */ /* 0x000fe200018f0eff */
[----:B0-----:R-:W-:Y:S02]  /*10750*/  @P0 IMAD.MOV.U32 R8, RZ, RZ, R35 ;  /* 0x000000ffff080224 */ /* 0x001fe400078e0023 */
[----:B------:R-:W-:Y:S02]  /*10760*/  IMAD R10, R160, 0x2, R12 ;  /* 0x00000002a00a7824 */ /* 0x000fe400078e020c */
[----:B------:R-:W-:-:S05]  /*10770*/  @P0 IMAD.MOV.U32 R9, RZ, RZ, R36 ;  /* 0x000000ffff090224 */ /* 0x000fca00078e0024 */
[----:B------:R0:W3:Y:S04]  /*10780*/  @P0 LDG.E.U16 R23, desc[UR10][R8.64] ;  /* 0x0000000a08170981 */ /* 0x0000e8000c1e1500 */
[----:B--2---:R1:W-:Y:S02]  /*10790*/  STL [R1+0x1180], R11 ;  /* 0x0011800b01007387 */ /* 0x0043e40000100800 */
[----:B-1----:R-:W-:Y:S02]  /*107a0*/  LOP3.LUT R11, R6, 0x60, RZ, 0xfc, !PT ;  /* 0x00000060060b7812 */ /* 0x002fe400078efcff */
[----:B------:R1:W-:Y:S02]  /*107b0*/  STL [R1+0x15d0], R35 ;  /* 0x0015d02301007387 */ /* 0x0003e40000100800 */
[----:B------:R-:W-:-:S02]  /*107c0*/  ISETP.LT.AND P1, PT, R11, UR7, P1 ;  /* 0x000000070b007c0c */ /* 0x000fc40008f21270 */
[----:B-1----:R-:W-:-:S04]  /*107d0*/  LEA R35, P3, R10, R5, 0x1 ;  /* 0x000000050a237211 */ /* 0x002fc800078608ff */
[----:B------:R-:W-:-:S07]  /*107e0*/  LEA.HI.X.SX32 R121, R10, R4, 0x1, P3 ;  /* 0x000000040a797211 */ /* 0x000fce00018f0eff */
[----:B0-----:R-:W-:Y:S02]  /*107f0*/  @P1 IMAD.MOV.U32 R8, RZ, RZ, R35 ;  /* 0x000000ffff081224 */ /* 0x001fe400078e0023 */
[----:B------:R-:W-:-:S05]  /*10800*/  @P1 IMAD.MOV.U32 R9, RZ, RZ, R121 ;  /* 0x000000ffff091224 */ /* 0x000fca00078e0079 */
[----:B------:R0:W2:Y:S01]  /*10810*/  @P1 LDG.E.U16 R25, desc[UR10][R8.64] ;  /* 0x0000000a08191981 */ /* 0x0000a2000c1e1500 */
[----:B------:R-:W-:-:S04]  /*10820*/  IMAD R37, R160, 0x2, R10 ;  /* 0x00000002a0257824 */ /* 0x000fc800078e020a */
[C---:B------:R-:W-:Y:S01]  /*10830*/  IMAD R24, R160.reuse, 0x2, R37 ;  /* 0x00000002a0187824 */ /* 0x040fe200078e0225 */
[----:B------:R-:W-:Y:S01]  /*10840*/  STL [R1+0x15cc], R36 ;  /* 0x0015cc2401007387 */ /* 0x000fe20000100800 */
[----:B------:R-:W-:Y:S02]  /*10850*/  PLOP3.LUT P0, PT, PT, PT, UP2, 0x80, 0x8 ;  /* 0x000000000008781c */ /* 0x000fe40003f0f028 */
[C---:B------:R-:W-:Y:S01]  /*10860*/  IMAD R11, R160.reuse, 0x2, R24 ;  /* 0x00000002a00b7824 */ /* 0x040fe200078e0218 */
[----:B---3--:R1:W-:Y:S03]  /*10870*/  STL [R1+0x117c], R23 ;  /* 0x00117c1701007387 */ /* 0x0083e60000100800 */
[----:B------:R-:W-:Y:S01]  /*10880*/  IMAD R7, R160, 0x2, R11 ;  /* 0x00000002a0077824 */ /* 0x000fe200078e020b */
[----:B-1----:R-:W-:-:S04]  /*10890*/  LOP3.LUT R23, R6, 0x68, RZ, 0xfc, !PT ;  /* 0x0000006806177812 */ /* 0x002fc800078efcff */
[----:B------:R-:W-:Y:S02]  /*108a0*/  ISETP.LT.AND P0, PT, R23, UR7, P0 ;  /* 0x0000000717007c0c */ /* 0x000fe40008701270 */
[C---:B0-----:R-:W-:Y:S01]  /*108b0*/  LEA R9, P3, R7.reuse, R5, 0x1 ;  /* 0x0000000507097211 */ /* 0x041fe200078608ff */
[----:B------:R0:W-:Y:S03]  /*108c0*/  STL [R1+0x15f0], R35 ;  /* 0x0015f02301007387 */ /* 0x0001e60000100800 */
[----:B------:R-:W-:Y:S01]  /*108d0*/  LEA.HI.X.SX32 R8, R7, R4, 0x1, P3 ;  /* 0x0000000407087211 */ /* 0x000fe200018f0eff */
[----:B------:R-:W-:Y:S04]  /*108e0*/  STL [R1+0x15ec], R121 ;  /* 0x0015ec7901007387 */ /* 0x000fe80000100800 */
[----:B--2---:R-:W-:Y:S04]  /*108f0*/  STL [R1+0x1178], R25 ;  /* 0x0011781901007387 */ /* 0x004fe80000100800 */
[----:B------:R1:W-:Y:S04]  /*10900*/  STL [R1+0x1610], R9 ;  /* 0x0016100901007387 */ /* 0x0003e80000100800 */
[----:B------:R2:W-:Y:S01]  /*10910*/  STL [R1+0x160c], R8 ;  /* 0x00160c0801007387 */ /* 0x0005e20000100800 */
[----:B------:R-:W-:Y:S01]  /*10920*/  IMAD R36, R160, 0x2, R7 ;  /* 0x00000002a0247824 */ /* 0x000fe200078e0207 */
[----:B0-----:R-:W-:-:S02]  /*10930*/  LOP3.LUT R35, R6, 0x70, RZ, 0xfc, !PT ;  /* 0x0000007006237812 */ /* 0x001fc400078efcff */
[----:B------:R-:W-:Y:S02]  /*10940*/  PLOP3.LUT P1, PT, PT, PT, UP2, 0x80, 0x8 ;  /* 0x000000000008781c */ /* 0x000fe40003f2f028 */
[-C--:B-1----:R-:W-:Y:S01]  /*10950*/  @P0 LOP3.LUT R9, R9, R8.reuse, RZ, 0x3c, !PT ;  /* 0x0000000809090212 */ /* 0x082fe200078e3cff */
[----:B------:R-:W3:Y:S03]  /*10960*/  LDL.LU R121, [R1+0x3c] ;  /* 0x00003c0001797983 */ /* 0x000ee60000300800 */
[----:B--2---:R-:W-:-:S04]  /*10970*/  @P0 LOP3.LUT R8, R9, R8, RZ, 0x3c, !PT ;  /* 0x0000000809080212 */ /* 0x004fc800078e3cff */
[----:B------:R-:W-:-:S05]  /*10980*/  @P0 LOP3.LUT R9, R9, R8, RZ, 0x3c, !PT ;  /* 0x0000000809090212 */ /* 0x000fca00078e3cff */
[----:B------:R0:W2:Y:S01]  /*10990*/  @P0 LDG.E.U16 R22, desc[UR10][R8.64] ;  /* 0x0000000a08160981 */ /* 0x0000a2000c1e1500 */
[----:B------:R-:W-:-:S04]  /*109a0*/  IMAD R23, R160, 0x2, R36 ;  /* 0x00000002a0177824 */ /* 0x000fc800078e0224 */
[----:B------:R-:W-:Y:S01]  /*109b0*/  IMAD R10, R160, 0x2, R23 ;  /* 0x00000002a00a7824 */ /* 0x000fe200078e0217 */
[----:B------:R-:W-:-:S03]  /*109c0*/  ISETP.LT.AND P1, PT, R35, UR7, P1 ;  /* 0x0000000723007c0c */ /* 0x000fc60008f21270 */
[----:B------:R-:W-:Y:S01]  /*109d0*/  IMAD R25, R160, 0x2, R10 ;  /* 0x00000002a0197824 */ /* 0x000fe200078e020a */
[----:B0-----:R-:W-:-:S04]  /*109e0*/  LOP3.LUT R8, R6, 0x78, RZ, 0xfc, !PT ;  /* 0x0000007806087812 */ /* 0x001fc800078efcff */
[----:B------:R-:W-:-:S04]  /*109f0*/  LEA R9, P0, R25, R5, 0x1 ;  /* 0x0000000519097211 */ /* 0x000fc800078008ff */
[----:B------:R-:W-:Y:S01]  /*10a00*/  LEA.HI.X.SX32 R8, R25, R4, 0x1, P0 ;  /* 0x0000000419087211 */ /* 0x000fe200000f0eff */
[----:B--2---:R-:W-:Y:S04]  /*10a10*/  STL [R1+0x1174], R22 ;  /* 0x0011741601007387 */ /* 0x004fe80000100800 */
[----:B------:R0:W-:Y:S04]  /*10a20*/  STL [R1+0x1630], R9 ;  /* 0x0016300901007387 */ /* 0x0001e80000100800 */
[----:B------:R1:W-:Y:S01]  /*10a30*/  STL [R1+0x162c], R8 ;  /* 0x00162c0801007387 */ /* 0x0003e20000100800 */
[----:B0-----:R-:W-:-:S04]  /*10a40*/  @P1 LOP3.LUT R9, R9, R8, RZ, 0x3c, !PT ;  /* 0x0000000809091212 */ /* 0x001fc800078e3cff */
[----:B-1----:R-:W-:-:S04]  /*10a50*/  @P1 LOP3.LUT R8, R9, R8, RZ, 0x3c, !PT ;  /* 0x0000000809081212 */ /* 0x002fc800078e3cff */
[----:B------:R-:W-:-:S05]  /*10a60*/  @P1 LOP3.LUT R9, R9, R8, RZ, 0x3c, !PT ;  /* 0x0000000809091212 */ /* 0x000fca00078e3cff */
[----:B------:R0:W2:Y:S01]  /*10a70*/  @P1 LDG.E.U16 R120, desc[UR10][R8.64] ;  /* 0x0000000a08781981 */ /* 0x0000a2000c1e1500 */
[----:B------:R-:W-:Y:S01]  /*10a80*/  IMAD R35, R160, 0x2, R25 ;  /* 0x00000002a0237824 */ /* 0x000fe200078e0219 */
[----:B------:R-:W-:-:S03]  /*10a90*/  PLOP3.LUT P3, PT, PT, PT, UP2, 0x80, 0x8 ;  /* 0x000000000008781c */ /* 0x000fc60003f6f028 */
[----:B------:R-:W-:Y:S01]  /*10aa0*/  IMAD R22, R160, 0x2, R35 ;  /* 0x00000002a0167824 */ /* 0x000fe200078e0223 */
[----:B------:R-:W-:-:S03]  /*10ab0*/  LOP3.LUT R25, R6, 0x78, RZ, 0xfc, !PT ;  /* 0x0000007806197812 */ /* 0x000fc600078efcff */
[----:B------:R-:W-:Y:S01]  /*10ac0*/  IMAD R7, R160, 0x2, R22 ;  /* 0x00000002a0077824 */ /* 0x000fe200078e0216 */
[----:B------:R-:W-:-:S03]  /*10ad0*/  ISETP.LT.AND P3, PT, R25, UR7, P3 ;  /* 0x0000000719007c0c */ /* 0x000fc60009f61270 */
[----:B------:R-:W-:Y:S01]  /*10ae0*/  IMAD R25, R160, 0x2, R7 ;  /* 0x00000002a0197824 */ /* 0x000fe200078e0207 */
[----:B------:R-:W-:-:S04]  /*10af0*/  PRMT R123, RZ, 0x7610, R123 ;  /* 0x00007610ff7b7816 */ /* 0x000fc8000000007b */
[----:B0-----:R-:W-:Y:S01]  /*10b00*/  LEA R9, P1, R25, R5, 0x1 ;  /* 0x0000000519097211 */ /* 0x001fe200078208ff */
[----:B--2---:R0:W-:Y:S04]  /*10b10*/  STL [R1+0x1170], R120 ;  /* 0x0011707801007387 */ /* 0x0041e80000100800 */
[----:B------:R-:W-:Y:S04]  /*10b20*/  STL [R1+0x1860], R9 ;  /* 0x0018600901007387 */ /* 0x000fe80000100800 */
[----:B------:R1:W-:Y:S01]  /*10b30*/  STL.S16 [R1+0x116c], R123 ;  /* 0x00116c7b01007387 */ /* 0x0003e20000100600 */
[----:B0-----:R-:W-:-:S02]  /*10b40*/  LOP3.LUT R120, R6, 0x2, RZ, 0xfc, !PT ;  /* 0x0000000206787812 */ /* 0x001fc400078efcff */
[----:B-1----:R-:W-:Y:S02]  /*10b50*/  LOP3.LUT R123, R6, 0xa, RZ, 0xfc, !PT ;  /* 0x0000000a067b7812 */ /* 0x002fe400078efcff */
[----:B------:R-:W2:Y:S01]  /*10b60*/  LDL R6, [R1+0x116c] ;  /* 0x00116c0001067983 */ /* 0x000ea20000100800 */
[----:B------:R-:W-:-:S04]  /*10b70*/  LEA.HI.X.SX32 R8, R25, R4, 0x1, P1 ;  /* 0x0000000419087211 */ /* 0x000fc800008f0eff */
[-C--:B------:R-:W-:Y:S01]  /*10b80*/  @P3 LOP3.LUT R9, R9, R8.reuse, RZ, 0x3c, !PT ;  /* 0x0000000809093212 */ /* 0x080fe200078e3cff */
[----:B------:R0:W-:Y:S03]  /*10b90*/  STL [R1+0x185c], R8 ;  /* 0x00185c0801007387 */ /* 0x0001e60000100800 */
[----:B0-----:R-:W-:-:S04]  /*10ba0*/  @P3 LOP3.LUT R8, R9, R8, RZ, 0x3c, !PT ;  /* 0x0000000809083212 */ /* 0x001fc800078e3cff */
[----:B------:R-:W-:-:S05]  /*10bb0*/  @P3 LOP3.LUT R9, R9, R8, RZ, 0x3c, !PT ;  /* 0x0000000809093212 */ /* 0x000fca00078e3cff */
[----:B--2---:R-:W2:Y:S01]  /*10bc0*/  @P3 LDG.E.U16 R6, desc[UR10][R8.64] ;  /* 0x0000000a08063981 */ /* 0x004ea2000c1e1500 */
[----:B------:R-:W-:-:S04]  /*10bd0*/  PLOP3.LUT P0, PT, PT, PT, UP2, 0x80, 0x8 ;  /* 0x000000000008781c */ /* 0x000fc80003f0f028 */
[----:B------:R-:W-:Y:S02]  /*10be0*/  ISETP.LT.AND P0, PT, R120, UR7, P0 ;  /* 0x0000000778007c0c */ /* 0x000fe40008701270 */
[----:B------:R-:W3:Y:S01]  /*10bf0*/  LDL.LU R120, [R1+0x2cb4] ;  /* 0x002cb40001787983 */ /* 0x000ee20000300800 */
[----:B------:R-:W-:-:S03]  /*10c00*/  PRMT R122, RZ, 0x7610, R122 ;  /* 0x00007610ff7a7816 */ /* 0x000fc6000000007a */
[----:B--2---:R0:W-:Y:S02]  /*10c10*/  @P3 STL [R1+0x116c], R6 ;  /* 0x00116c0601003387 */ /* 0x0041e40000100800 */
[----:B0-----:R-:W0:Y:S02]  /*10c20*/  S2R R6, SR_TID.X ;  /* 0x0000000000067919 */ /* 0x001e240000002100 */
[----:B0-----:R-:W-:-:S04]  /*10c30*/  SHF.R.U32.HI R6, RZ, 0x6, R6 ;  /* 0x00000006ff067819 */ /* 0x001fc80000011606 */
[----:B------:R-:W-:-:S05]  /*10c40*/  SGXT.U32 R6, R6, 0x1 ;  /* 0x000000010606781a */ /* 0x000fca0000000000 */
[----:B------:R-:W-:-:S04]  /*10c50*/  IMAD R9, R6, R160, RZ ;  /* 0x000000a006097224 */ /* 0x000fc800078e02ff */
[----:B------:R-:W-:-:S05]  /*10c60*/  IMAD R9, R160, 0x2, R9 ;  /* 0x00000002a0097824 */ /* 0x000fca00078e0209 */
[----:B------:R-:W-:-:S04]  /*10c70*/  LEA R8, P3, R9, R5, 0x1 ;  /* 0x0000000509087211 */ /* 0x000fc800078608ff */
[----:B------:R-:W-:-:S05]  /*10c80*/  LEA.HI.X.SX32 R9, R9, R4, 0x1, P3 ;  /* 0x0000000409097211 */ /* 0x000fca00018f0eff */
[----:B------:R0:W2:Y:S01]  /*10c90*/  @P0 LDG.E.U16 R122, desc[UR10][R8.64] ;  /* 0x0000000a087a0981 */ /* 0x0000a2000c1e1500 */
[----:B------:R-:W-:-:S04]  /*10ca0*/  PLOP3.LUT P1, PT, PT, PT, UP2, 0x80, 0x8 ;  /* 0x000000000008781c */ /* 0x000fc80003f2f028 */
[----:B------:R-:W-:Y:S02]  /*10cb0*/  ISETP.LT.AND P1, PT, R123, UR7, P1 ;  /* 0x000000077b007c0c */ /* 0x000fe40008f21270 */
[----:B---3--:R-:W-:Y:S01]  /*10cc0*/  LEA R123, P4, R121, R5, 0x1 ;  /* 0x00000005797b7211 */ /* 0x008fe200078808ff */
[----:B------:R-:W-:Y:S04]  /*10cd0*/  STL [R1+0x1478], R8 ;  /* 0x0014780801007387 */ /* 0x000fe80000100800 */
[----:B------:R-:W-:Y:S04]  /*10ce0*/  STL [R1+0x1498], R123 ;  /* 0x0014987b01007387 */ /* 0x000fe80000100800 */
[----:B------:R0:W-:Y:S02]  /*10cf0*/  STL [R1+0x1474], R9 ;  /* 0x0014740901007387 */ /* 0x0001e40000100800 */
[----:B0-----:R-:W0:Y:S01]  /*10d00*/  S2R R9, SR_TID.X ;  /* 0x0000000000097919 */ /* 0x001e220000002100 */
[----:B------:R-:W-:-:S02]  /*10d10*/  LOP3.LUT R6, R6, 0x12, RZ, 0xfc, !PT ;  /* 0x0000001206067812 */ /* 0x000fc400078efcff */
[----:B------:R-:W-:Y:S02]  /*10d20*/  PLOP3.LUT P3, PT, PT, PT, UP2, 0x80, 0x8 ;  /* 0x000000000008781c */ /* 0x000fe40003f6f028 */
[----:B------:R-:W-:Y:S01]  /*10d30*/  LEA.HI.X.SX32 R6, R121, R4, 0x1, P4 ;  /* 0x0000000479067211 */ /* 0x000fe200020f0eff */
[----:B------:R-:W-:Y:S01]  /*10d40*/  @P1 IMAD.MOV.U32 R8, RZ, RZ, R123 ;  /* 0x000000ffff081224 */ /* 0x000fe200078e007b */
[----:B------:R-:W-:Y:S01]  /*10d50*/  PRMT R124, RZ, 0x7610, R124 ;  /* 0x00007610ff7c7816 */ /* 0x000fe2000000007c */
[----:B------:R-:W3:Y:S01]  /*10d60*/  LDL.LU R121, [R1+0x2cb0] ;  /* 0x002cb00001797983 */ /* 0x000ee20000300800 */
[----:B0-----:R-:W-:-:S04]  /*10d70*/  SHF.R.U32.HI R9, RZ, 0x6, R9 ;  /* 0x00000006ff097819 */ /* 0x001fc80000011609 */
[----:B------:R-:W-:-:S04]  /*10d80*/  SGXT.U32 R9, R9, 0x1 ;  /* 0x000000010909781a */ /* 0x000fc80000000000 */
[----:B------:R-:W-:-:S04]  /*10d90*/  LOP3.LUT R9, R9, 0x12, RZ, 0xfc, !PT ;  /* 0x0000001209097812 */ /* 0x000fc800078efcff */
[----:B------:R-:W-:Y:S01]  /*10da0*/  ISETP.LT.AND P3, PT, R9, UR7, P3 ;  /* 0x0000000709007c0c */ /* 0x000fe20009f61270 */
[----:B------:R-:W-:-:S05]  /*10db0*/  @P1 IMAD.MOV.U32 R9, RZ, RZ, R6 ;  /* 0x000000ffff091224 */ /* 0x000fca00078e0006 */
[----:B------:R-:W3:Y:S04]  /*10dc0*/  @P1 LDG.E.U16 R124, desc[UR10][R8.64] ;  /* 0x0000000a087c1981 */ /* 0x000ee8000c1e1500 */
[----:B--2---:R0:W-:Y:S04]  /*10dd0*/  STL [R1+0x1168], R122 ;  /* 0x0011687a01007387 */ /* 0x0041e80000100800 */
[----:B0-----:R-:W2:Y:S04]  /*10de0*/  LDL.LU R122, [R1+0x2cac] ;  /* 0x002cac00017a7983 */ /* 0x001ea80000300800 */
[----:B------:R0:W-:Y:S04]  /*10df0*/  STL [R1+0x1494], R6 ;  /* 0x0014940601007387 */ /* 0x0001e80000100800 */
[----:B------:R-:W2:Y:S04]  /*10e00*/  LDL.LU R123, [R1+0x2ca8] ;  /* 0x002ca800017b7983 */ /* 0x000ea80000300800 */
[----:B------:R-:W2:Y:S01]  /*10e10*/  LDL.LU R8, [R1+0x40] ;  /* 0x0000400001087983 */ /* 0x000ea20000300800 */
[----:B0-----:R-:W0:Y:S02]  /*10e20*/  S2R R6, SR_TID.X ;  /* 0x0000000000067919 */ /* 0x001e240000002100 */
[----:B0-----:R-:W-:-:S04]  /*10e30*/  SHF.R.U32.HI R6, RZ, 0x6, R6 ;  /* 0x00000006ff067819 */ /* 0x001fc80000011606 */
[----:B------:R-:W-:Y:S01]  /*10e40*/  SGXT.U32 R6, R6, 0x1 ;  /* 0x000000010606781a */ /* 0x000fe20000000000 */
[----:B---3--:R0:W-:Y:S03]  /*10e50*/  STL [R1+0x1164], R124 ;  /* 0x0011647c01007387 */ /* 0x0081e60000100800 */
[----:B0-----:R-:W-:Y:S02]  /*10e60*/  LOP3.LUT R124, R6, 0x1a, RZ, 0xfc, !PT ;  /* 0x0000001a067c7812 */ /* 0x001fe400078efcff */
[----:B--2---:R-:W-:-:S05]  /*10e70*/  LEA R9, P1, R8, R5, 0x1 ;  /* 0x0000000508097211 */ /* 0x004fca00078208ff */
[----:B------:R-:W-:Y:S04]  /*10e80*/  STL [R1+0x14b8], R9 ;  /* 0x0014b80901007387 */ /* 0x000fe80000100800 */
[----:B------:R0:W-:Y:S02]  /*10e90*/  STL.S16 [R1+0x1160], R164 ;  /* 0x001160a401007387 */ /* 0x0001e40000100600 */
[----:B0-----:R-:W-:Y:S02]  /*10ea0*/  LOP3.LUT R164, R6, 0x22, RZ, 0xfc, !PT ;  /* 0x0000002206a47812 */ /* 0x001fe400078efcff */
        /* <DEDUP_REMOVED lines=10> */
[----:B------:R-:W-:Y:S02]  /*10f50*/  PRMT R125, RZ, 0x7610, R125 ;  /* 0x00007610ff7d7816 */ /* 0x000fe4000000007d */
[----:B------:R-:W-:-:S04]  /*10f60*/  PLOP3.LUT P1, PT, PT, PT, UP2, 0x80, 0x8 ;  /* 0x000000000008781c */ /* 0x000fc80003f2f028 */
[----:B------:R-:W-:Y:S02]  /*10f70*/  ISETP.LT.AND P1, PT, R164, UR7, P1 ;  /* 0x00000007a4007c0c */ /* 0x000fe40008f21270 */
[-C--:B------:R-:W-:Y:S01]  /*10f80*/  LEA R164, P4, R45, R5.reuse, 0x1 ;  /* 0x000000052da47211 */ /* 0x080fe200078808ff */
[----:B--2---:R0:W-:Y:S01]  /*10f90*/  @P3 STL [R1+0x1160], R6 ;  /* 0x0011600601003387 */ /* 0x0041e20000100800 */
[----:B------:R-:W-:-:S04]  /*10fa0*/  LEA R8, P3, R46, R5, 0x1 ;  /* 0x000000052e087211 */ /* 0x000fc800078608ff */
[----:B------:R-:W-:-:S05]  /*10fb0*/  LEA.HI.X.SX32 R9, R46, R4, 0x1, P3 ;  /* 0x000000042e097211 */ /* 0x000fca00018f0eff */
[----:B------:R1:W2:Y:S04]  /*10fc0*/  @P0 LDG.E.U16 R125, desc[UR10][R8.64] ;  /* 0x0000000a087d0981 */ /* 0x0002a8000c1e1500 */
[----:B------:R-:W-:Y:S04]  /*10fd0*/  STL [R1+0x14d8], R8 ;  /* 0x0014d80801007387 */ /* 0x000fe80000100800 */
[----:B------:R-:W-:Y:S01]  /*10fe0*/  STL [R1+0x14f8], R164 ;  /* 0x0014f8a401007387 */ /* 0x000fe20000100800 */
[----:B0-----:R-:W0:Y:S03]  /*10ff0*/  S2R R6, SR_TID.X ;  /* 0x0000000000067919 */ /* 0x001e260000002100 */
[----:B------:R1:W-:Y:S02]  /*11000*/  STL [R1+0x14d4], R9 ;  /* 0x0014d40901007387 */ /* 0x0003e40000100800 */
[----:B-1----:R-:W1:Y:S01]  /*11010*/  S2R R9, SR_TID.X ;  /* 0x0000000000097919 */ /* 0x002e620000002100 */
[----:B------:R-:W-:-:S02]  /*11020*/  PLOP3.LUT P3, PT, PT, PT, UP2, 0x80, 0x8 ;  /* 0x000000000008781c */ /* 0x000fc40003f6f028 */
[----:B0-----:R-:W-:-:S04]  /*11030*/  SHF.R.U32.HI R6, RZ, 0x6, R6 ;  /* 0x00000006ff067819 */ /* 0x001fc80000011606 */
[----:B------:R-:W-:Y:S02]  /*11040*/  SGXT.U32 R6, R6, 0x1 ;  /* 0x000000010606781a */ /* 0x000fe40000000000 */
[----:B-1----:R-:W-:-:S04]  /*11050*/  SHF.R.U32.HI R9, RZ, 0x6, R9 ;  /* 0x00000006ff097819 */ /* 0x002fc80000011609 */
[----:B------:R-:W-:Y:S02]  /*11060*/  SGXT.U32 R9, R9, 0x1 ;  /* 0x000000010909781a */ /* 0x000fe40000000000 */
[----:B------:R-:W-:Y:S02]  /*11070*/  LOP3.LUT R6, R6, 0x2a, RZ, 0xfc, !PT ;  /* 0x0000002a06067812 */ /* 0x000fe400078efcff */
[----:B------:R-:W-:Y:S02]  /*11080*/  LEA.HI.X.SX32 R6, R45, R4, 0x1, P4 ;  /* 0x000000042d067211 */ /* 0x000fe400020f0eff */
[----:B------:R-:W-:-:S04]  /*11090*/  LOP3.LUT R9, R9, 0x2a, RZ, 0xfc, !PT ;  /* 0x0000002a09097812 */ /* 0x000fc800078efcff */
[----:B------:R-:W-:Y:S01]  /*110a0*/  ISETP.LT.AND P3, PT, R9, UR7, P3 ;  /* 0x0000000709007c0c */ /* 0x000fe20009f61270 */
[----:B------:R-:W-:Y:S02]  /*110b0*/  @P1 IMAD.MOV.U32 R9, RZ, RZ, R6 ;  /* 0x000000ffff091224 */ /* 0x000fe400078e0006 */
[----:B------:R-:W-:Y:S01]  /*110c0*/  @P1 IMAD.MOV.U32 R8, RZ, RZ, R164 ;  /* 0x000000ffff081224 */ /* 0x000fe200078e00a4 */
[----:B------:R-:W-:-:S04]  /*110d0*/  PLOP3.LUT P0, PT, PT, PT, UP2, 0x80, 0x8 ;  /* 0x000000000008781c */ /* 0x000fc80003f0f028 */
[----:B------:R0:W3:Y:S01]  /*110e0*/  @P1 LDG.E.U16 R81, desc[UR10][R8.64] ;  /* 0x0000000a08511981 */ /* 0x0000e2000c1e1500 */
[C---:B------:R-:W-:Y:S02]  /*110f0*/  LEA R164, P1, R44.reuse, R5, 0x1 ;  /* 0x000000052ca47211 */ /* 0x040fe400078208ff */
[----:B------:R-:W-:Y:S02]  /*11100*/  PRMT R130, RZ, 0x7610, R130 ;  /* 0x00007610ff827816 */ /* 0x000fe40000000082 */
[----:B0-----:R-:W-:Y:S01]  /*11110*/  LEA.HI.X.SX32 R9, R44, R4, 0x1, P1 ;  /* 0x000000042c097211 */ /* 0x001fe200008f0eff */
[----:B--2---:R0:W-:Y:S04]  /*11120*/  STL [R1+0x115c], R125 ;  /* 0x00115c7d01007387 */ /* 0x0041e80000100800 */
[----:B0-----:R-:W2:Y:S04]  /*11130*/  LDL.LU R125, [R1+0x2ca0] ;  /* 0x002ca000017d7983 */ /* 0x001ea80000300800 */
[----:B------:R0:W-:Y:S02]  /*11140*/  STL [R1+0x14f4], R6 ;  /* 0x0014f40601007387 */ /* 0x0001e40000100800 */
[----:B0-----:R-:W0:Y:S02]  /*11150*/  S2R R6, SR_TID.X ;  /* 0x0000000000067919 */ /* 0x001e240000002100 */
[----:B0-----:R-:W-:-:S04]  /*11160*/  SHF.R.U32.HI R6, RZ, 0x6, R6 ;  /* 0x00000006ff067819 */ /* 0x001fc80000011606 */
[----:B------:R-:W-:-:S04]  /*11170*/  SGXT.U32 R6, R6, 0x1 ;  /* 0x000000010606781a */ /* 0x000fc80000000000 */
[----:B------:R-:W-:-:S04]  /*11180*/  LOP3.LUT R8, R6, 0x32, RZ, 0xfc, !PT ;  /* 0x0000003206087812 */ /* 0x000fc800078efcff */
[----:B------:R-:W-:Y:S01]  /*11190*/  ISETP.LT.AND P0, PT, R8, UR7, P0 ;  /* 0x0000000708007c0c */ /* 0x000fe20008701270 */
[----:B------:R-:W-:-:S05]  /*111a0*/  @P3 IMAD.MOV.U32 R8, RZ, RZ, R164 ;  /* 0x000000ffff083224 */ /* 0x000fca00078e00a4 */
[----:B------:R0:W2:Y:S01]  /*111b0*/  @P3 LDG.E.U16 R130, desc[UR10][R8.64] ;  /* 0x0000000a08823981 */ /* 0x0000a2000c1e1500 */
[----:B------:R-:W-:-:S03]  /*111c0*/  PLOP3.LUT P1, PT, PT, PT, UP2, 0x80, 0x8 ;  /* 0x000000000008781c */ /* 0x000fc60003f2f028 */
[----:B------:R-:W-:Y:S04]  /*111d0*/  STL [R1+0x1518], R164 ;  /* 0x001518a401007387 */ /* 0x000fe80000100800 */
[----:B---3--:R1:W-:Y:S01]  /*111e0*/  STL [R1+0x1158], R81 ;  /* 0x0011585101007387 */ /* 0x0083e20000100800 */
[----:B0-----:R-:W-:-:S03]  /*111f0*/  LEA R8, P3, R43, R5, 0x1 ;  /* 0x000000052b087211 */ /* 0x001fc600078608ff */
[----:B------:R0:W-:Y:S01]  /*11200*/  STL [R1+0x1514], R9 ;  /* 0x0015140901007387 */ /* 0x0001e20000100800 */
[----:B-1----:R-:W-:-:S04]  /*11210*/  LOP3.LUT R81, R6, 0x3a, RZ, 0xfc, !PT ;  /* 0x0000003a06517812 */ /* 0x002fc800078efcff */
[----:B------:R-:W-:Y:S02]  /*11220*/  ISETP.LT.AND P1, PT, R81, UR7, P1 ;  /* 0x0000000751007c0c */ /* 0x000fe40008f21270 */
[----:B------:R-:W-:Y:S02]  /*11230*/  LEA R81, P4, R42, R5, 0x1 ;  /* 0x000000052a517211 */ /* 0x000fe400078808ff */
[----:B0-----:R-:W-:Y:S01]  /*11240*/  LEA.HI.X.SX32 R9, R43, R4, 0x1, P3 ;  /* 0x000000042b097211 */ /* 0x001fe200018f0eff */
[----:B------:R0:W-:Y:S04]  /*11250*/  STL [R1+0x1538], R8 ;  /* 0x0015380801007387 */ /* 0x0001e80000100800 */
[----:B------:R-:W-:Y:S04]  /*11260*/  STL [R1+0x1558], R81 ;  /* 0x0015585101007387 */ /* 0x000fe80000100800 */
[----:B------:R-:W-:Y:S01]  /*11270*/  STL [R1+0x1534], R9 ;  /* 0x0015340901007387 */ /* 0x000fe20000100800 */
[----:B------:R-:W-:-:S02]  /*11280*/  LOP3.LUT R164, R6, 0x42, RZ, 0xfc, !PT ;  /* 0x0000004206a47812 */ /* 0x000fc400078efcff */
[----:B------:R-:W-:Y:S01]  /*11290*/  PLOP3.LUT P3, PT, PT, PT, UP2, 0x80, 0x8 ;  /* 0x000000000008781c */ /* 0x000fe20003f6f028 */
[----:B------:R0:W3:Y:S03]  /*112a0*/  @P0 LDG.E.U16 R165, desc[UR10][R8.64] ;  /* 0x0000000a08a50981 */ /* 0x0000e6000c1e1500 */
[----:B------:R-:W-:Y:S01]  /*112b0*/  ISETP.LT.AND P3, PT, R164, UR7, P3 ;  /* 0x00000007a4007c0c */ /* 0x000fe20009f61270 */
[----:B0-----:R-:W-:Y:S01]  /*112c0*/  @P1 IMAD.MOV.U32 R8, RZ, RZ, R81 ;  /* 0x000000ffff081224 */ /* 0x001fe200078e0051 */
[----:B--2---:R0:W-:Y:S02]  /*112d0*/  STL [R1+0x1154], R130 ;  /* 0x0011548201007387 */ /* 0x0041e40000100800 */
[----:B0-----:R-:W-:-:S05]  /*112e0*/  LEA.HI.X.SX32 R130, R42, R4, 0x1, P4 ;  /* 0x000000042a827211 */ /* 0x001fca00020f0eff */
[----:B------:R-:W-:Y:S01]  /*112f0*/  @P1 IMAD.MOV.U32 R9, RZ, RZ, R130 ;  /* 0x000000ffff091224 */ /* 0x000fe200078e0082 */
[----:B------:R0:W-:Y:S04]  /*11300*/  STL [R1+0x1554], R130 ;  /* 0x0015548201007387 */ /* 0x0001e80000100800 */
[----:B------:R1:W2:Y:S01]  /*11310*/  @P1 LDG.E.U16 R78, desc[UR10][R8.64] ;  /* 0x0000000a084e1981 */ /* 0x0002a2000c1e1500 */
[----:B------:R-:W-:-:S04]  /*11320*/  LEA R81, P1, R41, R5, 0x1 ;  /* 0x0000000529517211 */ /* 0x000fc800078208ff */
[----:B0-----:R-:W-:Y:S01]  /*11330*/  LEA.HI.X.SX32 R130, R41, R4, 0x1, P1 ;  /* 0x0000000429827211 */ /* 0x001fe200008f0eff */
[----:B-1----:R-:W-:-:S04]  /*11340*/  @P3 IMAD.MOV.U32 R8, RZ, RZ, R81 ;  /* 0x000000ffff083224 */ /* 0x002fc800078e0051 */
[----:B------:R-:W-:-:S05]  /*11350*/  @P3 IMAD.MOV.U32 R9, RZ, RZ, R130 ;  /* 0x000000ffff093224 */ /* 0x000fca00078e0082 */
[----:B------:R0:W3:Y:S01]  /*11360*/  @P3 LDG.E.U16 R79, desc[UR10][R8.64] ;  /* 0x0000000a084f3981 */ /* 0x0000e2000c1e1500 */
[----:B------:R-:W-:-:S03]  /*11370*/  PLOP3.LUT P1, PT, PT, PT, UP2, 0x80, 0x8 ;  /* 0x000000000008781c */ /* 0x000fc60003f2f028 */
[----:B------:R1:W-:Y:S01]  /*11380*/  STL [R1+0x1578], R81 ;  /* 0x0015785101007387 */ /* 0x0003e20000100800 */
[----:B------:R-:W-:Y:S02]  /*11390*/  LOP3.LUT R164, R6, 0x4a, RZ, 0xfc, !PT ;  /* 0x0000004a06a47812 */ /* 0x000fe400078efcff */
[----:B------:R-:W-:Y:S02]  /*113a0*/  PLOP3.LUT P0, PT, PT, PT, UP2, 0x80, 0x8 ;  /* 0x000000000008781c */ /* 0x000fe40003f0f028 */
[----:B0-----:R-:W-:Y:S02]  /*113b0*/  LEA R8, P3, R40, R5, 0x1 ;  /* 0x0000000528087211 */ /* 0x001fe400078608ff */
[----:B------:R-:W-:Y:S02]  /*113c0*/  ISETP.LT.AND P0, PT, R164, UR7, P0 ;  /* 0x00000007a4007c0c */ /* 0x000fe40008701270 */
[----:B------:R-:W-:Y:S02]  /*113d0*/  LEA.HI.X.SX32 R9, R40, R4, 0x1, P3 ;  /* 0x0000000428097211 */ /* 0x000fe400018f0eff */
[----:B------:R-:W-:-:S02]  /*113e0*/  PRMT R128, RZ, 0x7610, R128 ;  /* 0x00007610ff807816 */ /* 0x000fc40000000080 */
[----:B-1----:R-:W-:Y:S02]  /*113f0*/  LOP3.LUT R81, R6, 0x5a, RZ, 0xfc, !PT ;  /* 0x0000005a06517812 */ /* 0x002fe400078efcff */
[----:B------:R-:W-:-:S05]  /*11400*/  PLOP3.LUT P3, PT, PT, PT, UP2, 0x80, 0x8 ;  /* 0x000000000008781c */ /* 0x000fca0003f6f028 */
[----:B------:R0:W4:Y:S01]  /*11410*/  @P0 LDG.E.U16 R128, desc[UR10][R8.64] ;  /* 0x0000000a08800981 */ /* 0x000122000c1e1500 */
[----:B------:R-:W-:-:S03]  /*11420*/  ISETP.LT.AND P3, PT, R81, UR7, P3 ;  /* 0x0000000751007c0c */ /* 0x000fc60009f61270 */
[----:B--2---:R1:W-:Y:S02]  /*11430*/  STL [R1+0x114c], R78 ;  /* 0x00114c4e01007387 */ /* 0x0043e40000100800 */
[----:B-1----:R-:W-:-:S04]  /*11440*/  LOP3.LUT R78, R6, 0x52, RZ, 0xfc, !PT ;  /* 0x00000052064e7812 */ /* 0x002fc800078efcff */
[----:B------:R-:W-:Y:S02]  /*11450*/  ISETP.LT.AND P1, PT, R78, UR7, P1 ;  /* 0x000000074e007c0c */ /* 0x000fe40008f21270 */
[C---:B------:R-:W-:Y:S01]  /*11460*/  LEA R78, P4, R39.reuse, R5, 0x1 ;  /* 0x00000005274e7211 */ /* 0x040fe200078808ff */
[----:B------:R-:W-:Y:S04]  /*11470*/  STL [R1+0x1574], R130 ;  /* 0x0015748201007387 */ /* 0x000fe80000100800 */
[----:B------:R0:W-:Y:S04]  /*11480*/  STL [R1+0x1598], R8 ;  /* 0x0015980801007387 */ /* 0x0001e80000100800 */
[----:B------:R-:W-:Y:S04]  /*11490*/  STL [R1+0x15b8], R78 ;  /* 0x0015b84e01007387 */ /* 0x000fe80000100800 */
[----:B---3--:R-:W-:Y:S04]  /*114a0*/  STL [R1+0x1150], R165 ;  /* 0x001150a501007387 */ /* 0x008fe80000100800 */
[----:B------:R-:W-:Y:S04]  /*114b0*/  STL [R1+0x1594], R9 ;  /* 0x0015940901007387 */ /* 0x000fe80000100800 */
[----:B------:R1:W-:Y:S01]  /*114c0*/  STL [R1+0x1148], R79 ;  /* 0x0011484f01007387 */ /* 0x0003e20000100800 */
[----:B0-----:R-:W-:Y:S01]  /*114d0*/  @P1 IMAD.MOV.U32 R8, RZ, RZ, R78 ;  /* 0x000000ffff081224 */ /* 0x001fe200078e004e */
[----:B-1----:R-:W-:-:S05]  /*114e0*/  LEA.HI.X.SX32 R79, R39, R4, 0x1, P4 ;  /* 0x00000004274f7211 */ /* 0x002fca00020f0eff */
        /* <DEDUP_REMOVED lines=9> */
[----:B------:R-:W-:Y:S01]  /*11580*/  STL [R1+0x15d8], R78 ;  /* 0x0015d84e01007387 */ /* 0x000fe20000100800 */
[----:B------:R-:W-:Y:S02]  /*11590*/  LOP3.LUT R81, R6, 0x62, RZ, 0xfc, !PT ;  /* 0x0000006206517812 */ /* 0x000fe400078efcff */
[----:B------:R-:W-:Y:S02]  /*115a0*/  PLOP3.LUT P0, PT, PT, PT, UP2, 0x80, 0x8 ;  /* 0x000000000008781c */ /* 0x000fe40003f0f028 */
[----:B0-----:R-:W-:Y:S02]  /*115b0*/  LEA R8, P3, R37, R5, 0x1 ;  /* 0x0000000525087211 */ /* 0x001fe400078608ff */
[----:B------:R-:W-:Y:S02]  /*115c0*/  ISETP.LT.AND P0, PT, R81, UR7, P0 ;  /* 0x0000000751007c0c */ /* 0x000fe40008701270 */
[----:B------:R-:W-:-:S11]  /*115d0*/  LEA.HI.X.SX32 R9, R37, R4, 0x1, P3 ;  /* 0x0000000425097211 */ /* 0x000fd600018f0eff */
[----:B------:R0:W3:Y:S04]  /*115e0*/  @P0 LDG.E.U16 R72, desc[UR10][R8.64] ;  /* 0x0000000a08480981 */ /* 0x0000e8000c1e1500 */
[----:B--2---:R1:W-:Y:S02]  /*115f0*/  STL [R1+0x1140], R76 ;  /* 0x0011404c01007387 */ /* 0x0043e40000100800 */
[----:B-1----:R-:W-:-:S04]  /*11600*/  LOP3.LUT R76, R6, 0x6a, RZ, 0xfc, !PT ;  /* 0x0000006a064c7812 */ /* 0x002fc800078efcff */
[----:B------:R-:W-:Y:S02]  /*11610*/  ISETP.LT.AND P1, PT, R76, UR7, P1 ;  /* 0x000000074c007c0c */ /* 0x000fe40008f21270 */
[C---:B------:R-:W-:Y:S01]  /*11620*/  LEA R76, P4, R36.reuse, R5, 0x1 ;  /* 0x00000005244c7211 */ /* 0x040fe200078808ff */
[----:B------:R-:W-:Y:S04]  /*11630*/  STL [R1+0x15d4], R79 ;  /* 0x0015d44f01007387 */ /* 0x000fe80000100800 */
[----:B------:R0:W-:Y:S04]  /*11640*/  STL [R1+0x15f8], R8 ;  /* 0x0015f80801007387 */ /* 0x0001e80000100800 */
[----:B------:R-:W-:Y:S04]  /*11650*/  STL [R1+0x1618], R76 ;  /* 0x0016184c01007387 */ /* 0x000fe80000100800 */
[----:B----4-:R-:W-:Y:S04]  /*11660*/  STL [R1+0x1144], R128 ;  /* 0x0011448001007387 */ /* 0x010fe80000100800 */
[----:B------:R-:W-:Y:S04]  /*11670*/  STL [R1+0x15f4], R9 ;  /* 0x0015f40901007387 */ /* 0x000fe80000100800 */
[----:B---3--:R1:W-:Y:S01]  /*11680*/  STL [R1+0x113c], R77 ;  /* 0x00113c4d01007387 */ /* 0x0083e20000100800 */
[----:B0-----:R-:W-:Y:S01]  /*11690*/  @P1 IMAD.MOV.U32 R8, RZ, RZ, R76 ;  /* 0x000000ffff081224 */ /* 0x001fe200078e004c */
[----:B-1----:R-:W-:-:S05]  /*116a0*/  LEA.HI.X.SX32 R77, R36, R4, 0x1, P4 ;  /* 0x00000004244d7211 */ /* 0x002fca00020f0eff */
[----:B------:R-:W-:-:S05]  /*116b0*/  @P1 IMAD.MOV.U32 R9, RZ, RZ, R77 ;  /* 0x000000ffff091224 */ /* 0x000fca00078e004d */
[----:B------:R-:W2:Y:S01]  /*116c0*/  @P1 LDG.E.U16 R73, desc[UR10][R8.64] ;  /* 0x0000000a08491981 */ /* 0x000ea2000c1e1500 */
[----:B------:R-:W-:Y:S02]  /*116d0*/  LOP3.LUT R78, R6, 0x72, RZ, 0xfc, !PT ;  /* 0x00000072064e7812 */ /* 0x000fe400078efcff */
[----:B------:R-:W-:Y:S01]  /*116e0*/  PLOP3.LUT P3, PT, PT, PT, UP2, 0x80, 0x8 ;  /* 0x000000000008781c */ /* 0x000fe20003f6f028 */
[----:B------:R0:W-:Y:S03]  /*116f0*/  STL [R1+0x1138], R72 ;  /* 0x0011384801007387 */ /* 0x0001e60000100800 */
[----:B------:R-:W-:Y:S01]  /*11700*/  ISETP.LT.AND P0, PT, R78, UR7, P3 ;  /* 0x000000074e007c0c */ /* 0x000fe20009f01270 */
[----:B0-----:R-:W3:Y:S04]  /*11710*/  LDL.LU R72, [R1+0x84] ;  /* 0x0000840001487983 */ /* 0x001ee80000300800 */
[----:B------:R-:W-:Y:S04]  /*11720*/  STL [R1+0x1614], R77 ;  /* 0x0016144d01007387 */ /* 0x000fe80000100800 */
[----:B--2---:R0:W-:Y:S02]  /*11730*/  STL [R1+0x1134], R73 ;  /* 0x0011344901007387 */ /* 0x0041e40000100800 */
[----:B0-----:R-:W-:-:S04]  /*11740*/  LEA R73, P3, R35, R5, 0x1 ;  /* 0x0000000523497211 */ /* 0x001fc800078608ff */
[----:B------:R-:W-:Y:S01]  /*11750*/  LEA.HI.X.SX32 R76, R35, R4, 0x1, P3 ;  /* 0x00000004234c7211 */ /* 0x000fe200018f0eff */
[----:B------:R-:W-:-:S04]  /*11760*/  @P0 IMAD.MOV.U32 R8, RZ, RZ, R73 ;  /* 0x000000ffff080224 */ /* 0x000fc800078e0049 */
[----:B------:R-:W-:-:S05]  /*11770*/  @P0 IMAD.MOV.U32 R9, RZ, RZ, R76 ;  /* 0x000000ffff090224 */ /* 0x000fca00078e004c */
[----:B------:R0:W2:Y:S01]  /*11780*/  @P0 LDG.E.U16 R71, desc[UR10][R8.64] ;  /* 0x0000000a08470981 */ /* 0x0000a2000c1e1500 */
[----:B------:R-:W-:Y:S02]  /*11790*/  LOP3.LUT R77, R6, 0x7a, RZ, 0xfc, !PT ;  /* 0x0000007a064d7812 */ /* 0x000fe400078efcff */
[----:B------:R-:W-:Y:S01]  /*117a0*/  PLOP3.LUT P1, PT, PT, PT, UP2, 0x80, 0x8 ;  /* 0x000000000008781c */ /* 0x000fe20003f2f028 */
[----:B------:R-:W-:Y:S01]  /*117b0*/  IMAD R25, R160, 0x2, R25 ;  /* 0x00000002a0197824 */ /* 0x000fe200078e0219 */
[----:B------:R1:W-:Y:S02]  /*117c0*/  STL [R1+0x1638], R73 ;  /* 0x0016384901007387 */ /* 0x0003e40000100800 */
[----:B------:R-:W-:Y:S02]  /*117d0*/  ISETP.LT.AND P1, PT, R77, UR7, P1 ;  /* 0x000000074d007c0c */ /* 0x000fe40008f21270 */
[----:B------:R4:W-:Y:S01]  /*117e0*/  STL [R1+0x1634], R76 ;  /* 0x0016344c01007387 */ /* 0x0009e20000100800 */
[----:B------:R-:W-:-:S02]  /*117f0*/  PLOP3.LUT P0, PT, PT, PT, UP2, 0x80, 0x8 ;  /* 0x000000000008781c */ /* 0x000fc40003f0f028 */
[C---:B-1----:R-:W-:Y:S02]  /*11800*/  LOP3.LUT R73, R6.reuse, 0x4, RZ, 0xfc, !PT ;  /* 0x0000000406497812 */ /* 0x042fe400078efcff */
[----:B----4-:R-:W-:Y:S02]  /*11810*/  LEA R76, P3, R25, R5, 0x1 ;  /* 0x00000005194c7211 */ /* 0x010fe400078608ff */
[----:B------:R-:W-:Y:S01]  /*11820*/  ISETP.LT.AND P0, PT, R73, UR7, P0 ;  /* 0x0000000749007c0c */ /* 0x000fe20008701270 */
[----:B------:R-:W-:Y:S01]  /*11830*/  IMAD R73, R6, R160, RZ ;  /* 0x000000a006497224 */ /* 0x000fe200078e02ff */
[----:B------:R-:W-:Y:S01]  /*11840*/  LEA.HI.X.SX32 R77, R25, R4, 0x1, P3 ;  /* 0x00000004194d7211 */ /* 0x000fe200018f0eff */
[----:B------:R-:W-:Y:S01]  /*11850*/  STL [R1+0x1868], R76 ;  /* 0x0018684c01007387 */ /* 0x000fe20000100800 */
[----:B0-----:R-:W-:Y:S02]  /*11860*/  @P1 IMAD.MOV.U32 R8, RZ, RZ, R76 ;  /* 0x000000ffff081224 */ /* 0x001fe400078e004c */
[----:B------:R-:W-:-:S02]  /*11870*/  IMAD R73, R160, 0x2, R73 ;  /* 0x00000002a0497824 */ /* 0x000fc400078e0249 */
[----:B------:R-:W-:Y:S01]  /*11880*/  @P1 IMAD.MOV.U32 R9, RZ, RZ, R77 ;  /* 0x000000ffff091224 */ /* 0x000fe200078e004d */
[----:B------:R-:W-:Y:S01]  /*11890*/  PLOP3.LUT P3, PT, PT, PT, UP2, 0x80, 0x8 ;  /* 0x000000000008781c */ /* 0x000fe20003f6f028 */
[----:B------:R-:W-:-:S03]  /*118a0*/  IMAD R73, R160, 0x2, R73 ;  /* 0x00000002a0497824 */ /* 0x000fc600078e0249 */
[----:B------:R0:W4:Y:S04]  /*118b0*/  @P1 LDG.E.U16 R75, desc[UR10][R8.64] ;  /* 0x0000000a084b1981 */ /* 0x000128000c1e1500 */
[----:B--2---:R1:W-:Y:S02]  /*118c0*/  STL [R1+0x1130], R71 ;  /* 0x0011304701007387 */ /* 0x0043e40000100800 */
[----:B-1----:R-:W-:-:S04]  /*118d0*/  LOP3.LUT R71, R6, 0xc, RZ, 0xfc, !PT ;  /* 0x0000000c06477812 */ /* 0x002fc800078efcff */
[----:B------:R-:W-:Y:S02]  /*118e0*/  ISETP.LT.AND P1, PT, R71, UR7, P3 ;  /* 0x0000000747007c0c */ /* 0x000fe40009f21270 */
[CC--:B0-----:R-:W-:Y:S02]  /*118f0*/  LEA R8, P3, R73.reuse, R5.reuse, 0x1 ;  /* 0x0000000549087211 */ /* 0x0c1fe400078608ff */
[C---:B---3--:R-:W-:Y:S02]  /*11900*/  LEA R71, P4, R72.reuse, R5, 0x1 ;  /* 0x0000000548477211 */ /* 0x048fe400078808ff */
[-C--:B------:R-:W-:Y:S01]  /*11910*/  LEA.HI.X.SX32 R9, R73, R4.reuse, 0x1, P3 ;  /* 0x0000000449097211 */ /* 0x080fe200018f0eff */
[----:B------:R-:W-:Y:S01]  /*11920*/  STL [R1+0x1864], R77 ;  /* 0x0018644d01007387 */ /* 0x000fe20000100800 */
[----:B------:R-:W-:-:S03]  /*11930*/  LEA.HI.X.SX32 R72, R72, R4, 0x1, P4 ;  /* 0x0000000448487211 */ /* 0x000fc600020f0eff */
[----:B------:R0:W-:Y:S04]  /*11940*/  STL [R1+0x1480], R8 ;  /* 0x0014800801007387 */ /* 0x0001e80000100800 */
[----:B------:R-:W-:Y:S04]  /*11950*/  STL [R1+0x14a0], R71 ;  /* 0x0014a04701007387 */ /* 0x000fe80000100800 */
[----:B------:R1:W-:Y:S04]  /*11960*/  STL [R1+0x147c], R9 ;  /* 0x00147c0901007387 */ /* 0x0003e80000100800 */
[----:B------:R0:W2:Y:S02]  /*11970*/  @P0 LDG.E.U16 R74, desc[UR10][R8.64] ;  /* 0x0000000a084a0981 */ /* 0x0000a4000c1e1500 */
[----:B0-----:R-:W-:-:S02]  /*11980*/  @P1 IMAD.MOV.U32 R8, RZ, RZ, R71 ;  /* 0x000000ffff081224 */ /* 0x001fc400078e0047 */
[----:B-1----:R-:W-:-:S05]  /*11990*/  @P1 IMAD.MOV.U32 R9, RZ, RZ, R72 ;  /* 0x000000ffff091224 */ /* 0x002fca00078e0048 */
[----:B------:R-:W3:Y:S01]  /*119a0*/  @P1 LDG.E.U16 R69, desc[UR10][R8.64] ;  /* 0x0000000a08451981 */ /* 0x000ee2000c1e1500 */
[----:B------:R-:W-:Y:S02]  /*119b0*/  LOP3.LUT R73, R6, 0x14, RZ, 0xfc, !PT ;  /* 0x0000001406497812 */ /* 0x000fe400078efcff */
[----:B------:R-:W-:Y:S01]  /*119c0*/  PLOP3.LUT P3, PT, PT, PT, UP2, 0x80, 0x8 ;  /* 0x000000000008781c */ /* 0x000fe20003f6f028 */
[----:B------:R-:W-:Y:S03]  /*119d0*/  STL [R1+0x149c], R72 ;  /* 0x00149c4801007387 */ /* 0x000fe60000100800 */
[----:B------:R-:W-:Y:S01]  /*119e0*/  ISETP.LT.AND P3, PT, R73, UR7, P3 ;  /* 0x0000000749007c0c */ /* 0x000fe20009f61270 */
[----:B---3--:R0:W-:Y:S02]  /*119f0*/  STL [R1+0x1124], R69 ;  /* 0x0011244501007387 */ /* 0x0081e40000100800 */
[----:B0-----:R-:W-:-:S04]  /*11a00*/  LEA R69, P1, R66, R5, 0x1 ;  /* 0x0000000542457211 */ /* 0x001fc800078208ff */
[----:B------:R-:W-:Y:S01]  /*11a10*/  LEA.HI.X.SX32 R8, R66, R4, 0x1, P1 ;  /* 0x0000000442087211 */ /* 0x000fe200008f0eff */
[----:B------:R-:W-:Y:S04]  /*11a20*/  STL [R1+0x14c0], R69 ;  /* 0x0014c04501007387 */ /* 0x000fe80000100800 */
[----:B----4-:R-:W-:Y:S01]  /*11a30*/  STL [R1+0x112c], R75 ;  /* 0x00112c4b01007387 */ /* 0x010fe20000100800 */
[----:B------:R-:W-:-:S03]  /*11a40*/  @P3 IMAD.MOV.U32 R9, RZ, RZ, R8 ;  /* 0x000000ffff093224 */ /* 0x000fc600078e0008 */
[----:B------:R0:W-:Y:S02]  /*11a50*/  STL [R1+0x14bc], R8 ;  /* 0x0014bc0801007387 */ /* 0x0001e40000100800 */
[----:B0-----:R-:W-:-:S05]  /*11a60*/  @P3 IMAD.MOV.U32 R8, RZ, RZ, R69 ;  /* 0x000000ffff083224 */ /* 0x001fca00078e0045 */
[----:B------:R0:W3:Y:S01]  /*11a70*/  @P3 LDG.E.U16 R68, desc[UR10][R8.64] ;  /* 0x0000000a08443981 */ /* 0x0000e2000c1e1500 */
[C---:B------:R-:W-:Y:S02]  /*11a80*/  LOP3.LUT R66, R6.reuse, 0x24, RZ, 0xfc, !PT ;  /* 0x0000002406427812 */ /* 0x040fe400078efcff */
[----:B------:R-:W-:Y:S02]  /*11a90*/  PLOP3.LUT P1, PT, PT, PT, UP2, 0x80, 0x8 ;  /* 0x000000000008781c */ /* 0x000fe40003f2f028 */
[----:B------:R-:W-:Y:S02]  /*11aa0*/  LOP3.LUT R71, R6, 0x1c, RZ, 0xfc, !PT ;  /* 0x0000001c06477812 */ /* 0x000fe400078efcff */
[----:B------:R-:W-:Y:S02]  /*11ab0*/  PLOP3.LUT P0, PT, PT, PT, UP2, 0x80, 0x8 ;  /* 0x000000000008781c */ /* 0x000fe40003f0f028 */
[----:B------:R-:W-:Y:S02]  /*11ac0*/  ISETP.LT.AND P1, PT, R66, UR7, P1 ;  /* 0x0000000742007c0c */ /* 0x000fe40008f21270 */
[----:B0-----:R-:W-:-:S02]  /*11ad0*/  LEA R8, P3, R34, R5, 0x1 ;  /* 0x0000000522087211 */ /* 0x001fc400078608ff */
[----:B------:R-:W-:Y:S02]  /*11ae0*/  ISETP.LT.AND P0, PT, R71, UR7, P0 ;  /* 0x0000000747007c0c */ /* 0x000fe40008701270 */
[----:B------:R-:W-:Y:S02]  /*11af0*/  LEA R66, P4, R33, R5, 0x1 ;  /* 0x0000000521427211 */ /* 0x000fe400078808ff */
[----:B------:R-:W-:Y:S01]  /*11b00*/  LEA.HI.X.SX32 R9, R34, R4, 0x1, P3 ;  /* 0x0000000422097211 */ /* 0x000fe200018f0eff */
[----:B------:R0:W-:Y:S04]  /*11b10*/  STL [R1+0x14e0], R8 ;  /* 0x0014e00801007387 */ /* 0x0001e80000100800 */
[----:B------:R-:W-:Y:S04]  /*11b20*/  STL [R1+0x1500], R66 ;  /* 0x0015004201007387 */ /* 0x000fe80000100800 */
[----:B--2---:R-:W-:Y:S04]  /*11b30*/  STL [R1+0x1128], R74 ;  /* 0x0011284a01007387 */ /* 0x004fe80000100800 */
[----:B------:R-:W-:Y:S01]  /*11b40*/  STL [R1+0x14dc], R9 ;  /* 0x0014dc0901007387 */ /* 0x000fe20000100800 */
[----:B------:R-:W-:-:S02]  /*11b50*/  LOP3.LUT R69, R6, 0x2c, RZ, 0xfc, !PT ;  /* 0x0000002c06457812 */ /* 0x000fc400078efcff */
[----:B------:R-:W-:Y:S01]  /*11b60*/  PLOP3.LUT P3, PT, PT, PT, UP2, 0x80, 0x8 ;  /* 0x000000000008781c */ /* 0x000fe20003f6f028 */
[----:B------:R0:W2:Y:S03]  /*11b70*/  @P0 LDG.E.U16 R70, desc[UR10][R8.64] ;  /* 0x0000000a08460981 */ /* 0x0000a6000c1e1500 */
[----:B------:R-:W-:Y:S01]  /*11b80*/  ISETP.LT.AND P3, PT, R69, UR7, P3 ;  /* 0x0000000745007c0c */ /* 0x000fe20009f61270 */
[----:B0-----:R-:W-:Y:S01]  /*11b90*/  @P1 IMAD.MOV.U32 R8, RZ, RZ, R66 ;  /* 0x000000ffff081224 */ /* 0x001fe200078e0042 */
[----:B---3--:R0:W-:Y:S02]  /*11ba0*/  STL [R1+0x1120], R68 ;  /* 0x0011204401007387 */ /* 0x0081e40000100800 */
[----:B0-----:R-:W-:-:S05]  /*11bb0*/  LEA.HI.X.SX32 R68, R33, R4, 0x1, P4 ;  /* 0x0000000421447211 */ /* 0x001fca00020f0eff */
[----:B------:R-:W-:Y:S01]  /*11bc0*/  @P1 IMAD.MOV.U32 R9, RZ, RZ, R68 ;  /* 0x000000ffff091224 */ /* 0x000fe200078e0044 */
[----:B------:R0:W-:Y:S04]  /*11bd0*/  STL [R1+0x14fc], R68 ;  /* 0x0014fc4401007387 */ /* 0x0001e80000100800 */
[----:B------:R1:W3:Y:S01]  /*11be0*/  @P1 LDG.E.U16 R63, desc[UR10][R8.64] ;  /* 0x0000000a083f1981 */ /* 0x0002e2000c1e1500 */
[----:B------:R-:W-:-:S04]  /*11bf0*/  LEA R66, P1, R32, R5, 0x1 ;  /* 0x0000000520427211 */ /* 0x000fc800078208ff */
[----:B0-----:R-:W-:Y:S01]  /*11c00*/  LEA.HI.X.SX32 R68, R32, R4, 0x1, P1 ;  /* 0x0000000420447211 */ /* 0x001fe200008f0eff */
[----:B-1----:R-:W-:-:S04]  /*11c10*/  @P3 IMAD.MOV.U32 R8, RZ, RZ, R66 ;  /* 0x000000ffff083224 */ /* 0x002fc800078e0042 */
[----:B------:R-:W-:-:S05]  /*11c20*/  @P3 IMAD.MOV.U32 R9, RZ, RZ, R68 ;  /* 0x000000ffff093224 */ /* 0x000fca00078e0044 */
[----:B------:R0:W4:Y:S01]  /*11c30*/  @P3 LDG.E.U16 R65, desc[UR10][R8.64] ;  /* 0x0000000a08413981 */ /* 0x000122000c1e1500 */
[----:B------:R-:W-:-:S03]  /*11c40*/  PLOP3.LUT P1, PT, PT, PT, UP2, 0x80, 0x8 ;  /* 0x000000000008781c */ /* 0x000fc60003f2f028 */
[----:B------:R1:W-:Y:S01]  /*11c50*/  STL [R1+0x1520], R66 ;  /* 0x0015204201007387 */ /* 0x0003e20000100800 */
[C---:B------:R-:W-:Y:S02]  /*11c60*/  LOP3.LUT R69, R6.reuse, 0x34, RZ, 0xfc, !PT ;  /* 0x0000003406457812 */ /* 0x040fe400078efcff */
[----:B------:R-:W-:Y:S02]  /*11c70*/  PLOP3.LUT P0, PT, PT, PT, UP2, 0x80, 0x8 ;  /* 0x000000000008781c */ /* 0x000fe40003f0f028 */
[----:B0-----:R-:W-:Y:S02]  /*11c80*/  LEA R8, P3, R31, R5, 0x1 ;  /* 0x000000051f087211 */ /* 0x001fe400078608ff */
[----:B------:R-:W-:Y:S02]  /*11c90*/  ISETP.LT.AND P0, PT, R69, UR7, P0 ;  /* 0x0000000745007c0c */ /* 0x000fe40008701270 */
[----:B------:R-:W-:Y:S02]  /*11ca0*/  LEA.HI.X.SX32 R9, R31, R4, 0x1, P3 ;  /* 0x000000041f097211 */ /* 0x000fe400018f0eff */
[----:B-1----:R-:W-:-:S02]  /*11cb0*/  LOP3.LUT R66, R6, 0x44, RZ, 0xfc, !PT ;  /* 0x0000004406427812 */ /* 0x002fc400078efcff */
[----:B------:R-:W-:-:S04]  /*11cc0*/  PLOP3.LUT P3, PT, PT, PT, UP2, 0x80, 0x8 ;  /* 0x000000000008781c */ /* 0x000fc80003f6f028 */
[----:B------:R-:W-:-:S03]  /*11cd0*/  ISETP.LT.AND P3, PT, R66, UR7, P3 ;  /* 0x0000000742007c0c */ /* 0x000fc60009f61270 */
[----:B------:R0:W4:Y:S04]  /*11ce0*/  @P0 LDG.E.U16 R67, desc[UR10][R8.64] ;  /* 0x0000000a08430981 */ /* 0x000128000c1e1500 */
[----:B---3--:R1:W-:Y:S02]  /*11cf0*/  STL [R1+0x1118], R63 ;  /* 0x0011183f01007387 */ /* 0x0083e40000100800 */
[----:B-1----:R-:W-:-:S04]  /*11d00*/  LOP3.LUT R63, R6, 0x3c, RZ, 0xfc, !PT ;  /* 0x0000003c063f7812 */ /* 0x002fc800078efcff */
[----:B------:R-:W-:Y:S02]  /*11d10*/  ISETP.LT.AND P1, PT, R63, UR7, P1 ;  /* 0x000000073f007c0c */ /* 0x000fe40008f21270 */
[C---:B------:R-:W-:Y:S01]  /*11d20*/  LEA R63, P4, R30.reuse, R5, 0x1 ;  /* 0x000000051e3f7211 */ /* 0x040fe200078808ff */
[----:B------:R-:W-:Y:S04]  /*11d30*/  STL [R1+0x151c], R68 ;  /* 0x00151c4401007387 */ /* 0x000fe80000100800 */
[----:B------:R0:W-:Y:S04]  /*11d40*/  STL [R1+0x1540], R8 ;  /* 0x0015400801007387 */ /* 0x0001e80000100800 */
[----:B------:R-:W-:Y:S04]  /*11d50*/  STL [R1+0x1560], R63 ;  /* 0x0015603f01007387 */ /* 0x000fe80000100800 */
[----:B--2---:R-:W-:Y:S04]  /*11d60*/  STL [R1+0x111c], R70 ;  /* 0x00111c4601007387 */ /* 0x004fe80000100800 */
[----:B------:R-:W-:Y:S04]  /*11d70*/  STL [R1+0x153c], R9 ;  /* 0x00153c0901007387 */ /* 0x000fe80000100800 */
[----:B----4-:R1:W-:Y:S01]  /*11d80*/  STL [R1+0x1114], R65 ;  /* 0x0011144101007387 */ /* 0x0103e20000100800 */
        /* <DEDUP_REMOVED lines=21> */
[----:B--2---:R1:W-:Y:S02]  /*11ee0*/  STL [R1+0x110c], R60 ;  /* 0x00110c3c01007387 */ /* 0x0043e40000100800 */
[----:B-1----:R-:W-:-:S04]  /*11ef0*/  LOP3.LUT R60, R6, 0x54, RZ, 0xfc, !PT ;  /* 0x00000054063c7812 */ /* 0x002fc800078efcff */
[----:B------:R-:W-:Y:S02]  /*11f00*/  ISETP.LT.AND P1, PT, R60, UR7, P1 ;  /* 0x000000073c007c0c */ /* 0x000fe40008f21270 */
[C---:B------:R-:W-:Y:S01]  /*11f10*/  LEA R60, P4, R27.reuse, R5, 0x1 ;  /* 0x000000051b3c7211 */ /* 0x040fe200078808ff */
[----:B------:R-:W-:Y:S04]  /*11f20*/  STL [R1+0x157c], R65 ;  /* 0x00157c4101007387 */ /* 0x000fe80000100800 */
[----:B------:R0:W-:Y:S04]  /*11f30*/  STL [R1+0x15a0], R8 ;  /* 0x0015a00801007387 */ /* 0x0001e80000100800 */
[----:B------:R-:W-:Y:S04]  /*11f40*/  STL [R1+0x15c0], R60 ;  /* 0x0015c03c01007387 */ /* 0x000fe80000100800 */
[----:B------:R-:W-:Y:S04]  /*11f50*/  STL [R1+0x1110], R67 ;  /* 0x0011104301007387 */ /* 0x000fe80000100800 */
[----:B------:R-:W-:Y:S04]  /*11f60*/  STL [R1+0x159c], R9 ;  /* 0x00159c0901007387 */ /* 0x000fe80000100800 */
[----:B---3--:R1:W-:Y:S01]  /*11f70*/  STL [R1+0x1108], R62 ;  /* 0x0011083e01007387 */ /* 0x0083e20000100800 */
        /* <DEDUP_REMOVED lines=10> */
[----:B------:R-:W-:Y:S02]  /*12020*/  LOP3.LUT R63, R6, 0x64, RZ, 0xfc, !PT ;  /* 0x00000064063f7812 */ /* 0x000fe400078efcff */
[----:B------:R-:W-:Y:S01]  /*12030*/  PLOP3.LUT P0, PT, PT, PT, UP2, 0x80, 0x8 ;  /* 0x000000000008781c */ /* 0x000fe20003f0f028 */
[----:B------:R-:W-:Y:S01]  /*12040*/  STL [R1+0x15e0], R60 ;  /* 0x0015e03c01007387 */ /* 0x000fe20000100800 */
[----:B------:R-:W-:Y:S02]  /*12050*/  PLOP3.LUT P1, PT, PT, PT, UP2, 0x80, 0x8 ;  /* 0x000000000008781c */ /* 0x000fe40003f2f028 */
[----:B------:R-:W-:Y:S02]  /*12060*/  ISETP.LT.AND P0, PT, R63, UR7, P0 ;  /* 0x000000073f007c0c */ /* 0x000fe40008701270 */
[----:B0-----:R-:W-:-:S04]  /*12070*/  LEA R8, P3, R24, R5, 0x1 ;  /* 0x0000000518087211 */ /* 0x001fc800078608ff */
[----:B------:R-:W-:Y:S02]  /*12080*/  LEA.HI.X.SX32 R9, R24, R4, 0x1, P3 ;  /* 0x0000000418097211 */ /* 0x000fe400018f0eff */
[----:B------:R-:W-:-:S05]  /*12090*/  PLOP3.LUT P3, PT, PT, PT, UP2, 0x80, 0x8 ;  /* 0x000000000008781c */ /* 0x000fca0003f6f028 */
[----:B------:R0:W4:Y:S04]  /*120a0*/  @P0 LDG.E.U16 R61, desc[UR10][R8.64] ;  /* 0x0000000a083d0981 */ /* 0x000128000c1e1500 */
[----:B--2---:R1:W-:Y:S04]  /*120b0*/  STL [R1+0x1100], R49 ;  /* 0x0011003101007387 */ /* 0x0043e80000100800 */
[----:B------:R-:W-:Y:S01]  /*120c0*/  STL [R1+0x15dc], R62 ;  /* 0x0015dc3e01007387 */ /* 0x000fe20000100800 */
[----:B-1----:R-:W-:-:S04]  /*120d0*/  LOP3.LUT R49, R6, 0x6c, RZ, 0xfc, !PT ;  /* 0x0000006c06317812 */ /* 0x002fc800078efcff */
[----:B------:R-:W-:Y:S01]  /*120e0*/  ISETP.LT.AND P1, PT, R49, UR7, P1 ;  /* 0x0000000731007c0c */ /* 0x000fe20008f21270 */
[----:B---3--:R1:W-:Y:S01]  /*120f0*/  STL [R1+0x10fc], R58 ;  /* 0x0010fc3a01007387 */ /* 0x0083e20000100800 */
[----:B------:R-:W-:-:S03]  /*12100*/  LOP3.LUT R49, R6, 0x74, RZ, 0xfc, !PT ;  /* 0x0000007406317812 */ /* 0x000fc600078efcff */
[----:B------:R0:W-:Y:S01]  /*12110*/  STL [R1+0x1600], R8 ;  /* 0x0016000801007387 */ /* 0x0001e20000100800 */
[----:B-1----:R-:W-:-:S03]  /*12120*/  LEA R58, P4, R23, R5, 0x1 ;  /* 0x00000005173a7211 */ /* 0x002fc600078808ff */
[----:B----4-:R-:W-:Y:S01]  /*12130*/  STL [R1+0x1104], R64 ;  /* 0x0011044001007387 */ /* 0x010fe20000100800 */
[----:B------:R-:W-:-:S03]  /*12140*/  LEA.HI.X.SX32 R60, R23, R4, 0x1, P4 ;  /* 0x00000004173c7211 */ /* 0x000fc600020f0eff */
[----:B------:R-:W-:Y:S01]  /*12150*/  STL [R1+0x1620], R58 ;  /* 0x0016203a01007387 */ /* 0x000fe20000100800 */
[----:B0-----:R-:W-:-:S03]  /*12160*/  @P1 IMAD.MOV.U32 R8, RZ, RZ, R58 ;  /* 0x000000ffff081224 */ /* 0x001fc600078e003a */
[----:B------:R0:W-:Y:S01]  /*12170*/  STL [R1+0x15fc], R9 ;  /* 0x0015fc0901007387 */ /* 0x0001e20000100800 */
[----:B------:R-:W-:Y:S01]  /*12180*/  ISETP.LT.AND P3, PT, R49, UR7, P3 ;  /* 0x0000000731007c0c */ /* 0x000fe20009f61270 */
[----:B0-----:R-:W-:Y:S02]  /*12190*/  @P1 IMAD.MOV.U32 R9, RZ, RZ, R60 ;  /* 0x000000ffff091224 */ /* 0x001fe400078e003c */
[----:B------:R0:W-:Y:S04]  /*121a0*/  STL [R1+0x161c], R60 ;  /* 0x00161c3c01007387 */ /* 0x0001e80000100800 */
[----:B------:R1:W2:Y:S01]  /*121b0*/  @P1 LDG.E.U16 R56, desc[UR10][R8.64] ;  /* 0x0000000a08381981 */ /* 0x0002a2000c1e1500 */
[----:B------:R-:W-:-:S03]  /*121c0*/  LEA R58, P1, R22, R5, 0x1 ;  /* 0x00000005163a7211 */ /* 0x000fc600078208ff */
[----:B------:R-:W3:Y:S01]  /*121d0*/  LDL.LU R49, [R1+0x48] ;  /* 0x0000480001317983 */ /* 0x000ee20000300800 */
[----:B0-----:R-:W-:Y:S01]  /*121e0*/  LEA.HI.X.SX32 R60, R22, R4, 0x1, P1 ;  /* 0x00000004163c7211 */ /* 0x001fe200008f0eff */
[----:B-1----:R-:W-:-:S04]  /*121f0*/  @P3 IMAD.MOV.U32 R8, RZ, RZ, R58 ;  /* 0x000000ffff083224 */ /* 0x002fc800078e003a */
[----:B------:R-:W-:-:S05]  /*12200*/  @P3 IMAD.MOV.U32 R9, RZ, RZ, R60 ;  /* 0x000000ffff093224 */ /* 0x000fca00078e003c */
[----:B------:R0:W4:Y:S04]  /*12210*/  @P3 LDG.E.U16 R57, desc[UR10][R8.64] ;  /* 0x0000000a08393981 */ /* 0x000128000c1e1500 */
[----:B------:R1:W-:Y:S04]  /*12220*/  STL [R1+0x10f8], R61 ;  /* 0x0010f83d01007387 */ /* 0x0003e80000100800 */
[----:B------:R-:W-:Y:S01]  /*12230*/  STL [R1+0x1640], R58 ;  /* 0x0016403a01007387 */ /* 0x000fe20000100800 */
[----:B------:R-:W-:Y:S02]  /*12240*/  PLOP3.LUT P0, PT, PT, PT, UP2, 0x80, 0x8 ;  /* 0x000000000008781c */ /* 0x000fe40003f0f028 */
[----:B------:R-:W-:-:S02]  /*12250*/  PLOP3.LUT P1, PT, PT, PT, UP2, 0x80, 0x8 ;  /* 0x000000000008781c */ /* 0x000fc40003f2f028 */
[----:B-1----:R-:W-:Y:S01]  /*12260*/  LOP3.LUT R61, R6, 0x7c, RZ, 0xfc, !PT ;  /* 0x0000007c063d7812 */ /* 0x002fe200078efcff */
[----:B------:R-:W-:-:S03]  /*12270*/  IMAD R22, R160, 0x2, R25 ;  /* 0x00000002a0167824 */ /* 0x000fc600078e0219 */
[----:B------:R-:W-:Y:S02]  /*12280*/  ISETP.LT.AND P0, PT, R61, UR7, P0 ;  /* 0x000000073d007c0c */ /* 0x000fe40008701270 */
[----:B0-----:R-:W-:-:S04]  /*12290*/  LEA R8, P3, R22, R5, 0x1 ;  /* 0x0000000516087211 */ /* 0x001fc800078608ff */
[----:B------:R-:W-:-:S07]  /*122a0*/  LEA.HI.X.SX32 R9, R22, R4, 0x1, P3 ;  /* 0x0000000416097211 */ /* 0x000fce00018f0eff */
[----:B------:R0:W3:Y:S04]  /*122b0*/  @P0 LDG.E.U16 R59, desc[UR10][R8.64] ;  /* 0x0000000a083b0981 */ /* 0x0000e8000c1e1500 */
[----:B--2---:R1:W-:Y:S04]  /*122c0*/  STL [R1+0x10f4], R56 ;  /* 0x0010f43801007387 */ /* 0x0043e80000100800 */
[----:B------:R-:W-:Y:S04]  /*122d0*/  STL [R1+0x163c], R60 ;  /* 0x00163c3c01007387 */ /* 0x000fe80000100800 */
[----:B----4-:R2:W-:Y:S01]  /*122e0*/  STL [R1+0x10f0], R57 ;  /* 0x0010f03901007387 */ /* 0x0105e20000100800 */
[C---:B-1----:R-:W-:Y:S01]  /*122f0*/  LOP3.LUT R56, R6.reuse, 0x6, RZ, 0xfc, !PT ;  /* 0x0000000606387812 */ /* 0x042fe200078efcff */
[----:B--2---:R-:W-:-:S04]  /*12300*/  IMAD R57, R6, R160, RZ ;  /* 0x000000a006397224 */ /* 0x004fc800078e02ff */
[----:B------:R-:W-:-:S04]  /*12310*/  IMAD R57, R160, 0x2, R57 ;  /* 0x00000002a0397824 */ /* 0x000fc800078e0239 */
[----:B------:R-:W-:Y:S01]  /*12320*/  IMAD R57, R160, 0x2, R57 ;  /* 0x00000002a0397824 */ /* 0x000fe200078e0239 */
[----:B------:R-:W-:-:S03]  /*12330*/  ISETP.LT.AND P1, PT, R56, UR7, P1 ;  /* 0x0000000738007c0c */ /* 0x000fc60008f21270 */
[----:B------:R-:W-:-:S05]  /*12340*/  IMAD R57, R160, 0x2, R57 ;  /* 0x00000002a0397824 */ /* 0x000fca00078e0239 */
[C---:B------:R-:W-:Y:S01]  /*12350*/  LEA R56, P4, R57.reuse, R5, 0x1 ;  /* 0x0000000539387211 */ /* 0x040fe200078808ff */
[----:B------:R0:W-:Y:S03]  /*12360*/  STL [R1+0x1650], R8 ;  /* 0x0016500801007387 */ /* 0x0001e60000100800 */
[----:B------:R-:W-:Y:S01]  /*12370*/  LEA.HI.X.SX32 R57, R57, R4, 0x1, P4 ;  /* 0x0000000439397211 */ /* 0x000fe200020f0eff */
[----:B------:R-:W-:Y:S04]  /*12380*/  STL [R1+0x1488], R56 ;  /* 0x0014883801007387 */ /* 0x000fe80000100800 */
[----:B------:R1:W-:Y:S01]  /*12390*/  STL [R1+0x164c], R9 ;  /* 0x00164c0901007387 */ /* 0x0003e20000100800 */
[----:B0-----:R-:W-:-:S02]  /*123a0*/  @P1 IMAD.MOV.U32 R8, RZ, RZ, R56 ;  /* 0x000000ffff081224 */ /* 0x001fc400078e0038 */
[----:B-1----:R-:W-:-:S05]  /*123b0*/  @P1 IMAD.MOV.U32 R9, RZ, RZ, R57 ;  /* 0x000000ffff091224 */ /* 0x002fca00078e0039 */
[----:B------:R-:W2:Y:S01]  /*123c0*/  @P1 LDG.E.U16 R51, desc[UR10][R8.64] ;  /* 0x0000000a08331981 */ /* 0x000ea2000c1e1500 */
[----:B------:R-:W-:Y:S02]  /*123d0*/  LOP3.LUT R58, R6, 0xe, RZ, 0xfc, !PT ;  /* 0x0000000e063a7812 */ /* 0x000fe400078efcff */
[----:B------:R-:W-:Y:S01]  /*123e0*/  PLOP3.LUT P3, PT, PT, PT, UP2, 0x80, 0x8 ;  /* 0x000000000008781c */ /* 0x000fe20003f6f028 */
[----:B------:R-:W-:Y:S03]  /*123f0*/  STL [R1+0x1484], R57 ;  /* 0x0014843901007387 */ /* 0x000fe60000100800 */
[----:B------:R-:W-:Y:S01]  /*12400*/  ISETP.LT.AND P3, PT, R58, UR7, P3 ;  /* 0x000000073a007c0c */ /* 0x000fe20009f61270 */
[----:B--2---:R3:W-:Y:S02]  /*12410*/  STL [R1+0x10ec], R51 ;  /* 0x0010ec3301007387 */ /* 0x0047e40000100800 */
[----:B---3--:R-:W-:-:S04]  /*12420*/  LEA R51, P1, R49, R5, 0x1 ;  /* 0x0000000531337211 */ /* 0x008fc800078208ff */
[----:B------:R-:W-:Y:S01]  /*12430*/  LEA.HI.X.SX32 R8, R49, R4, 0x1, P1 ;  /* 0x0000000431087211 */ /* 0x000fe200008f0eff */
[----:B------:R-:W-:Y:S04]  /*12440*/  STL [R1+0x14a8], R51 ;  /* 0x0014a83301007387 */ /* 0x000fe80000100800 */
[----:B------:R0:W-:Y:S01]  /*12450*/  STL [R1+0x14a4], R8 ;  /* 0x0014a40801007387 */ /* 0x0001e20000100800 */
[----:B------:R-:W-:Y:S02]  /*12460*/  @P3 IMAD.MOV.U32 R9, RZ, RZ, R8 ;  /* 0x000000ffff093224 */ /* 0x000fe400078e0008 */
[----:B0-----:R-:W-:-:S05]  /*12470*/  @P3 IMAD.MOV.U32 R8, RZ, RZ, R51 ;  /* 0x000000ffff083224 */ /* 0x001fca00078e0033 */
[----:B------:R0:W2:Y:S01]  /*12480*/  @P3 LDG.E.U16 R50, desc[UR10][R8.64] ;  /* 0x0000000a08323981 */ /* 0x0000a2000c1e1500 */
        /* <DEDUP_REMOVED lines=11> */
[----:B------:R-:W-:Y:S04]  /*12540*/  STL [R1+0x10e8], R59 ;  /* 0x0010e83b01007387 */ /* 0x000fe80000100800 */
[----:B------:R-:W-:Y:S01]  /*12550*/  STL [R1+0x14c4], R9 ;  /* 0x0014c40901007387 */ /* 0x000fe20000100800 */
[----:B------:R-:W-:-:S02]  /*12560*/  LOP3.LUT R51, R6, 0x26, RZ, 0xfc, !PT ;  /* 0x0000002606337812 */ /* 0x000fc400078efcff */
[----:B------:R-:W-:Y:S01]  /*12570*/  PLOP3.LUT P3, PT, PT, PT, UP2, 0x80, 0x8 ;  /* 0x000000000008781c */ /* 0x000fe20003f6f028 */
[----:B------:R0:W3:Y:S01]  /*12580*/  @P0 LDG.E.U16 R53, desc[UR10][R8.64] ;  /* 0x0000000a08350981 */ /* 0x0000e2000c1e1500 */
[----:B------:R-:W-:Y:S02]  /*12590*/  PRMT R39, RZ, 0x7610, R39 ;  /* 0x00007610ff277816 */ /* 0x000fe40000000027 */
        /* <DEDUP_REMOVED lines=11> */
[----:B------:R0:W4:Y:S01]  /*12650*/  @P3 LDG.E.U16 R48, desc[UR10][R8.64] ;  /* 0x0000000a08303981 */ /* 0x000122000c1e1500 */
[----:B------:R-:W-:Y:S02]  /*12660*/  LOP3.LUT R51, R6, 0x2e, RZ, 0xfc, !PT ;  /* 0x0000002e06337812 */ /* 0x000fe400078efcff */
[----:B------:R-:W-:-:S04]  /*12670*/  PLOP3.LUT P0, PT, PT, PT, UP2, 0x80, 0x8 ;  /* 0x000000000008781c */ /* 0x000fc80003f0f028 */
[----:B------:R-:W-:Y:S02]  /*12680*/  ISETP.LT.AND P0, PT, R51, UR7, P0 ;  /* 0x0000000733007c0c */ /* 0x000fe40008701270 */
[----:B0-----:R-:W-:-:S04]  /*12690*/  LEA R8, P4, R17, R5, 0x1 ;  /* 0x0000000511087211 */ /* 0x001fc800078808ff */
[----:B------:R-:W-:-:S07]  /*126a0*/  LEA.HI.X.SX32 R9, R17, R4, 0x1, P4 ;  /* 0x0000000411097211 */ /* 0x000fce00020f0eff */
[----:B------:R0:W3:Y:S01]  /*126b0*/  @P0 LDG.E.U16 R47, desc[UR10][R8.64] ;  /* 0x0000000a082f0981 */ /* 0x0000e2000c1e1500 */
[----:B------:R-:W-:-:S03]  /*126c0*/  PLOP3.LUT P1, PT, PT, PT, UP2, 0x80, 0x8 ;  /* 0x000000000008781c */ /* 0x000fc60003f2f028 */
[----:B------:R-:W-:Y:S01]  /*126d0*/  STL [R1+0x1508], R49 ;  /* 0x0015083101007387 */ /* 0x000fe20000100800 */
[----:B------:R-:W-:-:S03]  /*126e0*/  PRMT R35, RZ, 0x7610, R35 ;  /* 0x00007610ff237816 */ /* 0x000fc60000000023 */
[----:B--2---:R1:W-:Y:S04]  /*126f0*/  STL [R1+0x10dc], R39 ;  /* 0x0010dc2701007387 */ /* 0x0043e80000100800 */
[----:B------:R-:W-:Y:S01]  /*12700*/  STL [R1+0x1504], R50 ;  /* 0x0015043201007387 */ /* 0x000fe20000100800 */
[----:B-1----:R-:W-:-:S04]  /*12710*/  LOP3.LUT R39, R6, 0x36, RZ, 0xfc, !PT ;  /* 0x0000003606277812 */ /* 0x002fc800078efcff */
[----:B------:R-:W-:Y:S02]  /*12720*/  ISETP.LT.AND P3, PT, R39, UR7, P1 ;  /* 0x0000000727007c0c */ /* 0x000fe40008f61270 */
[----:B------:R-:W-:Y:S01]  /*12730*/  PLOP3.LUT P1, PT, PT, PT, UP2, 0x80, 0x8 ;  /* 0x000000000008781c */ /* 0x000fe20003f2f028 */
[----:B----4-:R1:W-:Y:S01]  /*12740*/  STL [R1+0x10d8], R48 ;  /* 0x0010d83001007387 */ /* 0x0103e20000100800 */
[----:B------:R-:W-:-:S03]  /*12750*/  LEA R39, P5, R18, R5, 0x1 ;  /* 0x0000000512277211 */ /* 0x000fc600078a08ff */
[----:B------:R0:W-:Y:S01]  /*12760*/  STL [R1+0x1528], R8 ;  /* 0x0015280801007387 */ /* 0x0001e20000100800 */
[----:B-1----:R-:W-:-:S03]  /*12770*/  LOP3.LUT R48, R6, 0x3e, RZ, 0xfc, !PT ;  /* 0x0000003e06307812 */ /* 0x002fc600078efcff */
[----:B---3--:R-:W-:Y:S01]  /*12780*/  STL [R1+0x10e0], R53 ;  /* 0x0010e03501007387 */ /* 0x008fe20000100800 */
[----:B------:R-:W-:Y:S02]  /*12790*/  ISETP.LT.AND P1, PT, R48, UR7, P1 ;  /* 0x0000000730007c0c */ /* 0x000fe40008f21270 */
[----:B------:R-:W-:Y:S01]  /*127a0*/  LEA.HI.X.SX32 R48, R18, R4, 0x1, P5 ;  /* 0x0000000412307211 */ /* 0x000fe200028f0eff */
[----:B------:R-:W-:Y:S01]  /*127b0*/  STL [R1+0x1548], R39 ;  /* 0x0015482701007387 */ /* 0x000fe20000100800 */
[----:B0-----:R-:W-:-:S03]  /*127c0*/  @P3 IMAD.MOV.U32 R8, RZ, RZ, R39 ;  /* 0x000000ffff083224 */ /* 0x001fc600078e0027 */
[----:B------:R0:W-:Y:S04]  /*127d0*/  STL [R1+0x1524], R9 ;  /* 0x0015240901007387 */ /* 0x0001e80000100800 */
[----:B------:R-:W2:Y:S01]  /*127e0*/  LDL.LU R51, [R1+0x1bc] ;  /* 0x0001bc0001337983 */ /* 0x000ea20000300800 */
[----:B0-----:R-:W-:-:S05]  /*127f0*/  @P3 IMAD.MOV.U32 R9, RZ, RZ, R48 ;  /* 0x000000ffff093224 */ /* 0x001fca00078e0030 */
[----:B------:R0:W3:Y:S04]  /*12800*/  @P3 LDG.E.U16 R35, desc[UR10][R8.64] ;  /* 0x0000000a08233981 */ /* 0x0000e8000c1e1500 */
[----:B------:R-:W-:Y:S04]  /*12810*/  STL [R1+0x1544], R48 ;  /* 0x0015443001007387 */ /* 0x000fe80000100800 */
[----:B------:R-:W4:Y:S04]  /*12820*/  LDL.LU R50, [R1+0x1b8] ;  /* 0x0001b80001327983 */ /* 0x000f280000300800 */
[----:B------:R-:W2:Y:S04]  /*12830*/  LDL.LU R63, [R1+0x1b4] ;  /* 0x0001b400013f7983 */ /* 0x000ea80000300800 */
[----:B------:R-:W4:Y:S04]  /*12840*/  LDL.LU R62, [R1+0x1b0] ;  /* 0x0001b000013e7983 */ /* 0x000f280000300800 */
[----:B------:R-:W4:Y:S04]  /*12850*/  LDL.LU R61, [R1+0x1ac] ;  /* 0x0001ac00013d7983 */ /* 0x000f280000300800 */
[----:B------:R-:W4:Y:S01]  /*12860*/  LDL.LU R60, [R1+0x1a8] ;  /* 0x0001a800013c7983 */ /* 0x000f220000300800 */
[----:B------:R-:W-:-:S03]  /*12870*/  LEA R64, P0, R16, R5, 0x1 ;  /* 0x0000000510407211 */ /* 0x000fc600078008ff */
[----:B------:R1:W-:Y:S01]  /*12880*/  STL [R1+0x10d4], R47 ;  /* 0x0010d42f01007387 */ /* 0x0003e20000100800 */
[----:B------:R-:W-:-:S03]  /*12890*/  LEA.HI.X.SX32 R16, R16, R4, 0x1, P0 ;  /* 0x0000000410107211 */ /* 0x000fc600000f0eff */
[----:B-1----:R-:W4:Y:S04]  /*128a0*/  LDL.LU R47, [R1+0x1a4] ;  /* 0x0001a400012f7983 */ /* 0x002f280000300800 */
[----:B------:R-:W4:Y:S04]  /*128b0*/  LDL.LU R59, [R1+0x1a0] ;  /* 0x0001a000013b7983 */ /* 0x000f280000300800 */
[----:B------:R-:W4:Y:S04]  /*128c0*/  LDL.LU R58, [R1+0x19c] ;  /* 0x00019c00013a7983 */ /* 0x000f280000300800 */
[----:B------:R-:W4:Y:S01]  /*128d0*/  LDL.LU R57, [R1+0x198] ;  /* 0x0001980001397983 */ /* 0x000f220000300800 */
[----:B------:R-:W-:-:S03]  /*128e0*/  PRMT R46, RZ, 0x7610, R46 ;  /* 0x00007610ff2e7816 */ /* 0x000fc6000000002e */
[----:B------:R-:W4:Y:S01]  /*128f0*/  LDL.LU R56, [R1+0x194] ;  /* 0x0001940001387983 */ /* 0x000f220000300800 */
[----:B0-----:R-:W-:-:S03]  /*12900*/  @P1 IMAD.MOV.U32 R8, RZ, RZ, R64 ;  /* 0x000000ffff081224 */ /* 0x001fc600078e0040 */
[----:B------:R-:W4:Y:S01]  /*12910*/  LDL.LU R53, [R1+0x190] ;  /* 0x0001900001357983 */ /* 0x000f220000300800 */
[----:B------:R-:W-:-:S03]  /*12920*/  @P1 IMAD.MOV.U32 R9, RZ, RZ, R16 ;  /* 0x000000ffff091224 */ /* 0x000fc600078e0010 */
[----:B------:R-:W4:Y:S04]  /*12930*/  LDL.LU R49, [R1+0x4c] ;  /* 0x00004c0001317983 */ /* 0x000f280000300800 */
[----:B------:R-:W-:Y:S04]  /*12940*/  STL [R1+0x1568], R64 ;  /* 0x0015684001007387 */ /* 0x000fe80000100800 */
[----:B------:R4:W4:Y:S04]  /*12950*/  @P1 LDG.E.U16 R46, desc[UR10][R8.64] ;  /* 0x0000000a082e1981 */ /* 0x000928000c1e1500 */
[----:B------:R-:W4:Y:S04]  /*12960*/  LDL.LU R48, [R1+0x188] ;  /* 0x0001880001307983 */ /* 0x000f280000300800 */
[----:B---3--:R-:W-:Y:S04]  /*12970*/  STL [R1+0x10d0], R35 ;  /* 0x0010d02301007387 */ /* 0x008fe80000100800 */
[----:B------:R2:W-:Y:S02]  /*12980*/  STL [R1+0x1564], R16 ;  /* 0x0015641001007387 */ /* 0x0005e40000100800 */
[----:B--2---:R-:W-:-:S02]  /*12990*/  IMAD R16, R51, UR19, RZ ;  /* 0x0000001333107c24 */ /* 0x004fc4000f8e02ff */
[----:B------:R-:W2:Y:S01]  /*129a0*/  LDL.LU R51, [R1+0x184] ;  /* 0x0001840001337983 */ /* 0x000ea20000300800 */
[----:B----4-:R-:W-:Y:S01]  /*129b0*/  IMAD R9, R50, UR19, RZ ;  /* 0x0000001332097c24 */ /* 0x010fe2000f8e02ff */
[----:B------:R-:W-:Y:S01]  /*129c0*/  LOP3.LUT R35, R6, 0x4e, RZ, 0xfc, !PT ;  /* 0x0000004e06237812 */ /* 0x000fe200078efcff */
[----:B------:R-:W-:Y:S01]  /*129d0*/  IMAD R8, R63, UR19, RZ ;  /* 0x000000133f087c24 */ /* 0x000fe2000f8e02ff */
[----:B------:R-:W-:Y:S01]  /*129e0*/  PLOP3.LUT P3, PT, PT, PT, UP2, 0x80, 0x8 ;  /* 0x000000000008781c */ /* 0x000fe20003f6f028 */
[----:B------:R-:W3:Y:S03]  /*129f0*/  LDL.LU R50, [R1+0x180] ;  /* 0x0001800001327983 */ /* 0x000ee60000300800 */
[----:B------:R-:W-:Y:S01]  /*12a00*/  ISETP.LT.AND P1, PT, R35, UR7, P3 ;  /* 0x0000000723007c0c */ /* 0x000fe20009f21270 */
[----:B------:R0:W-:Y:S01]  /*12a10*/  STL [R1+0x2a4], R9 ;  /* 0x0002a40901007387 */ /* 0x0001e20000100800 */
[----:B------:R-:W-:-:S03]  /*12a20*/  IMAD R35, R61, UR19, RZ ;  /* 0x000000133d237c24 */ /* 0x000fc6000f8e02ff */
[----:B------:R1:W-:Y:S01]  /*12a30*/  STL [R1+0x2e8], R8 ;  /* 0x0002e80801007387 */ /* 0x0003e20000100800 */
[----:B0-----:R-:W-:Y:S02]  /*12a40*/  IMAD R9, R62, UR19, RZ ;  /* 0x000000133e097c24 */ /* 0x001fe4000f8e02ff */
[----:B-1----:R-:W-:-:S03]  /*12a50*/  IMAD R8, R60, UR19, RZ ;  /* 0x000000133c087c24 */ /* 0x002fc6000f8e02ff */
[----:B------:R0:W-:Y:S01]  /*12a60*/  STL [R1+0x2f0], R9 ;  /* 0x0002f00901007387 */ /* 0x0001e20000100800 */
[----:B------:R-:W-:Y:S02]  /*12a70*/  LOP3.LUT R39, R6, 0x46, RZ, 0xfc, !PT ;  /* 0x0000004606277812 */ /* 0x000fe400078efcff */
[----:B------:R-:W-:Y:S01]  /*12a80*/  PLOP3.LUT P0, PT, PT, PT, UP2, 0x80, 0x8 ;  /* 0x000000000008781c */ /* 0x000fe20003f0f028 */
[----:B------:R-:W-:Y:S01]  /*12a90*/  STL [R1+0x2fc], R35 ;  /* 0x0002fc2301007387 */ /* 0x000fe20000100800 */
[----:B0-----:R-:W-:-:S03]  /*12aa0*/  IMAD R9, R47, UR19, RZ ;  /* 0x000000132f097c24 */ /* 0x001fc6000f8e02ff */
[----:B------:R-:W4:Y:S01]  /*12ab0*/  LDL.LU R47, [R1+0x17c] ;  /* 0x00017c00012f7983 */ /* 0x000f220000300800 */
[----:B------:R-:W-:-:S03]  /*12ac0*/  ISETP.LT.AND P0, PT, R39, UR7, P0 ;  /* 0x0000000727007c0c */ /* 0x000fc60008701270 */
[----:B------:R0:W-:Y:S01]  /*12ad0*/  STL [R1+0x304], R8 ;  /* 0x0003040801007387 */ /* 0x0001e20000100800 */
[----:B------:R-:W-:-:S03]  /*12ae0*/  IMAD R39, R57, UR19, RZ ;  /* 0x0000001339277c24 */ /* 0x000fc6000f8e02ff */
[----:B------:R1:W-:Y:S01]  /*12af0*/  STL [R1+0x310], R9 ;  /* 0x0003100901007387 */ /* 0x0003e20000100800 */
[----:B0-----:R-:W-:Y:S02]  /*12b00*/  IMAD R8, R59, UR19, RZ ;  /* 0x000000133b087c24 */ /* 0x001fe4000f8e02ff */
[----:B-1----:R-:W-:-:S03]  /*12b10*/  IMAD R9, R56, UR19, RZ ;  /* 0x0000001338097c24 */ /* 0x002fc6000f8e02ff */
[----:B------:R0:W-:Y:S04]  /*12b20*/  STL [R1+0x318], R8 ;  /* 0x0003180801007387 */ /* 0x0001e80000100800 */
[----:B------:R1:W-:Y:S01]  /*12b30*/  STL [R1+0x278], R39 ;  /* 0x0002782701007387 */ /* 0x0003e20000100800 */
[----:B0-----:R-:W-:-:S03]  /*12b40*/  IMAD R8, R53, UR19, RZ ;  /* 0x0000001335087c24 */ /* 0x001fc6000f8e02ff */
[----:B------:R-:W4:Y:S04]  /*12b50*/  LDL.LU R53, [R1+0x178] ;  /* 0x0001780001357983 */ /* 0x000f280000300800 */
[----:B------:R0:W-:Y:S01]  /*12b60*/  STL [R1+0x30c], R9 ;  /* 0x00030c0901007387 */ /* 0x0001e20000100800 */
[----:B-1----:R-:W-:-:S03]  /*12b70*/  LEA R39, P4, R14, R5, 0x1 ;  /* 0x000000050e277211 */ /* 0x002fc600078808ff */
[----:B------:R1:W-:Y:S01]  /*12b80*/  STL [R1+0x314], R8 ;  /* 0x0003140801007387 */ /* 0x0003e20000100800 */
[----:B0-----:R-:W-:-:S03]  /*12b90*/  IMAD R9, R49, UR19, RZ ;  /* 0x0000001331097c24 */ /* 0x001fc6000f8e02ff */
[----:B------:R-:W4:Y:S01]  /*12ba0*/  LDL.LU R49, [R1+0x174] ;  /* 0x0001740001317983 */ /* 0x000f220000300800 */
[----:B-1----:R-:W-:-:S03]  /*12bb0*/  LEA R8, P3, R15, R5, 0x1 ;  /* 0x000000050f087211 */ /* 0x002fc600078608ff */
[----:B------:R0:W-:Y:S04]  /*12bc0*/  STL [R1+0x10cc], R46 ;  /* 0x0010cc2e01007387 */ /* 0x0001e80000100800 */
[----:B------:R1:W-:Y:S01]  /*12bd0*/  STL [R1+0x320], R9 ;  /* 0x0003200901007387 */ /* 0x0003e20000100800 */
[----:B0-----:R-:W-:-:S03]  /*12be0*/  IMAD R46, R48, UR20, RZ ;  /* 0x00000014302e7c24 */ /* 0x001fc6000f8e02ff */
[----:B------:R-:W-:Y:S01]  /*12bf0*/  STL [R1+0x1588], R8 ;  /* 0x0015880801007387 */ /* 0x000fe20000100800 */
[----:B------:R-:W-:Y:S01]  /*12c00*/  PRMT R34, RZ, 0x7610, R34 ;  /* 0x00007610ff227816 */ /* 0x000fe20000000022 */
[----:B--2---:R-:W-:Y:S02]  /*12c10*/  IMAD R51, R51, UR21, RZ ;  /* 0x0000001533337c24 */ /* 0x004fe4000f8e02ff */
[----:B------:R-:W-:Y:S01]  /*12c20*/  STL [R1+0x15a8], R39 ;  /* 0x0015a82701007387 */ /* 0x000fe20000100800 */
[----:B-1----:R-:W-:Y:S02]  /*12c30*/  LEA.HI.X.SX32 R9, R15, R4, 0x1, P3 ;  /* 0x000000040f097211 */ /* 0x002fe400018f0eff */
[----:B------:R-:W-:Y:S01]  /*12c40*/  PRMT R33, RZ, 0x7610, R33 ;  /* 0x00007610ff217816 */ /* 0x000fe20000000021 */
[----:B------:R0:W-:Y:S01]  /*12c50*/  STL [R1+0x31c], R46 ;  /* 0x00031c2e01007387 */ /* 0x0001e20000100800 */
[----:B------:R-:W-:Y:S02]  /*12c60*/  PRMT R52, RZ, 0x7610, R52 ;  /* 0x00007610ff347816 */ /* 0x000fe40000000034 */
[----:B------:R-:W-:Y:S01]  /*12c70*/  PRMT R32, RZ, 0x7610, R32 ;  /* 0x00007610ff207816 */ /* 0x000fe20000000020 */
[----:B------:R1:W-:Y:S01]  /*12c80*/  STL [R1+0x1584], R9 ;  /* 0x0015840901007387 */ /* 0x0003e20000100800 */
[----:B------:R-:W-:Y:S01]  /*12c90*/  IMAD R22, R160, 0x2, R22 ;  /* 0x00000002a0167824 */ /* 0x000fe200078e0216 */
[----:B------:R-:W-:-:S02]  /*12ca0*/  PRMT R43, RZ, 0x7610, R43 ;  /* 0x00007610ff2b7816 */ /* 0x000fc4000000002b */
[----:B------:R-:W-:Y:S01]  /*12cb0*/  PRMT R45, RZ, 0x7610, R45 ;  /* 0x00007610ff2d7816 */ /* 0x000fe2000000002d */
[----:B------:R2:W4:Y:S01]  /*12cc0*/  @P0 LDG.E.U16 R55, desc[UR10][R8.64] ;  /* 0x0000000a08370981 */ /* 0x000522000c1e1500 */
[----:B0-----:R-:W-:Y:S02]  /*12cd0*/  LEA.HI.X.SX32 R46, R14, R4, 0x1, P4 ;  /* 0x000000040e2e7211 */ /* 0x001fe400020f0eff */
[----:B------:R-:W-:Y:S01]  /*12ce0*/  PRMT R31, RZ, 0x7610, R31 ;  /* 0x00007610ff1f7816 */ /* 0x000fe2000000001f */
[----:B------:R-:W4:Y:S01]  /*12cf0*/  LDL.LU R48, [R1+0x170] ;  /* 0x0001700001307983 */ /* 0x000f220000300800 */
[----:B------:R-:W-:Y:S02]  /*12d00*/  PRMT R44, RZ, 0x7610, R44 ;  /* 0x00007610ff2c7816 */ /* 0x000fe4000000002c */
[----:B------:R-:W-:Y:S02]  /*12d10*/  PRMT R30, RZ, 0x7610, R30 ;  /* 0x00007610ff1e7816 */ /* 0x000fe4000000001e */
[----:B------:R-:W-:Y:S01]  /*12d20*/  PRMT R42, RZ, 0x7610, R42 ;  /* 0x00007610ff2a7816 */ /* 0x000fe2000000002a */
[----:B--2---:R-:W-:Y:S01]  /*12d30*/  @P1 IMAD.MOV.U32 R8, RZ, RZ, R39 ;  /* 0x000000ffff081224 */ /* 0x004fe200078e0027 */
[----:B------:R-:W-:Y:S01]  /*12d40*/  PRMT R40, RZ, 0x7610, R40 ;  /* 0x00007610ff287816 */ /* 0x000fe20000000028 */
[----:B-1----:R-:W-:Y:S01]  /*12d50*/  @P1 IMAD.MOV.U32 R9, RZ, RZ, R46 ;  /* 0x000000ffff091224 */ /* 0x002fe200078e002e */
[----:B------:R-:W-:-:S02]  /*12d60*/  PRMT R29, RZ, 0x7610, R29 ;  /* 0x00007610ff1d7816 */ /* 0x000fc4000000001d */
[----:B------:R-:W-:Y:S02]  /*12d70*/  PRMT R28, RZ, 0x7610, R28 ;  /* 0x00007610ff1c7816 */ /* 0x000fe4000000001c */
[----:B------:R-:W-:Y:S01]  /*12d80*/  PRMT R27, RZ, 0x7610, R27 ;  /* 0x00007610ff1b7816 */ /* 0x000fe2000000001b */
[----:B------:R3:W2:Y:S01]  /*12d90*/  @P1 LDG.E.U16 R34, desc[UR10][R8.64] ;  /* 0x0000000a08221981 */ /* 0x0006a2000c1e1500 */
[----:B------:R-:W-:Y:S01]  /*12da0*/  PRMT R26, RZ, 0x7610, R26 ;  /* 0x00007610ff1a7816 */ /* 0x000fe2000000001a */
[----:B------:R-:W-:Y:S01]  /*12db0*/  IMAD R35, R58, UR19, RZ ;  /* 0x000000133a237c24 */ /* 0x000fe2000f8e02ff */
[----:B------:R-:W0:Y:S01]  /*12dc0*/  LDCU UR20, c[0x0][0x3b0] ;  /* 0x00007600ff1477ac */ /* 0x000e220008000800 */
[----:B------:R-:W-:Y:S01]  /*12dd0*/  STL [R1+0x15a4], R46 ;  /* 0x0015a42e01007387 */ /* 0x000fe20000100800 */
[----:B------:R-:W-:Y:S01]  /*12de0*/  PRMT R23, RZ, 0x7610, R23 ;  /* 0x00007610ff177816 */ /* 0x000fe20000000017 */
[----:B------:R-:W1:Y:S02]  /*12df0*/  LDCU UR21, c[0x0][0x3b0] ;  /* 0x00007600ff1577ac */ /* 0x000e640008000800 */
[----:B------:R0:W-:Y:S01]  /*12e00*/  STL [R1+0x308], R51 ;  /* 0x0003083301007387 */ /* 0x0001e20000100800 */
[----:B---3--:R-:W-:Y:S01]  /*12e10*/  IMAD R8, R50, UR22, RZ ;  /* 0x0000001632087c24 */ /* 0x008fe2000f8e02ff */
[----:B------:R-:W-:Y:S01]  /*12e20*/  PLOP3.LUT P1, PT, PT, PT, UP2, 0x80, 0x8 ;  /* 0x000000000008781c */ /* 0x000fe20003f2f028 */
[----:B------:R-:W3:Y:S01]  /*12e30*/  LDCU UR19, c[0x0][0x3b0] ;  /* 0x00007600ff1377ac */ /* 0x000ee20008000800 */
[----:B------:R-:W-:-:S02]  /*12e40*/  LOP3.LUT R9, R6, 0x56, RZ, 0xfc, !PT ;  /* 0x0000005606097812 */ /* 0x000fc400078efcff */
[----:B------:R-:W-:Y:S01]  /*12e50*/  PLOP3.LUT P0, PT, PT, PT, UP2, 0x80, 0x8 ;  /* 0x000000000008781c */ /* 0x000fe20003f0f028 */
[----:B------:R-:W1:Y:S01]  /*12e60*/  LDCU UR22, c[0x0][0x3b0] ;  /* 0x00007600ff1677ac */ /* 0x000e620008000800 */
[----:B0-----:R-:W3:Y:S04]  /*12e70*/  LDL.LU R51, [R1+0x16c] ;  /* 0x00016c0001337983 */ /* 0x001ee80000300800 */
[----:B------:R-:W3:Y:S04]  /*12e80*/  LDL.LU R50, [R1+0x168] ;  /* 0x0001680001327983 */ /* 0x000ee80000300800 */
[----:B------:R0:W-:Y:S01]  /*12e90*/  STL [R1+0x300], R8 ;  /* 0x0003000801007387 */ /* 0x0001e20000100800 */
[----:B------:R-:W-:-:S02]  /*12ea0*/  ISETP.LT.AND P0, PT, R9, UR7, P0 ;  /* 0x0000000709007c0c */ /* 0x000fc40008701270 */
[----:B0-----:R-:W-:Y:S01]  /*12eb0*/  LOP3.LUT R8, R6, 0x5e, RZ, 0xfc, !PT ;  /* 0x0000005e06087812 */ /* 0x001fe200078efcff */
[----:B----4-:R-:W-:Y:S01]  /*12ec0*/  IMAD R81, R53, UR24, RZ ;  /* 0x0000001835517c24 */ /* 0x010fe2000f8e02ff */
[-C--:B------:R-:W-:Y:S01]  /*12ed0*/  LEA R39, P4, R12, R5.reuse, 0x1 ;  /* 0x000000050c277211 */ /* 0x080fe200078808ff */
[----:B------:R-:W0:Y:S01]  /*12ee0*/  LDCU UR24, c[0x0][0x3b0] ;  /* 0x00007600ff1877ac */ /* 0x000e220008000800 */
[----:B------:R-:W-:Y:S01]  /*12ef0*/  ISETP.LT.AND P1, PT, R8, UR7, P1 ;  /* 0x0000000708007c0c */ /* 0x000fe20008f21270 */
[----:B------:R-:W-:Y:S01]  /*12f00*/  IMAD R8, R49, UR25, RZ ;  /* 0x0000001931087c24 */ /* 0x000fe2000f8e02ff */
[----:B------:R-:W4:Y:S01]  /*12f10*/  LDCU UR25, c[0x0][0x3b0] ;  /* 0x00007600ff1977ac */ /* 0x000f220008000800 */
[----:B------:R-:W-:Y:S01]  /*12f20*/  IMAD R46, R48, UR26, RZ ;  /* 0x0000001a302e7c24 */ /* 0x000fe2000f8e02ff */
[----:B------:R-:W-:Y:S01]  /*12f30*/  PRMT R38, RZ, 0x7610, R38 ;  /* 0x00007610ff267816 */ /* 0x000fe20000000026 */
[----:B------:R-:W0:Y:S01]  /*12f40*/  LDCU UR26, c[0x0][0x3b0] ;  /* 0x00007600ff1a77ac */ /* 0x000e220008000800 */
[----:B--2---:R2:W-:Y:S02]  /*12f50*/  STL [R1+0x10c4], R34 ;  /* 0x0010c42201007387 */ /* 0x0045e40000100800 */
[----:B--2---:R-:W-:Y:S01]  /*12f60*/  IMAD R34, R47, UR23, RZ ;  /* 0x000000172f227c24 */ /* 0x004fe2000f8e02ff */
[----:B------:R-:W2:Y:S01]  /*12f70*/  LDCU UR23, c[0x0][0x3b0] ;  /* 0x00007600ff1777ac */ /* 0x000ea20008000800 */
[----:B------:R-:W2:Y:S04]  /*12f80*/  LDL.LU R47, [R1+0x164] ;  /* 0x00016400012f7983 */ /* 0x000ea80000300800 */
[----:B------:R-:W-:Y:S04]  /*12f90*/  STL [R1+0x2bec], R81 ;  /* 0x002bec5101007387 */ /* 0x000fe80000100800 */
[----:B------:R-:W4:Y:S04]  /*12fa0*/  LDL.LU R49, [R1+0x160] ;  /* 0x0001600001317983 */ /* 0x000f280000300800 */
[----:B------:R-:W4:Y:S04]  /*12fb0*/  LDL.LU R53, [R1+0x15c] ;  /* 0x00015c0001357983 */ /* 0x000f280000300800 */
[----:B------:R0:W-:Y:S04]  /*12fc0*/  STL [R1+0x2f8], R8 ;  /* 0x0002f80801007387 */ /* 0x0001e80000100800 */
[----:B------:R-:W-:Y:S01]  /*12fd0*/  STL [R1+0x10c8], R55 ;  /* 0x0010c83701007387 */ /* 0x000fe20000100800 */
[----:B0-----:R-:W-:-:S04]  /*12fe0*/  LEA R8, P3, R13, R5, 0x1 ;  /* 0x000000050d087211 */ /* 0x001fc800078608ff */
[-C--:B------:R-:W-:Y:S01]  /*12ff0*/  LEA.HI.X.SX32 R9, R13, R4.reuse, 0x1, P3 ;  /* 0x000000040d097211 */ /* 0x080fe200018f0eff */
[----:B------:R-:W-:Y:S04]  /*13000*/  STL [R1+0x15c8], R8 ;  /* 0x0015c80801007387 */ /* 0x000fe80000100800 */
[----:B------:R-:W4:Y:S04]  /*13010*/  LDL.LU R48, [R1+0x158] ;  /* 0x0001580001307983 */ /* 0x000f280000300800 */
[----:B------:R-:W-:Y:S04]  /*13020*/  STL [R1+0x15e8], R39 ;  /* 0x0015e82701007387 */ /* 0x000fe80000100800 */
[----:B------:R0:W-:Y:S04]  /*13030*/  STL [R1+0x2f4], R46 ;  /* 0x0002f42e01007387 */ /* 0x0001e80000100800 */
[----:B------:R3:W4:Y:S01]  /*13040*/  @P0 LDG.E.U16 R54, desc[UR10][R8.64] ;  /* 0x0000000a08360981 */ /* 0x000722000c1e1500 */
[----:B0-----:R-:W-:-:S03]  /*13050*/  LEA.HI.X.SX32 R46, R12, R4, 0x1, P4 ;  /* 0x000000040c2e7211 */ /* 0x001fc600020f0eff */
[----:B------:R0:W-:Y:S01]  /*13060*/  STL [R1+0x15c4], R9 ;  /* 0x0015c40901007387 */ /* 0x0001e20000100800 */
[----:B---3--:R-:W-:-:S03]  /*13070*/  IMAD R8, R51, UR27, RZ ;  /* 0x0000001b33087c24 */ /* 0x008fc6000f8e02ff */
[----:B------:R-:W-:Y:S01]  /*13080*/  STL [R1+0x15e4], R46 ;  /* 0x0015e42e01007387 */ /* 0x000fe20000100800 */
[----:B------:R-:W-:Y:S01]  /*13090*/  PLOP3.LUT P0, PT, PT, PT, UP2, 0x80, 0x8 ;  /* 0x000000000008781c */ /* 0x000fe20003f0f028 */
[----:B------:R-:W3:Y:S02]  /*130a0*/  LDCU UR27, c[0x0][0x3b0] ;  /* 0x00007600ff1b77ac */ /* 0x000ee40008000800 */
[----:B------:R1:W-:Y:S01]  /*130b0*/  STL [R1+0x2e4], R8 ;  /* 0x0002e40801007387 */ /* 0x0003e20000100800 */
[----:B0-----:R-:W-:-:S03]  /*130c0*/  @P1 IMAD.MOV.U32 R9, RZ, RZ, R46 ;  /* 0x000000ffff091224 */ /* 0x001fc600078e002e */
[----:B------:R-:W3:Y:S01]  /*130d0*/  LDL.LU R51, [R1+0x154] ;  /* 0x0001540001337983 */ /* 0x000ee20000300800 */
[----:B-1----:R-:W-:-:S05]  /*130e0*/  @P1 IMAD.MOV.U32 R8, RZ, RZ, R39 ;  /* 0x000000ffff081224 */ /* 0x002fca00078e0027 */
[----:B------:R0:W3:Y:S02]  /*130f0*/  @P1 LDG.E.U16 R33, desc[UR10][R8.64] ;  /* 0x0000000a08211981 */ /* 0x0000e4000c1e1500 */
[----:B0-----:R-:W-:Y:S01]  /*13100*/  IMAD R8, R50, UR28, RZ ;  /* 0x0000001c32087c24 */ /* 0x001fe2000f8e02ff */
[----:B------:R-:W-:Y:S01]  /*13110*/  LOP3.LUT R9, R6, 0x66, RZ, 0xfc, !PT ;  /* 0x0000006606097812 */ /* 0x000fe200078efcff */
[----:B------:R-:W3:Y:S01]  /*13120*/  LDL.LU R50, [R1+0x150] ;  /* 0x0001500001327983 */ /* 0x000ee20000300800 */
[----:B------:R-:W-:Y:S01]  /*13130*/  PLOP3.LUT P1, PT, PT, PT, UP2, 0x80, 0x8 ;  /* 0x000000000008781c */ /* 0x000fe20003f2f028 */
[----:B------:R-:W0:Y:S02]  /*13140*/  LDCU UR28, c[0x0][0x3b0] ;  /* 0x00007600ff1c77ac */ /* 0x000e240008000800 */
[----:B------:R2:W-:Y:S01]  /*13150*/  STL [R1+0x2d8], R8 ;  /* 0x0002d80801007387 */ /* 0x0005e20000100800 */
[----:B------:R-:W-:Y:S02]  /*13160*/  ISETP.LT.AND P0, PT, R9, UR7, P0 ;  /* 0x0000000709007c0c */ /* 0x000fe40008701270 */
[----:B------:R-:W-:Y:S01]  /*13170*/  LEA R39, P4, R10, R5, 0x1 ;  /* 0x000000050a277211 */ /* 0x000fe200078808ff */
[----:B--2---:R-:W-:Y:S01]  /*13180*/  IMAD R8, R47, UR29, RZ ;  /* 0x0000001d2f087c24 */ /* 0x004fe2000f8e02ff */
[----:B------:R-:W-:Y:S01]  /*13190*/  PRMT R12, RZ, 0x7610, R12 ;  /* 0x00007610ff0c7816 */ /* 0x000fe2000000000c */
[----:B------:R-:W1:Y:S03]  /*131a0*/  LDCU UR29, c[0x0][0x3b0] ;  /* 0x00007600ff1d77ac */ /* 0x000e660008000800 */
[----:B------:R2:W-:Y:S01]  /*131b0*/  STL [R1+0x2e0], R8 ;  /* 0x0002e00801007387 */ /* 0x0005e20000100800 */
[----:B----4-:R-:W-:-:S03]  /*131c0*/  IMAD R9, R49, UR30, RZ ;  /* 0x0000001e31097c24 */ /* 0x010fc6000f8e02ff */
[----:B------:R-:W4:Y:S01]  /*131d0*/  LDL.LU R47, [R1+0x14c] ;  /* 0x00014c00012f7983 */ /* 0x000f220000300800 */
[----:B------:R-:W0:Y:S01]  /*131e0*/  LDCU UR30, c[0x0][0x3b0] ;  /* 0x00007600ff1e77ac */ /* 0x000e220008000800 */
[----:B--2---:R-:W-:Y:S02]  /*131f0*/  LOP3.LUT R8, R6, 0x6e, RZ, 0xfc, !PT ;  /* 0x0000006e06087812 */ /* 0x004fe400078efcff */
[----:B------:R2:W-:Y:S02]  /*13200*/  STL [R1+0x2ec], R9 ;  /* 0x0002ec0901007387 */ /* 0x0005e40000100800 */
[----:B------:R-:W-:Y:S02]  /*13210*/  ISETP.LT.AND P1, PT, R8, UR7, P1 ;  /* 0x0000000708007c0c */ /* 0x000fe40008f21270 */
[----:B------:R-:W4:Y:S01]  /*13220*/  LDL.LU R49, [R1+0x148] ;  /* 0x0001480001317983 */ /* 0x000f220000300800 */
[----:B------:R-:W-:-:S04]  /*13230*/  LEA R8, P3, R11, R5, 0x1 ;  /* 0x000000050b087211 */ /* 0x000fc800078608ff */
[----:B--2---:R-:W-:-:S05]  /*13240*/  LEA.HI.X.SX32 R9, R11, R4, 0x1, P3 ;  /* 0x000000040b097211 */ /* 0x004fca00018f0eff */
[----:B------:R2:W4:Y:S01]  /*13250*/  @P0 LDG.E.U16 R52, desc[UR10][R8.64] ;  /* 0x0000000a08340981 */ /* 0x000522000c1e1500 */
[----:B------:R-:W-:-:S03]  /*13260*/  IMAD R46, R48, UR32, RZ ;  /* 0x00000020302e7c24 */ /* 0x000fc6000f8e02ff */
[----:B---3--:R-:W-:Y:S01]  /*13270*/  STL [R1+0x10bc], R33 ;  /* 0x0010bc2101007387 */ /* 0x008fe20000100800 */
[----:B------:R-:W-:Y:S01]  /*13280*/  PLOP3.LUT P0, PT, PT, PT, UP2, 0x80, 0x8 ;  /* 0x000000000008781c */ /* 0x000fe20003f0f028 */
[----:B------:R-:W3:Y:S02]  /*13290*/  LDCU UR32, c[0x0][0x3b0] ;  /* 0x00007600ff2077ac */ /* 0x000ee40008000800 */
[----:B------:R-:W-:Y:S04]  /*132a0*/  STL [R1+0x10c0], R54 ;  /* 0x0010c03601007387 */ /* 0x000fe80000100800 */
[----:B------:R2:W-:Y:S04]  /*132b0*/  STL [R1+0x1608], R8 ;  /* 0x0016080801007387 */ /* 0x0005e80000100800 */
[----:B------:R-:W3:Y:S04]  /*132c0*/  LDL.LU R48, [R1+0x144] ;  /* 0x0001440001307983 */ /* 0x000ee80000300800 */
[----:B------:R-:W-:Y:S04]  /*132d0*/  STL [R1+0x1628], R39 ;  /* 0x0016282701007387 */ /* 0x000fe80000100800 */
[----:B------:R0:W-:Y:S01]  /*132e0*/  STL [R1+0x2dc], R46 ;  /* 0x0002dc2e01007387 */ /* 0x0001e20000100800 */
[----:B--2---:R-:W-:Y:S01]  /*132f0*/  IMAD R8, R51, UR33, RZ ;  /* 0x0000002133087c24 */ /* 0x004fe2000f8e02ff */
[----:B------:R-:W-:-:S02]  /*13300*/  PRMT R11, RZ, 0x7610, R11 ;  /* 0x00007610ff0b7816 */ /* 0x000fc4000000000b */
[----:B------:R-:W-:Y:S01]  /*13310*/  PRMT R25, RZ, 0x7610, R25 ;  /* 0x00007610ff197816 */ /* 0x000fe20000000019 */
[----:B------:R2:W-:Y:S01]  /*13320*/  STL [R1+0x1604], R9 ;  /* 0x0016040901007387 */ /* 0x0005e20000100800 */
[----:B------:R-:W-:Y:S01]  /*13330*/  IMAD R33, R53, UR31, RZ ;  /* 0x0000001f35217c24 */ /* 0x000fe2000f8e02ff */
[----:B------:R-:W1:Y:S01]  /*13340*/  LDCU UR31, c[0x0][0x3b0] ;  /* 0x00007600ff1f77ac */ /* 0x000e620008000800 */
[----:B0-----:R-:W-:Y:S01]  /*13350*/  LEA.HI.X.SX32 R46, R10, R4, 0x1, P4 ;  /* 0x000000040a2e7211 */ /* 0x001fe200020f0eff */
[----:B------:R-:W0:Y:S04]  /*13360*/  LDCU UR33, c[0x0][0x3b0] ;  /* 0x00007600ff2177ac */ /* 0x000e280008000800 */
[----:B------:R-:W-:Y:S01]  /*13370*/  STL [R1+0x1624], R46 ;  /* 0x0016242e01007387 */ /* 0x000fe20000100800 */
[----:B--2---:R-:W-:-:S03]  /*13380*/  @P1 IMAD.MOV.U32 R9, RZ, RZ, R46 ;  /* 0x000000ffff091224 */ /* 0x004fc600078e002e */
[----:B------:R-:W2:Y:S04]  /*13390*/  LDL.LU R51, [R1+0x140] ;  /* 0x0001400001337983 */ /* 0x000ea80000300800 */
[----:B------:R0:W-:Y:S02]  /*133a0*/  STL [R1+0x2d0], R8 ;  /* 0x0002d00801007387 */ /* 0x0001e40000100800 */
[----:B0-----:R-:W-:-:S05]  /*133b0*/  @P1 IMAD.MOV.U32 R8, RZ, RZ, R39 ;  /* 0x000000ffff081224 */ /* 0x001fca00078e0027 */
[----:B------:R0:W2:Y:S01]  /*133c0*/  @P1 LDG.E.U16 R32, desc[UR10][R8.64] ;  /* 0x0000000a08201981 */ /* 0x0000a2000c1e1500 */
[----:B------:R-:W-:Y:S01]  /*133d0*/  PLOP3.LUT P1, PT, PT, PT, UP2, 0x80, 0x8 ;  /* 0x000000000008781c */ /* 0x000fe20003f2f028 */
[----:B0-----:R-:W-:Y:S01]  /*133e0*/  IMAD R8, R50, UR34, RZ ;  /* 0x0000002232087c24 */ /* 0x001fe2000f8e02ff */
[C---:B------:R-:W-:Y:S01]  /*133f0*/  LOP3.LUT R9, R6.reuse, 0x76, RZ, 0xfc, !PT ;  /* 0x0000007606097812 */ /* 0x040fe200078efcff */
[----:B------:R-:W2:Y:S01]  /*13400*/  LDL.LU R50, [R1+0x13c] ;  /* 0x00013c0001327983 */ /* 0x000ea20000300800 */
[----:B------:R-:W-:Y:S01]  /*13410*/  PRMT R10, RZ, 0x7610, R10 ;  /* 0x00007610ff0a7816 */ /* 0x000fe2000000000a */
[----:B------:R-:W0:Y:S02]  /*13420*/  LDCU UR34, c[0x0][0x3b0] ;  /* 0x00007600ff2277ac */ /* 0x000e240008000800 */
[----:B------:R1:W-:Y:S01]  /*13430*/  STL [R1+0x2c4], R8 ;  /* 0x0002c40801007387 */ /* 0x0003e20000100800 */
[----:B------:R-:W-:Y:S02]  /*13440*/  ISETP.LT.AND P0, PT, R9, UR7, P0 ;  /* 0x0000000709007c0c */ /* 0x000fe40008701270 */
[----:B-1----:R-:W-:-:S04]  /*13450*/  LOP3.LUT R8, R6, 0x7e, RZ, 0xfc, !PT ;  /* 0x0000007e06087812 */ /* 0x002fc800078efcff */
[----:B------:R-:W-:Y:S02]  /*13460*/  ISETP.LT.AND P1, PT, R8, UR7, P1 ;  /* 0x0000000708007c0c */ /* 0x000fe40008f21270 */
[----:B------:R-:W-:Y:S01]  /*13470*/  LEA R8, P3, R7, R5, 0x1 ;  /* 0x0000000507087211 */ /* 0x000fe200078608ff */
[----:B----4-:R-:W-:Y:S01]  /*13480*/  IMAD R9, R49, UR36, RZ ;  /* 0x0000002431097c24 */ /* 0x010fe2000f8e02ff */
[----:B------:R-:W-:Y:S01]  /*13490*/  PRMT R37, RZ, 0x7610, R37 ;  /* 0x00007610ff257816 */ /* 0x000fe20000000025 */
[----:B------:R-:W1:Y:S01]  /*134a0*/  LDCU UR36, c[0x0][0x3b0] ;  /* 0x00007600ff2477ac */ /* 0x000e620008000800 */
[----:B---3--:R-:W-:Y:S01]  /*134b0*/  IMAD R39, R48, UR37, RZ ;  /* 0x0000002530277c24 */ /* 0x008fe2000f8e02ff */
[----:B------:R-:W3:Y:S01]  /*134c0*/  LDCU UR37, c[0x0][0x3b0] ;  /* 0x00007600ff2577ac */ /* 0x000ee20008000800 */
[----:B--2---:R2:W-:Y:S02]  /*134d0*/  STL [R1+0x10b4], R32 ;  /* 0x0010b42001007387 */ /* 0x0045e40000100800 */
[----:B--2---:R-:W-:Y:S01]  /*134e0*/  IMAD R32, R47, UR35, RZ ;  /* 0x000000232f207c24 */ /* 0x004fe2000f8e02ff */
[----:B------:R-:W2:Y:S01]  /*134f0*/  LDCU UR35, c[0x0][0x3b0] ;  /* 0x00007600ff2377ac */ /* 0x000ea20008000800 */
[----:B------:R-:W4:Y:S04]  /*13500*/  LDL.LU R47, [R1+0x138] ;  /* 0x00013800012f7983 */ /* 0x000f280000300800 */
[----:B------:R-:W-:Y:S04]  /*13510*/  STL [R1+0x2cc], R32 ;  /* 0x0002cc2001007387 */ /* 0x000fe80000100800 */
[----:B------:R-:W2:Y:S04]  /*13520*/  LDL.LU R49, [R1+0x130] ;  /* 0x0001300001317983 */ /* 0x000ea80000300800 */
[----:B------:R0:W-:Y:S04]  /*13530*/  STL [R1+0x2d4], R9 ;  /* 0x0002d40901007387 */ /* 0x0001e80000100800 */
[----:B------:R-:W-:Y:S01]  /*13540*/  STL [R1+0x10b8], R52 ;  /* 0x0010b83401007387 */ /* 0x000fe20000100800 */
[----:B0-----:R-:W-:-:S03]  /*13550*/  LEA.HI.X.SX32 R9, R7, R4, 0x1, P3 ;  /* 0x0000000407097211 */ /* 0x001fc600018f0eff */
[----:B------:R-:W-:Y:S01]  /*13560*/  STL [R1+0x1648], R8 ;  /* 0x0016480801007387 */ /* 0x000fe20000100800 */
[----:B------:R-:W-:-:S03]  /*13570*/  LEA R32, P3, R22, R5, 0x1 ;  /* 0x0000000516207211 */ /* 0x000fc600078608ff */
[----:B------:R-:W2:Y:S04]  /*13580*/  LDL.LU R48, [R1+0x12c] ;  /* 0x00012c0001307983 */ /* 0x000ea80000300800 */
[----:B------:R-:W-:Y:S04]  /*13590*/  STL [R1+0x1644], R9 ;  /* 0x0016440901007387 */ /* 0x000fe80000100800 */
[----:B------:R0:W-:Y:S04]  /*135a0*/  STL [R1+0x2c8], R39 ;  /* 0x0002c82701007387 */ /* 0x0001e80000100800 */
[----:B------:R1:W2:Y:S01]  /*135b0*/  @P0 LDG.E.U16 R43, desc[UR10][R8.64] ;  /* 0x0000000a082b0981 */ /* 0x0002a2000c1e1500 */
[----:B0-----:R-:W-:-:S03]  /*135c0*/  LEA.HI.X.SX32 R39, R22, R4, 0x1, P3 ;  /* 0x0000000416277211 */ /* 0x001fc600018f0eff */
[----:B------:R-:W-:Y:S01]  /*135d0*/  STL [R1+0x1658], R32 ;  /* 0x0016582001007387 */ /* 0x000fe20000100800 */
[----:B-1----:R-:W-:-:S03]  /*135e0*/  IMAD R8, R51, UR38, RZ ;  /* 0x0000002633087c24 */ /* 0x002fc6000f8e02ff */
[----:B------:R-:W-:Y:S01]  /*135f0*/  STL [R1+0x1654], R39 ;  /* 0x0016542701007387 */ /* 0x000fe20000100800 */
[----:B------:R-:W-:Y:S01]  /*13600*/  PRMT R7, RZ, 0x7610, R7 ;  /* 0x00007610ff077816 */ /* 0x000fe20000000007 */
[----:B------:R-:W-:Y:S01]  /*13610*/  @P1 IMAD.MOV.U32 R9, RZ, RZ, R39 ;  /* 0x000000ffff091224 */ /* 0x000fe200078e0027 */
[----:B------:R-:W-:Y:S01]  /*13620*/  PLOP3.LUT P0, PT, PT, PT, UP2, 0x80, 0x8 ;  /* 0x000000000008781c */ /* 0x000fe20003f0f028 */
[----:B------:R0:W-:Y:S01]  /*13630*/  STL [R1+0x2c0], R8 ;  /* 0x0002c00801007387 */ /* 0x0001e20000100800 */
[----:B------:R-:W-:Y:S01]  /*13640*/  IMAD R22, R160, 0x2, R22 ;  /* 0x00000002a0167824 */ /* 0x000fe200078e0216 */
[----:B------:R-:W1:Y:S02]  /*13650*/  LDCU UR38, c[0x0][0x3b0] ;  /* 0x00007600ff2677ac */ /* 0x000e640008000800 */
[----:B------:R-:W2:Y:S01]  /*13660*/  LDL.LU R51, [R1+0x128] ;  /* 0x0001280001337983 */ /* 0x000ea20000300800 */
[----:B0-----:R-:W-:-:S05]  /*13670*/  @P1 IMAD.MOV.U32 R8, RZ, RZ, R32 ;  /* 0x000000ffff081224 */ /* 0x001fca00078e0020 */
[----:B------:R0:W2:Y:S01]  /*13680*/  @P1 LDG.E.U16 R7, desc[UR10][R8.64] ;  /* 0x0000000a08071981 */ /* 0x0000a2000c1e1500 */
[----:B------:R-:W-:Y:S01]  /*13690*/  IMAD R32, R50, UR39, RZ ;  /* 0x0000002732207c24 */ /* 0x000fe2000f8e02ff */
[----:B------:R-:W-:Y:S01]  /*136a0*/  PLOP3.LUT P1, PT, PT, PT, UP2, 0x80, 0x8 ;  /* 0x000000000008781c */ /* 0x000fe20003f2f028 */
[----:B------:R-:W1:Y:S01]  /*136b0*/  LDCU UR39, c[0x0][0x3b0] ;  /* 0x00007600ff2777ac */ /* 0x000e620008000800 */
[----:B------:R-:W3:Y:S01]  /*136c0*/  LDL.LU R50, [R1+0x124] ;  /* 0x0001240001327983 */ /* 0x000ee20000300800 */
[----:B0-----:R-:W-:-:S04]  /*136d0*/  LOP3.LUT R8, R6, 0x80, RZ, 0xfc, !PT ;  /* 0x0000008006087812 */ /* 0x001fc800078efcff */
[----:B------:R-:W-:Y:S02]  /*136e0*/  ISETP.LT.AND P0, PT, R8, UR7, P0 ;  /* 0x0000000708007c0c */ /* 0x000fe40008701270 */
[----:B------:R-:W-:Y:S01]  /*136f0*/  LEA R8, P3, R22, R5, 0x1 ;  /* 0x0000000516087211 */ /* 0x000fe200078608ff */
[----:B----4-:R-:W-:Y:S01]  /*13700*/  IMAD R9, R47, UR40, RZ ;  /* 0x000000282f097c24 */ /* 0x010fe2000f8e02ff */
[----:B------:R-:W-:Y:S01]  /*13710*/  PRMT R24, RZ, 0x7610, R24 ;  /* 0x00007610ff187816 */ /* 0x000fe20000000018 */
[----:B------:R-:W0:Y:S01]  /*13720*/  LDCU UR40, c[0x0][0x3b0] ;  /* 0x00007600ff2877ac */ /* 0x000e220008000800 */
[----:B--2---:R2:W-:Y:S04]  /*13730*/  STL [R1+0x10ac], R7 ;  /* 0x0010ac0701007387 */ /* 0x0045e80000100800 */
[----:B------:R-:W4:Y:S01]  /*13740*/  LDL.LU R47, [R1+0x120] ;  /* 0x00012000012f7983 */ /* 0x000f220000300800 */
[----:B--2---:R-:W-:-:S04]  /*13750*/  LOP3.LUT R7, R6, 0x82, RZ, 0xfc, !PT ;  /* 0x0000008206077812 */ /* 0x004fc800078efcff */
[----:B------:R-:W-:Y:S01]  /*13760*/  ISETP.LT.AND P1, PT, R7, UR7, P1 ;  /* 0x0000000707007c0c */ /* 0x000fe20008f21270 */
[----:B------:R-:W-:Y:S01]  /*13770*/  IMAD R7, R49, UR41, RZ ;  /* 0x0000002931077c24 */ /* 0x000fe2000f8e02ff */
[----:B------:R2:W-:Y:S01]  /*13780*/  STL [R1+0x2bc], R9 ;  /* 0x0002bc0901007387 */ /* 0x0005e20000100800 */
[----:B------:R-:W0:Y:S03]  /*13790*/  LDCU UR41, c[0x0][0x3b0] ;  /* 0x00007600ff2977ac */ /* 0x000e260008000800 */
[----:B------:R-:W4:Y:S04]  /*137a0*/  LDL.LU R49, [R1+0x11c] ;  /* 0x00011c0001317983 */ /* 0x000f280000300800 */
[----:B------:R1:W-:Y:S01]  /*137b0*/  STL [R1+0x2b8], R7 ;  /* 0x0002b80701007387 */ /* 0x0003e20000100800 */
[----:B--2---:R-:W-:-:S03]  /*137c0*/  LEA.HI.X.SX32 R9, R22, R4, 0x1, P3 ;  /* 0x0000000416097211 */ /* 0x004fc600018f0eff */
[----:B------:R2:W-:Y:S01]  /*137d0*/  STL [R1+0x10b0], R43 ;  /* 0x0010b02b01007387 */ /* 0x0005e20000100800 */
[----:B-1----:R-:W-:-:S03]  /*137e0*/  IMAD R7, R160, 0x2, R22 ;  /* 0x00000002a0077824 */ /* 0x002fc600078e0216 */
[----:B------:R-:W-:Y:S01]  /*137f0*/  STL [R1+0x1660], R8 ;  /* 0x0016600801007387 */ /* 0x000fe20000100800 */
[----:B--2---:R-:W-:Y:S01]  /*13800*/  IMAD R43, R48, UR42, RZ ;  /* 0x0000002a302b7c24 */ /* 0x004fe2000f8e02ff */
[C---:B------:R-:W-:Y:S02]  /*13810*/  LEA R39, P3, R7.reuse, R5, 0x1 ;  /* 0x0000000507277211 */ /* 0x040fe400078608ff */
[----:B------:R-:W2:Y:S01]  /*13820*/  LDL.LU R48, [R1+0x118] ;  /* 0x0001180001307983 */ /* 0x000ea20000300800 */
[----:B------:R-:W1:Y:S03]  /*13830*/  LDCU UR42, c[0x0][0x3b0] ;  /* 0x00007600ff2a77ac */ /* 0x000e660008000800 */
[----:B------:R-:W-:Y:S04]  /*13840*/  STL [R1+0x165c], R9 ;  /* 0x00165c0901007387 */ /* 0x000fe80000100800 */
[----:B------:R0:W-:Y:S04]  /*13850*/  STL [R1+0x2b4], R43 ;  /* 0x0002b42b01007387 */ /* 0x0001e80000100800 */
[----:B------:R1:W2:Y:S01]  /*13860*/  @P0 LDG.E.U16 R45, desc[UR10][R8.64] ;  /* 0x0000000a082d0981 */ /* 0x0002a2000c1e1500 */
[----:B0-----:R-:W-:-:S03]  /*13870*/  LEA.HI.X.SX32 R43, R7, R4, 0x1, P3 ;  /* 0x00000004072b7211 */ /* 0x001fc600018f0eff */
[----:B------:R-:W-:Y:S01]  /*13880*/  STL [R1+0x1668], R39 ;  /* 0x0016682701007387 */ /* 0x000fe20000100800 */
[----:B-1----:R-:W-:-:S03]  /*13890*/  IMAD R8, R51, UR43, RZ ;  /* 0x0000002b33087c24 */ /* 0x002fc6000f8e02ff */
[----:B------:R-:W-:Y:S01]  /*138a0*/  STL [R1+0x1664], R43 ;  /* 0x0016642b01007387 */ /* 0x000fe20000100800 */
[----:B------:R-:W-:Y:S01]  /*138b0*/  @P1 IMAD.MOV.U32 R9, RZ, RZ, R43 ;  /* 0x000000ffff091224 */ /* 0x000fe200078e002b */
[----:B------:R-:W-:Y:S01]  /*138c0*/  PLOP3.LUT P0, PT, PT, PT, UP2, 0x80, 0x8 ;  /* 0x000000000008781c */ /* 0x000fe20003f0f028 */
[----:B------:R-:W0:Y:S01]  /*138d0*/  LDCU UR43, c[0x0][0x3b0] ;  /* 0x00007600ff2b77ac */ /* 0x000e220008000800 */
[----:B------:R1:W-:Y:S04]  /*138e0*/  STL [R1+0x2b0], R8 ;  /* 0x0002b00801007387 */ /* 0x0003e80000100800 */
[----:B------:R-:W2:Y:S01]  /*138f0*/  LDL.LU R51, [R1+0x114] ;  /* 0x0001140001337983 */ /* 0x000ea20000300800 */
[----:B-1----:R-:W-:-:S05]  /*13900*/  @P1 IMAD.MOV.U32 R8, RZ, RZ, R39 ;  /* 0x000000ffff081224 */ /* 0x002fca00078e0027 */
[----:B------:R3:W2:Y:S02]  /*13910*/  @P1 LDG.E.U16 R31, desc[UR10][R8.64] ;  /* 0x0000000a081f1981 */ /* 0x0006a4000c1e1500 */
[----:B---3--:R-:W-:Y:S01]  /*13920*/  IMAD R8, R50, UR44, RZ ;  /* 0x0000002c32087c24 */ /* 0x008fe2000f8e02ff */
[C---:B------:R-:W-:Y:S01]  /*13930*/  LOP3.LUT R9, R6.reuse, 0x86, RZ, 0xfc, !PT ;  /* 0x0000008606097812 */ /* 0x040fe200078efcff */
[----:B------:R-:W3:Y:S01]  /*13940*/  LDL.LU R50, [R1+0x110] ;  /* 0x0001100001327983 */ /* 0x000ee20000300800 */
[----:B------:R-:W-:Y:S01]  /*13950*/  PLOP3.LUT P1, PT, PT, PT, UP2, 0x80, 0x8 ;  /* 0x000000000008781c */ /* 0x000fe20003f2f028 */
[----:B------:R-:W1:Y:S02]  /*13960*/  LDCU UR44, c[0x0][0x3b0] ;  /* 0x00007600ff2c77ac */ /* 0x000e640008000800 */
[----:B------:R4:W-:Y:S01]  /*13970*/  STL [R1+0x2a0], R8 ;  /* 0x0002a00801007387 */ /* 0x0009e20000100800 */
[----:B------:R-:W-:Y:S01]  /*13980*/  ISETP.LT.AND P1, PT, R9, UR7, P1 ;  /* 0x0000000709007c0c */ /* 0x000fe20008f21270 */
[----:B----4-:R-:W-:Y:S01]  /*13990*/  IMAD R8, R47, UR45, RZ ;  /* 0x0000002d2f087c24 */ /* 0x010fe2000f8e02ff */
[----:B------:R-:W-:Y:S01]  /*139a0*/  PRMT R15, RZ, 0x7610, R15 ;  /* 0x00007610ff0f7816 */ /* 0x000fe2000000000f */
[----:B------:R-:W4:Y:S01]  /*139b0*/  LDCU UR45, c[0x0][0x3b0] ;  /* 0x00007600ff2d77ac */ /* 0x000f220008000800 */
[----:B--2---:R2:W-:Y:S04]  /*139c0*/  STL [R1+0x10a4], R31 ;  /* 0x0010a41f01007387 */ /* 0x0045e80000100800 */
[----:B------:R-:W4:Y:S01]  /*139d0*/  LDL.LU R47, [R1+0x10c] ;  /* 0x00010c00012f7983 */ /* 0x000f220000300800 */
[----:B--2---:R-:W-:-:S03]  /*139e0*/  LOP3.LUT R31, R6, 0x84, RZ, 0xfc, !PT ;  /* 0x00000084061f7812 */ /* 0x004fc600078efcff */
[----:B------:R2:W-:Y:S01]  /*139f0*/  STL [R1+0x2ac], R8 ;  /* 0x0002ac0801007387 */ /* 0x0005e20000100800 */
[----:B------:R-:W-:Y:S01]  /*13a00*/  ISETP.LT.AND P0, PT, R31, UR7, P0 ;  /* 0x000000071f007c0c */ /* 0x000fe20008701270 */
[----:B--2---:R-:W-:Y:S02]  /*13a10*/  IMAD R8, R160, 0x2, R7 ;  /* 0x00000002a0087824 */ /* 0x004fe400078e0207 */
[----:B------:R-:W-:Y:S01]  /*13a20*/  IMAD R7, R49, UR46, RZ ;  /* 0x0000002e31077c24 */ /* 0x000fe2000f8e02ff */
[----:B------:R-:W-:Y:S01]  /*13a30*/  PRMT R2, RZ, 0x7610, R2 ;  /* 0x00007610ff027816 */ /* 0x000fe20000000002 */
[----:B------:R-:W2:Y:S01]  /*13a40*/  LDL.LU R49, [R1+0x108] ;  /* 0x0001080001317983 */ /* 0x000ea20000300800 */
[----:B------:R-:W-:Y:S01]  /*13a50*/  LEA R9, P3, R8, R5, 0x1 ;  /* 0x0000000508097211 */ /* 0x000fe200078608ff */
[----:B------:R-:W-:Y:S01]  /*13a60*/  IMAD R31, R48, UR47, RZ ;  /* 0x0000002f301f7c24 */ /* 0x000fe2000f8e02ff */
[----:B------:R-:W0:Y:S01]  /*13a70*/  LDCU UR46, c[0x0][0x3b0] ;  /* 0x00007600ff2e77ac */ /* 0x000e220008000800 */
[----:B------:R1:W-:Y:S01]  /*13a80*/  STL [R1+0x2a8], R7 ;  /* 0x0002a80701007387 */ /* 0x0003e20000100800 */
[----:B------:R-:W0:Y:S03]  /*13a90*/  LDCU UR47, c[0x0][0x3b0] ;  /* 0x00007600ff2f77ac */ /* 0x000e260008000800 */
[----:B------:R3:W-:Y:S01]  /*13aa0*/  STL [R1+0x10a8], R45 ;  /* 0x0010a82d01007387 */ /* 0x0007e20000100800 */
[----:B-1----:R-:W-:Y:S01]  /*13ab0*/  IMAD R7, R160, 0x2, R8 ;  /* 0x00000002a0077824 */ /* 0x002fe200078e0208 */
[----:B---3--:R-:W-:-:S02]  /*13ac0*/  LEA.HI.X.SX32 R45, R8, R4, 0x1, P3 ;  /* 0x00000004082d7211 */ /* 0x008fc400018f0eff */
[----:B------:R1:W-:Y:S01]  /*13ad0*/  STL [R1+0x1670], R9 ;  /* 0x0016700901007387 */ /* 0x0003e20000100800 */
[----:B------:R-:W-:Y:S01]  /*13ae0*/  @P0 IMAD.MOV.U32 R8, RZ, RZ, R9 ;  /* 0x000000ffff080224 */ /* 0x000fe200078e0009 */
[C---:B------:R-:W-:Y:S02]  /*13af0*/  LEA R39, P3, R7.reuse, R5, 0x1 ;  /* 0x0000000507277211 */ /* 0x040fe400078608ff */
[----:B------:R-:W3:Y:S01]  /*13b00*/  LDL.LU R48, [R1+0x104] ;  /* 0x0001040001307983 */ /* 0x000ee20000300800 */
[----:B-1----:R-:W-:Y:S01]  /*13b10*/  @P0 IMAD.MOV.U32 R9, RZ, RZ, R45 ;  /* 0x000000ffff090224 */ /* 0x002fe200078e002d */
[----:B------:R-:W-:Y:S02]  /*13b20*/  LEA.HI.X.SX32 R43, R7, R4, 0x1, P3 ;  /* 0x00000004072b7211 */ /* 0x000fe400018f0eff */
[----:B------:R-:W-:Y:S04]  /*13b30*/  STL [R1+0x166c], R45 ;  /* 0x00166c2d01007387 */ /* 0x000fe80000100800 */
[----:B------:R1:W2:Y:S04]  /*13b40*/  @P0 LDG.E.U16 R44, desc[UR10][R8.64] ;  /* 0x0000000a082c0981 */ /* 0x0002a8000c1e1500 */
[----:B------:R-:W-:Y:S01]  /*13b50*/  STL [R1+0x1678], R39 ;  /* 0x0016782701007387 */ /* 0x000fe20000100800 */
[----:B-1----:R-:W-:-:S03]  /*13b60*/  IMAD R8, R51, UR48, RZ ;  /* 0x0000003033087c24 */ /* 0x002fc6000f8e02ff */
[----:B------:R-:W-:Y:S01]  /*13b70*/  STL [R1+0x1674], R43 ;  /* 0x0016742b01007387 */ /* 0x000fe20000100800 */
[----:B------:R-:W-:Y:S01]  /*13b80*/  @P1 IMAD.MOV.U32 R9, RZ, RZ, R43 ;  /* 0x000000ffff091224 */ /* 0x000fe200078e002b */
[----:B------:R-:W-:Y:S01]  /*13b90*/  PLOP3.LUT P0, PT, PT, PT, UP2, 0x80, 0x8 ;  /* 0x000000000008781c */ /* 0x000fe20003f0f028 */
[----:B------:R-:W1:Y:S01]  /*13ba0*/  LDCU UR48, c[0x0][0x3b0] ;  /* 0x00007600ff3077ac */ /* 0x000e620008000800 */
[----:B------:R0:W-:Y:S04]  /*13bb0*/  STL [R1+0x29c], R8 ;  /* 0x00029c0801007387 */ /* 0x0001e80000100800 */
[----:B------:R-:W2:Y:S01]  /*13bc0*/  LDL.LU R51, [R1+0x100] ;  /* 0x0001000001337983 */ /* 0x000ea20000300800 */
[----:B0-----:R-:W-:-:S05]  /*13bd0*/  @P1 IMAD.MOV.U32 R8, RZ, RZ, R39 ;  /* 0x000000ffff081224 */ /* 0x001fca00078e0027 */
[----:B------:R0:W2:Y:S02]  /*13be0*/  @P1 LDG.E.U16 R30, desc[UR10][R8.64] ;  /* 0x0000000a081e1981 */ /* 0x0000a4000c1e1500 */
[----:B0-----:R-:W-:Y:S01]  /*13bf0*/  IMAD R8, R50, UR49, RZ ;  /* 0x0000003132087c24 */ /* 0x001fe2000f8e02ff */
[C---:B------:R-:W-:Y:S01]  /*13c00*/  LOP3.LUT R9, R6.reuse, 0x8a, RZ, 0xfc, !PT ;  /* 0x0000008a06097812 */ /* 0x040fe200078efcff */
[----:B------:R-:W3:Y:S01]  /*13c10*/  LDL.LU R50, [R1+0xfc] ;  /* 0x0000fc0001327983 */ /* 0x000ee20000300800 */
[----:B------:R-:W-:Y:S01]  /*13c20*/  PLOP3.LUT P1, PT, PT, PT, UP2, 0x80, 0x8 ;  /* 0x000000000008781c */ /* 0x000fe20003f2f028 */
[----:B------:R-:W0:Y:S02]  /*13c30*/  LDCU UR49, c[0x0][0x3b0] ;  /* 0x00007600ff3177ac */ /* 0x000e240008000800 */
[----:B------:R4:W-:Y:S01]  /*13c40*/  STL [R1+0x28c], R8 ;  /* 0x00028c0801007387 */ /* 0x0009e20000100800 */
[----:B------:R-:W-:Y:S01]  /*13c50*/  ISETP.LT.AND P1, PT, R9, UR7, P1 ;  /* 0x0000000709007c0c */ /* 0x000fe20008f21270 */
[----:B----4-:R-:W-:Y:S01]  /*13c60*/  IMAD R8, R47, UR50, RZ ;  /* 0x000000322f087c24 */ /* 0x010fe2000f8e02ff */
[----:B------:R-:W-:Y:S01]  /*13c70*/  PRMT R36, RZ, 0x7610, R36 ;  /* 0x00007610ff247816 */ /* 0x000fe20000000024 */
[----:B------:R-:W4:Y:S01]  /*13c80*/  LDCU UR50, c[0x0][0x3b0] ;  /* 0x00007600ff3277ac */ /* 0x000f220008000800 */
[----:B--2---:R2:W-:Y:S04]  /*13c90*/  STL [R1+0x109c], R30 ;  /* 0x00109c1e01007387 */ /* 0x0045e80000100800 */
[----:B------:R-:W4:Y:S04]  /*13ca0*/  LDL.LU R47, [R1+0xf8] ;  /* 0x0000f800012f7983 */ /* 0x000f280000300800 */
[----:B------:R0:W-:Y:S01]  /*13cb0*/  STL [R1+0x298], R8 ;  /* 0x0002980801007387 */ /* 0x0001e20000100800 */
[----:B--2---:R-:W-:-:S04]  /*13cc0*/  LOP3.LUT R30, R6, 0x88, RZ, 0xfc, !PT ;  /* 0x00000088061e7812 */ /* 0x004fc800078efcff */
[----:B------:R-:W-:Y:S01]  /*13cd0*/  ISETP.LT.AND P0, PT, R30, UR7, P0 ;  /* 0x000000071e007c0c */ /* 0x000fe20008701270 */
[----:B0-----:R-:W-:Y:S02]  /*13ce0*/  IMAD R8, R160, 0x2, R7 ;  /* 0x00000002a0087824 */ /* 0x001fe400078e0207 */
[----:B------:R-:W-:Y:S01]  /*13cf0*/  IMAD R7, R49, UR51, RZ ;  /* 0x0000003331077c24 */ /* 0x000fe2000f8e02ff */
[----:B------:R-:W0:Y:S01]  /*13d00*/  LDCU UR51, c[0x0][0x3b0] ;  /* 0x00007600ff3377ac */ /* 0x000e220008000800 */
[----:B------:R-:W2:Y:S01]  /*13d10*/  LDL.LU R49, [R1+0xf4] ;  /* 0x0000f40001317983 */ /* 0x000ea20000300800 */
[----:B------:R-:W-:-:S03]  /*13d20*/  LEA R9, P3, R8, R5, 0x1 ;  /* 0x0000000508097211 */ /* 0x000fc600078608ff */
[----:B------:R1:W-:Y:S01]  /*13d30*/  STL [R1+0x294], R7 ;  /* 0x0002940701007387 */ /* 0x0003e20000100800 */
[----:B------:R-:W-:-:S03]  /*13d40*/  LEA.HI.X.SX32 R43, R8, R4, 0x1, P3 ;  /* 0x00000004082b7211 */ /* 0x000fc600018f0eff */
[----:B------:R-:W-:Y:S01]  /*13d50*/  STL [R1+0x10a0], R44 ;  /* 0x0010a02c01007387 */ /* 0x000fe20000100800 */
[----:B-1----:R-:W-:Y:S02]  /*13d60*/  IMAD R7, R160, 0x2, R8 ;  /* 0x00000002a0077824 */ /* 0x002fe400078e0208 */
[----:B---3--:R-:W-:Y:S01]  /*13d70*/  IMAD R8, R48, UR52, RZ ;  /* 0x0000003430087c24 */ /* 0x008fe2000f8e02ff */
[----:B------:R-:W-:Y:S01]  /*13d80*/  STL [R1+0x1680], R9 ;  /* 0x0016800901007387 */ /* 0x000fe20000100800 */
[----:B------:R-:W1:Y:S03]  /*13d90*/  LDCU UR52, c[0x0][0x3b0] ;  /* 0x00007600ff3477ac */ /* 0x000e660008000800 */
[----:B------:R-:W3:Y:S04]  /*13da0*/  LDL.LU R48, [R1+0xf0] ;  /* 0x0000f00001307983 */ /* 0x000ee80000300800 */
[----:B------:R-:W-:Y:S01]  /*13db0*/  STL [R1+0x167c], R43 ;  /* 0x00167c2b01007387 */ /* 0x000fe20000100800 */
[----:B------:R-:W-:-:S03]  /*13dc0*/  LEA R30, P3, R7, R5, 0x1 ;  /* 0x00000005071e7211 */ /* 0x000fc600078608ff */
[----:B------:R0:W-:Y:S01]  /*13dd0*/  STL [R1+0x290], R8 ;  /* 0x0002900801007387 */ /* 0x0001e20000100800 */
[----:B------:R-:W-:Y:S01]  /*13de0*/  LEA.HI.X.SX32 R39, R7, R4, 0x1, P3 ;  /* 0x0000000407277211 */ /* 0x000fe200018f0eff */
[----:B0-----:R-:W-:Y:S02]  /*13df0*/  @P0 IMAD.MOV.U32 R8, RZ, RZ, R9 ;  /* 0x000000ffff080224 */ /* 0x001fe400078e0009 */
[----:B------:R-:W-:Y:S01]  /*13e00*/  @P0 IMAD.MOV.U32 R9, RZ, RZ, R43 ;  /* 0x000000ffff090224 */ /* 0x000fe200078e002b */
[----:B------:R-:W-:Y:S04]  /*13e10*/  STL [R1+0x1688], R30 ;  /* 0x0016881e01007387 */ /* 0x000fe80000100800 */
[----:B------:R0:W3:Y:S04]  /*13e20*/  @P0 LDG.E.U16 R42, desc[UR10][R8.64] ;  /* 0x0000000a082a0981 */ /* 0x0000e8000c1e1500 */
[----:B------:R-:W-:Y:S01]  /*13e30*/  STL [R1+0x1684], R39 ;  /* 0x0016842701007387 */ /* 0x000fe20000100800 */
[----:B0-----:R-:W-:-:S02]  /*13e40*/  IMAD R8, R51, UR53, RZ ;  /* 0x0000003533087c24 */ /* 0x001fc4000f8e02ff */
[----:B------:R-:W-:Y:S01]  /*13e50*/  @P1 IMAD.MOV.U32 R9, RZ, RZ, R39 ;  /* 0x000000ffff091224 */ /* 0x000fe200078e0027 */
[----:B------:R-:W-:Y:S01]  /*13e60*/  PLOP3.LUT P0, PT, PT, PT, UP2, 0x80, 0x8 ;  /* 0x000000000008781c */ /* 0x000fe20003f0f028 */
[----:B------:R-:W0:Y:S01]  /*13e70*/  LDCU UR53, c[0x0][0x3b0] ;  /* 0x00007600ff3577ac */ /* 0x000e220008000800 */
[----:B------:R1:W-:Y:S04]  /*13e80*/  STL [R1+0x288], R8 ;  /* 0x0002880801007387 */ /* 0x0003e80000100800 */
[----:B------:R-:W3:Y:S01]  /*13e90*/  LDL.LU R51, [R1+0xec] ;  /* 0x0000ec0001337983 */ /* 0x000ee20000300800 */
[----:B-1----:R-:W-:-:S05]  /*13ea0*/  @P1 IMAD.MOV.U32 R8, RZ, RZ, R30 ;  /* 0x000000ffff081224 */ /* 0x002fca00078e001e */
[----:B------:R1:W3:Y:S01]  /*13eb0*/  @P1 LDG.E.U16 R12, desc[UR10][R8.64] ;  /* 0x0000000a080c1981 */ /* 0x0002e2000c1e1500 */
[----:B------:R-:W-:Y:S01]  /*13ec0*/  PLOP3.LUT P1, PT, PT, PT, UP2, 0x80, 0x8 ;  /* 0x000000000008781c */ /* 0x000fe20003f2f028 */
[----:B-1----:R-:W-:Y:S01]  /*13ed0*/  IMAD R8, R50, UR54, RZ ;  /* 0x0000003632087c24 */ /* 0x002fe2000f8e02ff */
[----:B------:R-:W-:Y:S01]  /*13ee0*/  LOP3.LUT R9, R6, 0x8e, RZ, 0xfc, !PT ;  /* 0x0000008e06097812 */ /* 0x000fe200078efcff */
[----:B------:R-:W3:Y:S01]  /*13ef0*/  LDL.LU R50, [R1+0xe8] ;  /* 0x0000e80001327983 */ /* 0x000ee20000300800 */
[----:B------:R-:W-:Y:S01]  /*13f00*/  PRMT R22, RZ, 0x7610, R22 ;  /* 0x00007610ff167816 */ /* 0x000fe20000000016 */
[----:B------:R-:W1:Y:S02]  /*13f10*/  LDCU UR54, c[0x0][0x3b0] ;  /* 0x00007600ff3677ac */ /* 0x000e640008000800 */
[----:B------:R0:W-:Y:S01]  /*13f20*/  STL [R1+0x284], R8 ;  /* 0x0002840801007387 */ /* 0x0001e20000100800 */
[----:B------:R-:W-:Y:S01]  /*13f30*/  ISETP.LT.AND P1, PT, R9, UR7, P1 ;  /* 0x0000000709007c0c */ /* 0x000fe20008f21270 */
[----:B0-----:R-:W-:-:S05]  /*13f40*/  IMAD R8, R160, 0x2, R7 ;  /* 0x00000002a0087824 */ /* 0x001fca00078e0207 */
[----:B------:R-:W-:Y:S01]  /*13f50*/  LEA R9, P3, R8, R5, 0x1 ;  /* 0x0000000508097211 */ /* 0x000fe200078608ff */
[----:B----4-:R-:W-:Y:S01]  /*13f60*/  IMAD R30, R47, UR55, RZ ;  /* 0x000000372f1e7c24 */ /* 0x010fe2000f8e02ff */
[----:B------:R-:W0:Y:S01]  /*13f70*/  LDCU UR55, c[0x0][0x3b0] ;  /* 0x00007600ff3777ac */ /* 0x000e220008000800 */
[----:B--2---:R-:W-:Y:S01]  /*13f80*/  IMAD R7, R49, UR56, RZ ;  /* 0x0000003831077c24 */ /* 0x004fe2000f8e02ff */
[----:B------:R-:W2:Y:S01]  /*13f90*/  LDCU UR56, c[0x0][0x3b0] ;  /* 0x00007600ff3877ac */ /* 0x000ea20008000800 */
[----:B---3--:R3:W-:Y:S04]  /*13fa0*/  STL [R1+0x1094], R12 ;  /* 0x0010940c01007387 */ /* 0x0087e80000100800 */
[----:B------:R-:W4:Y:S01]  /*13fb0*/  LDL.LU R47, [R1+0xe4] ;  /* 0x0000e400012f7983 */ /* 0x000f220000300800 */
[----:B---3--:R-:W-:-:S03]  /*13fc0*/  LOP3.LUT R12, R6, 0x8c, RZ, 0xfc, !PT ;  /* 0x0000008c060c7812 */ /* 0x008fc600078efcff */
[----:B------:R-:W-:Y:S01]  /*13fd0*/  STL [R1+0x2bf0], R30 ;  /* 0x002bf01e01007387 */ /* 0x000fe20000100800 */
[----:B------:R-:W-:-:S03]  /*13fe0*/  ISETP.LT.AND P0, PT, R12, UR7, P0 ;  /* 0x000000070c007c0c */ /* 0x000fc60008701270 */
[----:B------:R-:W3:Y:S04]  /*13ff0*/  LDL.LU R49, [R1+0xe0] ;  /* 0x0000e00001317983 */ /* 0x000ee80000300800 */
[----:B------:R0:W-:Y:S04]  /*14000*/  STL [R1+0x280], R7 ;  /* 0x0002800701007387 */ /* 0x0001e80000100800 */
[----:B------:R1:W-:Y:S01]  /*14010*/  STL [R1+0x1098], R42 ;  /* 0x0010982a01007387 */ /* 0x0003e20000100800 */
[----:B0-----:R-:W-:-:S03]  /*14020*/  IMAD R7, R160, 0x2, R8 ;  /* 0x00000002a0077824 */ /* 0x001fc600078e0208 */
[----:B------:R-:W-:Y:S01]  /*14030*/  STL [R1+0x1690], R9 ;  /* 0x0016900901007387 */ /* 0x000fe20000100800 */
[-C--:B-1----:R-:W-:Y:S01]  /*14040*/  LEA.HI.X.SX32 R42, R8, R4.reuse, 0x1, P3 ;  /* 0x00000004082a7211 */ /* 0x082fe200018f0eff */
[----:B------:R-:W-:Y:S01]  /*14050*/  IMAD R8, R48, UR57, RZ ;  /* 0x0000003930087c24 */ /* 0x000fe2000f8e02ff */
[C---:B------:R-:W-:Y:S01]  /*14060*/  LEA R12, P3, R7.reuse, R5, 0x1 ;  /* 0x00000005070c7211 */ /* 0x040fe200078608ff */
[----:B------:R-:W2:Y:S01]  /*14070*/  LDL.LU R48, [R1+0xd8] ;  /* 0x0000d80001307983 */ /* 0x000ea20000300800 */
[----:B------:R-:W0:Y:S03]  /*14080*/  LDCU UR57, c[0x0][0x3b0] ;  /* 0x00007600ff3977ac */ /* 0x000e260008000800 */
[----:B------:R-:W-:Y:S04]  /*14090*/  STL [R1+0x168c], R42 ;  /* 0x00168c2a01007387 */ /* 0x000fe80000100800 */
[----:B------:R1:W-:Y:S01]  /*140a0*/  STL [R1+0x27c], R8 ;  /* 0x00027c0801007387 */ /* 0x0003e20000100800 */
[----:B------:R-:W-:Y:S01]  /*140b0*/  LEA.HI.X.SX32 R39, R7, R4, 0x1, P3 ;  /* 0x0000000407277211 */ /* 0x000fe200018f0eff */
[----:B-1----:R-:W-:-:S02]  /*140c0*/  @P0 IMAD.MOV.U32 R8, RZ, RZ, R9 ;  /* 0x000000ffff080224 */ /* 0x002fc400078e0009 */
[----:B------:R-:W-:Y:S01]  /*140d0*/  @P0 IMAD.MOV.U32 R9, RZ, RZ, R42 ;  /* 0x000000ffff090224 */ /* 0x000fe200078e002a */
[----:B------:R-:W-:Y:S04]  /*140e0*/  STL [R1+0x1698], R12 ;  /* 0x0016980c01007387 */ /* 0x000fe80000100800 */
[----:B------:R1:W2:Y:S04]  /*140f0*/  @P0 LDG.E.U16 R40, desc[UR10][R8.64] ;  /* 0x0000000a08280981 */ /* 0x0002a8000c1e1500 */
[----:B------:R-:W-:Y:S01]  /*14100*/  STL [R1+0x1694], R39 ;  /* 0x0016942701007387 */ /* 0x000fe20000100800 */
[----:B-1----:R-:W-:-:S02]  /*14110*/  IMAD R8, R51, UR58, RZ ;  /* 0x0000003a33087c24 */ /* 0x002fc4000f8e02ff */
        /* <DEDUP_REMOVED lines=23> */
[----:B---3--:R-:W-:Y:S01]  /*14290*/  IMAD R7, R49, UR61, RZ ;  /* 0x0000003d31077c24 */ /* 0x008fe2000f8e02ff */
[----:B------:R-:W0:Y:S01]  /*142a0*/  LDCU UR61, c[0x0][0x3b0] ;  /* 0x00007600ff3d77ac */ /* 0x000e220008000800 */
[----:B------:R-:W2:Y:S01]  /*142b0*/  LDL.LU R49, [R1+0xc8] ;  /* 0x0000c80001317983 */ /* 0x000ea20000300800 */
[----:B------:R-:W-:-:S03]  /*142c0*/  LEA R9, P3, R8, R5, 0x1 ;  /* 0x0000000508097211 */ /* 0x000fc600078608ff */
[----:B------:R3:W-:Y:S01]  /*142d0*/  STL [R1+0x26c], R7 ;  /* 0x00026c0701007387 */ /* 0x0007e20000100800 */
[----:B------:R-:W-:-:S03]  /*142e0*/  LEA.HI.X.SX32 R39, R8, R4, 0x1, P3 ;  /* 0x0000000408277211 */ /* 0x000fc600018f0eff */
[----:B------:R-:W-:Y:S01]  /*142f0*/  STL [R1+0x1090], R40 ;  /* 0x0010902801007387 */ /* 0x000fe20000100800 */
[----:B---3--:R-:W-:Y:S02]  /*14300*/  IMAD R7, R160, 0x2, R8 ;  /* 0x00000002a0077824 */ /* 0x008fe400078e0208 */
[----:B------:R-:W-:Y:S01]  /*14310*/  IMAD R8, R48, UR62, RZ ;  /* 0x0000003e30087c24 */ /* 0x000fe2000f8e02ff */
[----:B------:R-:W-:Y:S01]  /*14320*/  STL [R1+0x16a0], R9 ;  /* 0x0016a00901007387 */ /* 0x000fe20000100800 */
[----:B------:R-:W3:Y:S03]  /*14330*/  LDCU UR62, c[0x0][0x3b0] ;  /* 0x00007600ff3e77ac */ /* 0x000ee60008000800 */
[----:B------:R-:W2:Y:S04]  /*14340*/  LDL.LU R48, [R1+0xc4] ;  /* 0x0000c40001307983 */ /* 0x000ea80000300800 */
[----:B------:R-:W-:Y:S04]  /*14350*/  STL [R1+0x169c], R39 ;  /* 0x00169c2701007387 */ /* 0x000fe80000100800 */
[----:B------:R0:W-:Y:S02]  /*14360*/  STL [R1+0x268], R8 ;  /* 0x0002680801007387 */ /* 0x0001e40000100800 */
[----:B0-----:R-:W-:-:S02]  /*14370*/  @P0 IMAD.MOV.U32 R8, RZ, RZ, R9 ;  /* 0x000000ffff080224 */ /* 0x001fc400078e0009 */
[----:B------:R-:W-:-:S05]  /*14380*/  @P0 IMAD.MOV.U32 R9, RZ, RZ, R39 ;  /* 0x000000ffff090224 */ /* 0x000fca00078e0027 */
[----:B------:R0:W2:Y:S01]  /*14390*/  @P0 LDG.E.U16 R29, desc[UR10][R8.64] ;  /* 0x0000000a081d0981 */ /* 0x0000a2000c1e1500 */
[----:B------:R-:W-:-:S04]  /*143a0*/  LEA R11, P3, R7, R5, 0x1 ;  /* 0x00000005070b7211 */ /* 0x000fc800078608ff */
[----:B------:R-:W-:Y:S01]  /*143b0*/  LEA.HI.X.SX32 R12, R7, R4, 0x1, P3 ;  /* 0x00000004070c7211 */ /* 0x000fe200018f0eff */
[----:B0-----:R-:W-:-:S04]  /*143c0*/  @P1 IMAD.MOV.U32 R8, RZ, RZ, R11 ;  /* 0x000000ffff081224 */ /* 0x001fc800078e000b */
[----:B------:R-:W-:-:S05]  /*143d0*/  @P1 IMAD.MOV.U32 R9, RZ, RZ, R12 ;  /* 0x000000ffff091224 */ /* 0x000fca00078e000c */
[----:B------:R0:W3:Y:S04]  /*143e0*/  @P1 LDG.E.U16 R10, desc[UR10][R8.64] ;  /* 0x0000000a080a1981 */ /* 0x0000e8000c1e1500 */
[----:B------:R-:W-:Y:S04]  /*143f0*/  STL [R1+0x16a8], R11 ;  /* 0x0016a80b01007387 */ /* 0x000fe80000100800 */
[----:B--2---:R2:W-:Y:S04]  /*14400*/  STL [R1+0x1088], R29 ;  /* 0x0010881d01007387 */ /* 0x0045e80000100800 */
[----:B------:R1:W-:Y:S01]  /*14410*/  STL [R1+0x16a4], R12 ;  /* 0x0016a40c01007387 */ /* 0x0003e20000100800 */
[----:B--2---:R-:W-:-:S02]  /*14420*/  IMAD R29, R51, UR63, RZ ;  /* 0x0000003f331d7c24 */ /* 0x004fc4000f8e02ff */
[----:B0-----:R-:W-:Y:S01]  /*14430*/  IMAD R8, R50, UR64, RZ ;  /* 0x0000004032087c24 */ /* 0x001fe2000f8e02ff */
[----:B------:R-:W2:Y:S01]  /*14440*/  LDL.LU R51, [R1+0xc0] ;  /* 0x0000c00001337983 */ /* 0x000ea20000300800 */
[----:B------:R-:W-:Y:S01]  /*14450*/  PLOP3.LUT P1, PT, PT, PT, UP2, 0x80, 0x8 ;  /* 0x000000000008781c */ /* 0x000fe20003f2f028 */
[----:B------:R-:W-:Y:S01]  /*14460*/  IMAD R7, R160, 0x2, R7 ;  /* 0x00000002a0077824 */ /* 0x000fe200078e0207 */
[----:B------:R-:W-:Y:S01]  /*14470*/  LOP3.LUT R9, R6, 0x94, RZ, 0xfc, !PT ;  /* 0x0000009406097812 */ /* 0x000fe200078efcff */
[----:B------:R-:W2:Y:S01]  /*14480*/  LDL.LU R50, [R1+0xbc] ;  /* 0x0000bc0001327983 */ /* 0x000ea20000300800 */
[----:B------:R-:W-:Y:S01]  /*14490*/  PLOP3.LUT P0, PT, PT, PT, UP2, 0x80, 0x8 ;  /* 0x000000000008781c */ /* 0x000fe20003f0f028 */
[----:B-1----:R-:W-:Y:S01]  /*144a0*/  IMAD R12, R48, UR67, RZ ;  /* 0x00000043300c7c24 */ /* 0x002fe2000f8e02ff */
[----:B------:R-:W0:Y:S01]  /*144b0*/  LDCU UR63, c[0x0][0x3b0] ;  /* 0x00007600ff3f77ac */ /* 0x000e220008000800 */
[----:B------:R1:W-:Y:S01]  /*144c0*/  STL [R1+0x24c], R8 ;  /* 0x00024c0801007387 */ /* 0x0003e20000100800 */
[----:B------:R-:W-:Y:S01]  /*144d0*/  ISETP.LT.AND P0, PT, R9, UR7, P0 ;  /* 0x0000000709007c0c */ /* 0x000fe20008701270 */
[----:B------:R-:W0:Y:S02]  /*144e0*/  LDCU UR64, c[0x0][0x3b0] ;  /* 0x00007600ff4077ac */ /* 0x000e240008000800 */
[----:B---3--:R4:W-:Y:S01]  /*144f0*/  STL [R1+0x1084], R10 ;  /* 0x0010840a01007387 */ /* 0x0089e20000100800 */
[----:B------:R-:W-:-:S02]  /*14500*/  PRMT R41, RZ, 0x7610, R41 ;  /* 0x00007610ff297816 */ /* 0x000fc40000000029 */
[----:B------:R-:W-:Y:S01]  /*14510*/  PRMT R20, RZ, 0x7610, R20 ;  /* 0x00007610ff147816 */ /* 0x000fe20000000014 */
[----:B------:R-:W3:Y:S01]  /*14520*/  LDCU UR67, c[0x0][0x3b0] ;  /* 0x00007600ff4377ac */ /* 0x000ee20008000800 */
[----:B-1----:R-:W-:Y:S01]  /*14530*/  LOP3.LUT R8, R6, 0x96, RZ, 0xfc, !PT ;  /* 0x0000009606087812 */ /* 0x002fe200078efcff */
[----:B----4-:R-:W-:-:S03]  /*14540*/  IMAD R10, R47, UR65, RZ ;  /* 0x000000412f0a7c24 */ /* 0x010fc6000f8e02ff */
[----:B------:R-:W-:Y:S01]  /*14550*/  ISETP.LT.AND P1, PT, R8, UR7, P1 ;  /* 0x0000000708007c0c */ /* 0x000fe20008f21270 */
[----:B------:R-:W-:Y:S01]  /*14560*/  IMAD R8, R49, UR66, RZ ;  /* 0x0000004231087c24 */ /* 0x000fe2000f8e02ff */
[----:B------:R-:W4:Y:S01]  /*14570*/  LDL.LU R47, [R1+0xb8] ;  /* 0x0000b800012f7983 */ /* 0x000f220000300800 */
[----:B------:R-:W1:Y:S03]  /*14580*/  LDCU UR65, c[0x0][0x3b0] ;  /* 0x00007600ff4177ac */ /* 0x000e660008000800 */
[----:B------:R0:W-:Y:S01]  /*14590*/  STL [R1+0x260], R10 ;  /* 0x0002600a01007387 */ /* 0x0001e20000100800 */
[----:B------:R-:W1:Y:S03]  /*145a0*/  LDCU UR66, c[0x0][0x3b0] ;  /* 0x00007600ff4277ac */ /* 0x000e660008000800 */
[----:B------:R-:W3:Y:S04]  /*145b0*/  LDL.LU R49, [R1+0xb4] ;  /* 0x0000b40001317983 */ /* 0x000ee80000300800 */
[----:B------:R1:W-:Y:S01]  /*145c0*/  STL [R1+0x25c], R8 ;  /* 0x00025c0801007387 */ /* 0x0003e20000100800 */
[----:B0-----:R-:W-:-:S04]  /*145d0*/  LEA R10, P3, R7, R5, 0x1 ;  /* 0x00000005070a7211 */ /* 0x001fc800078608ff */
[-C--:B------:R-:W-:Y:S01]  /*145e0*/  LEA.HI.X.SX32 R11, R7, R4.reuse, 0x1, P3 ;  /* 0x00000004070b7211 */ /* 0x080fe200018f0eff */
[----:B-1----:R-:W-:Y:S01]  /*145f0*/  IMAD R8, R160, 0x2, R7 ;  /* 0x00000002a0087824 */ /* 0x002fe200078e0207 */
[----:B------:R-:W-:Y:S04]  /*14600*/  STL [R1+0x16b0], R10 ;  /* 0x0016b00a01007387 */ /* 0x000fe80000100800 */
[C---:B------:R-:W-:Y:S01]  /*14610*/  LEA R9, P3, R8.reuse, R5, 0x1 ;  /* 0x0000000508097211 */ /* 0x040fe200078608ff */
[----:B------:R-:W3:Y:S04]  /*14620*/  LDL.LU R48, [R1+0xb0] ;  /* 0x0000b00001307983 */ /* 0x000ee80000300800 */
[----:B------:R-:W-:Y:S04]  /*14630*/  STL [R1+0x16ac], R11 ;  /* 0x0016ac0b01007387 */ /* 0x000fe80000100800 */
[----:B------:R0:W-:Y:S04]  /*14640*/  STL [R1+0x258], R12 ;  /* 0x0002580c01007387 */ /* 0x0001e80000100800 */
[----:B------:R1:W3:Y:S01]  /*14650*/  @P0 LDG.E.U16 R28, desc[UR10][R10.64] ;  /* 0x0000000a0a1c0981 */ /* 0x0002e2000c1e1500 */
[----:B0-----:R-:W-:-:S03]  /*14660*/  LEA.HI.X.SX32 R12, R8, R4, 0x1, P3 ;  /* 0x00000004080c7211 */ /* 0x001fc600018f0eff */
[----:B------:R-:W-:Y:S01]  /*14670*/  STL [R1+0x16b8], R9 ;  /* 0x0016b80901007387 */ /* 0x000fe20000100800 */
[----:B------:R-:W-:-:S03]  /*14680*/  PRMT R7, RZ, 0x7610, R7 ;  /* 0x00007610ff077816 */ /* 0x000fc60000000007 */
[----:B------:R-:W-:Y:S01]  /*14690*/  STL [R1+0x16b4], R12 ;  /* 0x0016b40c01007387 */ /* 0x000fe20000100800 */
[----:B-1----:R-:W-:Y:S02]  /*146a0*/  @P1 IMAD.MOV.U32 R11, RZ, RZ, R12 ;  /* 0x000000ffff0b1224 */ /* 0x002fe400078e000c */
[----:B--2---:R-:W-:Y:S01]  /*146b0*/  IMAD R10, R51, UR68, RZ ;  /* 0x00000044330a7c24 */ /* 0x004fe2000f8e02ff */
[----:B------:R-:W-:Y:S01]  /*146c0*/  PLOP3.LUT P0, PT, PT, PT, UP2, 0x80, 0x8 ;  /* 0x000000000008781c */ /* 0x000fe20003f0f028 */
[----:B------:R-:W-:Y:S01]  /*146d0*/  IMAD R8, R160, 0x2, R8 ;  /* 0x00000002a0087824 */ /* 0x000fe200078e0208 */
[----:B------:R-:W-:Y:S01]  /*146e0*/  PRMT R19, RZ, 0x7610, R19 ;  /* 0x00007610ff137816 */ /* 0x000fe20000000013 */
[----:B------:R-:W0:Y:S01]  /*146f0*/  LDCU UR68, c[0x0][0x3b0] ;  /* 0x00007600ff4477ac */ /* 0x000e220008000800 */
[----:B------:R1:W-:Y:S04]  /*14700*/  STL [R1+0x248], R10 ;  /* 0x0002480a01007387 */ /* 0x0003e80000100800 */
[----:B------:R-:W2:Y:S01]  /*14710*/  LDL.LU R51, [R1+0xac] ;  /* 0x0000ac0001337983 */ /* 0x000ea20000300800 */
[----:B-1----:R-:W-:-:S05]  /*14720*/  @P1 IMAD.MOV.U32 R10, RZ, RZ, R9 ;  /* 0x000000ffff0a1224 */ /* 0x002fca00078e0009 */
[----:B------:R4:W2:Y:S01]  /*14730*/  @P1 LDG.E.U16 R7, desc[UR10][R10.64] ;  /* 0x0000000a0a071981 */ /* 0x0008a2000c1e1500 */
[----:B------:R-:W-:Y:S02]  /*14740*/  LOP3.LUT R9, R6, 0x98, RZ, 0xfc, !PT ;  /* 0x0000009806097812 */ /* 0x000fe400078efcff */
[----:B------:R-:W-:Y:S02]  /*14750*/  PLOP3.LUT P1, PT, PT, PT, UP2, 0x80, 0x8 ;  /* 0x000000000008781c */ /* 0x000fe40003f2f028 */
[----:B------:R-:W-:Y:S02]  /*14760*/  ISETP.LT.AND P0, PT, R9, UR7, P0 ;  /* 0x0000000709007c0c */ /* 0x000fe40008701270 */
[----:B------:R-:W-:Y:S01]  /*14770*/  LEA R9, P3, R8, R5, 0x1 ;  /* 0x0000000508097211 */ /* 0x000fe200078608ff */
[----:B----4-:R-:W-:-:S03]  /*14780*/  IMAD R11, R47, UR70, RZ ;  /* 0x000000462f0b7c24 */ /* 0x010fc6000f8e02ff */
[----:B------:R-:W-:Y:S01]  /*14790*/  LEA.HI.X.SX32 R39, R8, R4, 0x1, P3 ;  /* 0x0000000408277211 */ /* 0x000fe200018f0eff */
[----:B------:R-:W1:Y:S01]  /*147a0*/  LDCU UR70, c[0x0][0x3b0] ;  /* 0x00007600ff4677ac */ /* 0x000e620008000800 */
[----:B------:R-:W-:Y:S01]  /*147b0*/  PRMT R10, RZ, 0x7610, R10 ;  /* 0x00007610ff0a7816 */ /* 0x000fe2000000000a */
[----:B--2---:R2:W-:Y:S02]  /*147c0*/  STL [R1+0x107c], R7 ;  /* 0x00107c0701007387 */ /* 0x0045e40000100800 */
[----:B--2---:R-:W-:Y:S01]  /*147d0*/  IMAD R7, R50, UR69, RZ ;  /* 0x0000004532077c24 */ /* 0x004fe2000f8e02ff */
[----:B------:R-:W-:Y:S01]  /*147e0*/  PRMT R18, RZ, 0x7610, R18 ;  /* 0x00007610ff127816 */ /* 0x000fe20000000012 */
[----:B------:R-:W2:Y:S01]  /*147f0*/  LDL.LU R50, [R1+0xa8] ;  /* 0x0000a80001327983 */ /* 0x000ea20000300800 */
[----:B------:R-:W-:Y:S01]  /*14800*/  PRMT R17, RZ, 0x7610, R17 ;  /* 0x00007610ff117816 */ /* 0x000fe20000000011 */
[----:B------:R-:W4:Y:S02]  /*14810*/  LDCU UR69, c[0x0][0x3b0] ;  /* 0x00007600ff4577ac */ /* 0x000f240008000800 */
[----:B------:R0:W-:Y:S04]  /*14820*/  STL [R1+0x1bc], R7 ;  /* 0x0001bc0701007387 */ /* 0x0001e80000100800 */
[----:B------:R-:W4:Y:S01]  /*14830*/  LDL.LU R47, [R1+0xa4] ;  /* 0x0000a400012f7983 */ /* 0x000f220000300800 */
[----:B0-----:R-:W-:-:S03]  /*14840*/  LOP3.LUT R7, R6, 0x9a, RZ, 0xfc, !PT ;  /* 0x0000009a06077812 */ /* 0x001fc600078efcff */
[----:B------:R-:W-:Y:S01]  /*14850*/  STL [R1+0x23c], R11 ;  /* 0x00023c0b01007387 */ /* 0x000fe20000100800 */
[----:B------:R-:W-:-:S03]  /*14860*/  ISETP.LT.AND P1, PT, R7, UR7, P1 ;  /* 0x0000000707007c0c */ /* 0x000fc60008f21270 */
[----:B---3--:R0:W-:Y:S01]  /*14870*/  STL [R1+0x1080], R28 ;  /* 0x0010801c01007387 */ /* 0x0081e20000100800 */
[----:B------:R-:W-:Y:S02]  /*14880*/  IMAD R7, R160, 0x2, R8 ;  /* 0x00000002a0077824 */ /* 0x000fe400078e0208 */
[----:B------:R-:W-:Y:S01]  /*14890*/  IMAD R8, R48, UR72, RZ ;  /* 0x0000004830087c24 */ /* 0x000fe2000f8e02ff */
[----:B------:R-:W3:Y:S01]  /*148a0*/  LDCU UR72, c[0x0][0x3b0] ;  /* 0x00007600ff4877ac */ /* 0x000ee20008000800 */
[----:B0-----:R-:W-:Y:S01]  /*148b0*/  IMAD R28, R49, UR71, RZ ;  /* 0x00000047311c7c24 */ /* 0x001fe2000f8e02ff */
[C---:B------:R-:W-:Y:S01]  /*148c0*/  LEA R11, P3, R7.reuse, R5, 0x1 ;  /* 0x00000005070b7211 */ /* 0x040fe200078608ff */
[----:B------:R-:W3:Y:S01]  /*148d0*/  LDL.LU R49, [R1+0x98] ;  /* 0x0000980001317983 */ /* 0x000ee20000300800 */
[----:B------:R-:W-:Y:S01]  /*148e0*/  PRMT R131, RZ, 0x7610, R131 ;  /* 0x00007610ff837816 */ /* 0x000fe20000000083 */
[----:B------:R-:W0:Y:S02]  /*148f0*/  LDCU UR71, c[0x0][0x3b0] ;  /* 0x00007600ff4777ac */ /* 0x000e240008000800 */
[----:B------:R-:W-:Y:S04]  /*14900*/  STL [R1+0x16c0], R9 ;  /* 0x0016c00901007387 */ /* 0x000fe80000100800 */
[----:B------:R-:W4:Y:S04]  /*14910*/  LDL.LU R48, [R1+0x90] ;  /* 0x0000900001307983 */ /* 0x000f280000300800 */
[----:B------:R-:W-:Y:S04]  /*14920*/  STL [R1+0x16bc], R39 ;  /* 0x0016bc2701007387 */ /* 0x000fe80000100800 */
[----:B------:R0:W-:Y:S01]  /*14930*/  STL [R1+0x1b8], R8 ;  /* 0x0001b80801007387 */ /* 0x0001e20000100800 */
[----:B------:R-:W-:Y:S01]  /*14940*/  LEA.HI.X.SX32 R12, R7, R4, 0x1, P3 ;  /* 0x00000004070c7211 */ /* 0x000fe200018f0eff */
[----:B0-----:R-:W-:-:S02]  /*14950*/  @P0 IMAD.MOV.U32 R8, RZ, RZ, R9 ;  /* 0x000000ffff080224 */ /* 0x001fc400078e0009 */
[----:B------:R-:W-:Y:S01]  /*14960*/  @P0 IMAD.MOV.U32 R9, RZ, RZ, R39 ;  /* 0x000000ffff090224 */ /* 0x000fe200078e0027 */
[----:B------:R-:W-:Y:S04]  /*14970*/  STL [R1+0x1854], R11 ;  /* 0x0018540b01007387 */ /* 0x000fe80000100800 */
[----:B------:R0:W4:Y:S04]  /*14980*/  @P0 LDG.E.U16 R27, desc[UR10][R8.64] ;  /* 0x0000000a081b0981 */ /* 0x000128000c1e1500 */
[----:B------:R-:W-:Y:S01]  /*14990*/  STL [R1+0x16c4], R12 ;  /* 0x0016c40c01007387 */ /* 0x000fe20000100800 */
[----:B0-----:R-:W-:-:S02]  /*149a0*/  IMAD R8, R51, UR73, RZ ;  /* 0x0000004933087c24 */ /* 0x001fc4000f8e02ff */
[----:B------:R-:W-:Y:S01]  /*149b0*/  @P1 IMAD.MOV.U32 R9, RZ, RZ, R12 ;  /* 0x000000ffff091224 */ /* 0x000fe200078e000c */
[----:B------:R-:W-:Y:S01]  /*149c0*/  PLOP3.LUT P0, PT, PT, PT, UP2, 0x80, 0x8 ;  /* 0x000000000008781c */ /* 0x000fe20003f0f028 */
[----:B------:R-:W-:Y:S01]  /*149d0*/  IMAD R7, R160, 0x2, R7 ;  /* 0x00000002a0077824 */ /* 0x000fe200078e0207 */
[----:B------:R0:W-:Y:S01]  /*149e0*/  STL [R1+0x1ac], R8 ;  /* 0x0001ac0801007387 */ /* 0x0001e20000100800 */
[----:B------:R-:W-:Y:S01]  /*149f0*/  PRMT R126, RZ, 0x7610, R126 ;  /* 0x00007610ff7e7816 */ /* 0x000fe2000000007e */
[----:B------:R-:W1:Y:S02]  /*14a00*/  LDCU UR73, c[0x0][0x3b0] ;  /* 0x00007600ff4977ac */ /* 0x000e640008000800 */
[----:B------:R-:W4:Y:S01]  /*14a10*/  LDL.LU R51, [R1+0x8c] ;  /* 0x00008c0001337983 */ /* 0x000f220000300800 */
[----:B0-----:R-:W-:-:S05]  /*14a20*/  @P1 IMAD.MOV.U32 R8, RZ, RZ, R11 ;  /* 0x000000ffff081224 */ /* 0x001fca00078e000b */
[----:B------:R0:W4:Y:S01]  /*14a30*/  @P1 LDG.E.U16 R10, desc[UR10][R8.64] ;  /* 0x0000000a080a1981 */ /* 0x000122000c1e1500 */
[----:B------:R-:W-:Y:S02]  /*14a40*/  PLOP3.LUT P1, PT, PT, PT, UP2, 0x80, 0x8 ;  /* 0x000000000008781c */ /* 0x000fe40003f2f028 */
[----:B0-----:R-:W-:-:S04]  /*14a50*/  LOP3.LUT R9, R6, 0x9c, RZ, 0xfc, !PT ;  /* 0x0000009c06097812 */ /* 0x001fc800078efcff */
[----:B------:R-:W-:Y:S01]  /*14a60*/  ISETP.LT.AND P0, PT, R9, UR7, P0 ;  /* 0x0000000709007c0c */ /* 0x000fe20008701270 */
[----:B--2---:R-:W-:Y:S01]  /*14a70*/  IMAD R8, R50, UR74, RZ ;  /* 0x0000004a32087c24 */ /* 0x004fe2000f8e02ff */
[----:B------:R-:W-:Y:S01]  /*14a80*/  PRMT R127, RZ, 0x7610, R127 ;  /* 0x00007610ff7f7816 */ /* 0x000fe2000000007f */
[----:B------:R-:W2:Y:S01]  /*14a90*/  LDL.LU R50, [R1+0x88] ;  /* 0x0000880001327983 */ /* 0x000ea20000300800 */
[----:B------:R-:W-:Y:S01]  /*14aa0*/  PRMT R14, RZ, 0x7610, R14 ;  /* 0x00007610ff0e7816 */ /* 0x000fe2000000000e */
[----:B------:R-:W0:Y:S02]  /*14ab0*/  LDCU UR74, c[0x0][0x3b0] ;  /* 0x00007600ff4a77ac */ /* 0x000e240008000800 */
[----:B------:R1:W-:Y:S02]  /*14ac0*/  STL [R1+0x188], R8 ;  /* 0x0001880801007387 */ /* 0x0003e40000100800 */
[----:B-1----:R-:W-:-:S04]  /*14ad0*/  LOP3.LUT R8, R6, 0x9e, RZ, 0xfc, !PT ;  /* 0x0000009e06087812 */ /* 0x002fc800078efcff */
[----:B------:R-:W-:Y:S01]  /*14ae0*/  ISETP.LT.AND P1, PT, R8, UR7, P1 ;  /* 0x0000000708007c0c */ /* 0x000fe20008f21270 */
[----:B---3--:R-:W-:Y:S01]  /*14af0*/  IMAD R8, R49, UR13, RZ ;  /* 0x0000000d31087c24 */ /* 0x008fe2000f8e02ff */
[----:B------:R-:W-:Y:S01]  /*14b00*/  PRMT R129, RZ, 0x7610, R129 ;  /* 0x00007610ff817816 */ /* 0x000fe20000000081 */
[----:B------:R-:W1:Y:S01]  /*14b10*/  LDCU UR13, c[0x0][0x3b0] ;  /* 0x00007600ff0d77ac */ /* 0x000e620008000800 */
[----:B----4-:R-:W-:Y:S01]  /*14b20*/  IMAD R12, R48, UR14, RZ ;  /* 0x0000000e300c7c24 */ /* 0x010fe2000f8e02ff */
[----:B------:R-:W-:Y:S01]  /*14b30*/  PRMT R13, RZ, 0x7610, R13 ;  /* 0x00007610ff0d7816 */ /* 0x000fe2000000000d */
[----:B------:R-:W3:Y:S01]  /*14b40*/  LDCU UR14, c[0x0][0x3b0] ;  /* 0x00007600ff0e77ac */ /* 0x000ee20008000800 */
[----:B------:R4:W-:Y:S02]  /*14b50*/  STL [R1+0x1074], R10 ;  /* 0x0010740a01007387 */ /* 0x0009e40000100800 */
[----:B----4-:R-:W-:Y:S01]  /*14b60*/  IMAD R10, R47, UR12, RZ ;  /* 0x0000000c2f0a7c24 */ /* 0x010fe2000f8e02ff */
[----:B------:R-:W-:Y:S01]  /*14b70*/  PRMT R132, RZ, 0x7610, R132 ;  /* 0x00007610ff847816 */ /* 0x000fe20000000084 */
[----:B------:R-:W4:Y:S01]  /*14b80*/  LDL.LU R47, [R1+0x80] ;  /* 0x00008000012f7983 */ /* 0x000f220000300800 */
[----:B------:R-:W-:Y:S01]  /*14b90*/  PRMT R133, RZ, 0x7610, R133 ;  /* 0x00007610ff857816 */ /* 0x000fe20000000085 */
[----:B------:R-:W0:Y:S02]  /*14ba0*/  LDCU UR12, c[0x0][0x3b0] ;  /* 0x00007600ff0c77ac */ /* 0x000e240008000800 */
[----:B------:R1:W-:Y:S04]  /*14bb0*/  STL [R1+0x1a8], R10 ;  /* 0x0001a80a01007387 */ /* 0x0003e80000100800 */
[----:B------:R-:W3:Y:S04]  /*14bc0*/  LDL.LU R49, [R1+0x7c] ;  /* 0x00007c0001317983 */ /* 0x000ee80000300800 */
[----:B------:R0:W-:Y:S01]  /*14bd0*/  STL [R1+0x19c], R8 ;  /* 0x00019c0801007387 */ /* 0x0001e20000100800 */
[----:B-1----:R-:W-:-:S03]  /*14be0*/  LEA R10, P3, R7, R5, 0x1 ;  /* 0x00000005070a7211 */ /* 0x002fc600078608ff */
[----:B------:R-:W-:Y:S01]  /*14bf0*/  STL [R1+0x1078], R27 ;  /* 0x0010781b01007387 */ /* 0x000fe20000100800 */
[-C--:B------:R-:W-:Y:S01]  /*14c00*/  LEA.HI.X.SX32 R11, R7, R4.reuse, 0x1, P3 ;  /* 0x00000004070b7211 */ /* 0x080fe200018f0eff */
[----:B0-----:R-:W-:Y:S02]  /*14c10*/  IMAD R8, R160, 0x2, R7 ;  /* 0x00000002a0087824 */ /* 0x001fe400078e0207 */
[----:B------:R-:W-:Y:S03]  /*14c20*/  STL [R1+0x1858], R10 ;  /* 0x0018580a01007387 */ /* 0x000fe60000100800 */
[C---:B------:R-:W-:Y:S01]  /*14c30*/  LEA R9, P3, R8.reuse, R5, 0x1 ;  /* 0x0000000508097211 */ /* 0x040fe200078608ff */
[----:B------:R-:W3:Y:S04]  /*14c40*/  LDL.LU R48, [R1+0x78] ;  /* 0x0000780001307983 */ /* 0x000ee80000300800 */
[----:B------:R-:W-:Y:S04]  /*14c50*/  STL [R1+0x1844], R11 ;  /* 0x0018440b01007387 */ /* 0x000fe80000100800 */
[----:B------:R0:W-:Y:S04]  /*14c60*/  STL [R1+0x198], R12 ;  /* 0x0001980c01007387 */ /* 0x0001e80000100800 */
[----:B------:R1:W3:Y:S01]  /*14c70*/  @P0 LDG.E.U16 R26, desc[UR10][R10.64] ;  /* 0x0000000a0a1a0981 */ /* 0x0002e2000c1e1500 */
        /* <DEDUP_REMOVED lines=9> */
[----:B------:R-:W-:Y:S01]  /*14d10*/  PRMT R134, RZ, 0x7610, R134 ;  /* 0x00007610ff867816 */ /* 0x000fe20000000086 */
[----:B------:R-:W1:Y:S01]  /*14d20*/  LDCU UR15, c[0x0][0x3b0] ;  /* 0x00007600ff0f77ac */ /* 0x000e620008000800 */
[----:B------:R-:W3:Y:S01]  /*14d30*/  LDL.LU R51, [R1+0x74] ;  /* 0x0000740001337983 */ /* 0x000ee20000300800 */
[----:B0-----:R-:W-:-:S05]  /*14d40*/  @P1 IMAD.MOV.U32 R10, RZ, RZ, R9 ;  /* 0x000000ffff0a1224 */ /* 0x001fca00078e0009 */
[----:B------:R0:W3:Y:S01]  /*14d50*/  @P1 LDG.E.U16 R7, desc[UR10][R10.64] ;  /* 0x0000000a0a071981 */ /* 0x0000e2000c1e1500 */
[----:B------:R-:W-:Y:S02]  /*14d60*/  PLOP3.LUT P1, PT, PT, PT, UP2, 0x80, 0x8 ;  /* 0x000000000008781c */ /* 0x000fe40003f2f028 */
[----:B------:R-:W-:-:S04]  /*14d70*/  LOP3.LUT R9, R6, 0xa0, RZ, 0xfc, !PT ;  /* 0x000000a006097812 */ /* 0x000fc800078efcff */
[----:B------:R-:W-:Y:S02]  /*14d80*/  ISETP.LT.AND P0, PT, R9, UR7, P0 ;  /* 0x0000000709007c0c */ /* 0x000fe40008701270 */
[----:B------:R-:W-:Y:S02]  /*14d90*/  LEA R9, P3, R8, R5, 0x1 ;  /* 0x0000000508097211 */ /* 0x000fe400078608ff */
[----:B0-----:R-:W-:Y:S01]  /*14da0*/  PRMT R10, RZ, 0x7610, R10 ;  /* 0x00007610ff0a7816 */ /* 0x001fe2000000000a */
[----:B--2---:R-:W-:Y:S01]  /*14db0*/  IMAD R27, R50, UR16, RZ ;  /* 0x00000010321b7c24 */ /* 0x004fe2000f8e02ff */
[----:B------:R-:W-:Y:S01]  /*14dc0*/  PRMT R135, RZ, 0x7610, R135 ;  /* 0x00007610ff877816 */ /* 0x000fe20000000087 */
[----:B------:R-:W2:Y:S01]  /*14dd0*/  LDL.LU R50, [R1+0x70] ;  /* 0x0000700001327983 */ /* 0x000ea20000300800 */
[----:B------:R-:W-:Y:S01]  /*14de0*/  PRMT R136, RZ, 0x7610, R136 ;  /* 0x00007610ff887816 */ /* 0x000fe20000000088 */
[----:B------:R-:W0:Y:S01]  /*14df0*/  LDCU UR16, c[0x0][0x3b0] ;  /* 0x00007600ff1077ac */ /* 0x000e220008000800 */
[----:B----4-:R-:W-:Y:S01]  /*14e00*/  IMAD R11, R47, UR17, RZ ;  /* 0x000000112f0b7c24 */ /* 0x010fe2000f8e02ff */
[----:B------:R-:W4:Y:S01]  /*14e10*/  LDCU UR17, c[0x0][0x3b0] ;  /* 0x00007600ff1177ac */ /* 0x000f220008000800 */
[----:B---3--:R3:W-:Y:S04]  /*14e20*/  STL [R1+0x106c], R7 ;  /* 0x00106c0701007387 */ /* 0x0087e80000100800 */
[----:B------:R-:W4:Y:S01]  /*14e30*/  LDL.LU R47, [R1+0x6c] ;  /* 0x00006c00012f7983 */ /* 0x000f220000300800 */
[----:B---3--:R-:W-:-:S04]  /*14e40*/  LOP3.LUT R7, R6, 0xa2, RZ, 0xfc, !PT ;  /* 0x000000a206077812 */ /* 0x008fc800078efcff */
[----:B------:R-:W-:Y:S01]  /*14e50*/  ISETP.LT.AND P1, PT, R7, UR7, P1 ;  /* 0x0000000707007c0c */ /* 0x000fe20008f21270 */
[----:B------:R-:W-:Y:S01]  /*14e60*/  IMAD R7, R49, UR18, RZ ;  /* 0x0000001231077c24 */ /* 0x000fe2000f8e02ff */
[----:B------:R-:W-:Y:S01]  /*14e70*/  STL [R1+0x14c], R11 ;  /* 0x00014c0b01007387 */ /* 0x000fe20000100800 */
[----:B------:R-:W-:Y:S01]  /*14e80*/  PRMT R137, RZ, 0x7610, R137 ;  /* 0x00007610ff897816 */ /* 0x000fe20000000089 */
[----:B------:R-:W3:Y:S02]  /*14e90*/  LDCU UR18, c[0x0][0x3b0] ;  /* 0x00007600ff1277ac */ /* 0x000ee40008000800 */
        /* <DEDUP_REMOVED lines=8> */
[----:B------:R-:W3:Y:S01]  /*14f20*/  LDL.LU R48, [R1+0x64] ;  /* 0x0000640001307983 */ /* 0x000ee20000300800 */
[----:B------:R-:W-:Y:S01]  /*14f30*/  PRMT R138, RZ, 0x7610, R138 ;  /* 0x00007610ff8a7816 */ /* 0x000fe2000000008a */
[----:B------:R-:W0:Y:S02]  /*14f40*/  LDCU UR19, c[0x0][0x3b0] ;  /* 0x00007600ff1377ac */ /* 0x000e240008000800 */
[----:B------:R-:W-:Y:S04]  /*14f50*/  STL [R1+0x16c8], R26 ;  /* 0x0016c81a01007387 */ /* 0x000fe80000100800 */
[----:B------:R1:W-:Y:S01]  /*14f60*/  STL [R1+0x13c], R8 ;  /* 0x00013c0801007387 */ /* 0x0003e20000100800 */
[----:B------:R-:W-:Y:S01]  /*14f70*/  LEA.HI.X.SX32 R12, R7, R4, 0x1, P3 ;  /* 0x00000004070c7211 */ /* 0x000fe200018f0eff */
[----:B-1----:R-:W-:-:S02]  /*14f80*/  @P0 IMAD.MOV.U32 R8, RZ, RZ, R9 ;  /* 0x000000ffff080224 */ /* 0x002fc400078e0009 */
[----:B------:R-:W-:Y:S01]  /*14f90*/  @P0 IMAD.MOV.U32 R9, RZ, RZ, R26 ;  /* 0x000000ffff090224 */ /* 0x000fe200078e001a */
[----:B------:R-:W-:Y:S04]  /*14fa0*/  STL [R1+0x1840], R11 ;  /* 0x0018400b01007387 */ /* 0x000fe80000100800 */
[----:B------:R1:W3:Y:S04]  /*14fb0*/  @P0 LDG.E.U16 R23, desc[UR10][R8.64] ;  /* 0x0000000a08170981 */ /* 0x0002e8000c1e1500 */
[----:B------:R-:W-:Y:S01]  /*14fc0*/  STL [R1+0x183c], R12 ;  /* 0x00183c0c01007387 */ /* 0x000fe20000100800 */
[----:B-1----:R-:W-:-:S02]  /*14fd0*/  IMAD R8, R51, UR20, RZ ;  /* 0x0000001433087c24 */ /* 0x002fc4000f8e02ff */
[----:B------:R-:W-:Y:S01]  /*14fe0*/  @P1 IMAD.MOV.U32 R9, RZ, RZ, R12 ;  /* 0x000000ffff091224 */ /* 0x000fe200078e000c */
[----:B------:R-:W-:Y:S01]  /*14ff0*/  PLOP3.LUT P0, PT, PT, PT, UP2, 0x80, 0x8 ;  /* 0x000000000008781c */ /* 0x000fe20003f0f028 */
[----:B------:R-:W-:Y:S01]  /*15000*/  IMAD R7, R160, 0x2, R7 ;  /* 0x00000002a0077824 */ /* 0x000fe200078e0207 */
[----:B------:R1:W-:Y:S01]  /*15010*/  STL [R1+0x118], R8 ;  /* 0x0001180801007387 */ /* 0x0003e20000100800 */
[----:B------:R-:W-:Y:S01]  /*15020*/  PRMT R139, RZ, 0x7610, R139 ;  /* 0x00007610ff8b7816 */ /* 0x000fe2000000008b */
[----:B------:R-:W0:Y:S02]  /*15030*/  LDCU UR20, c[0x0][0x3b0] ;  /* 0x00007600ff1477ac */ /* 0x000e240008000800 */
[----:B------:R-:W3:Y:S01]  /*15040*/  LDL.LU R51, [R1+0x60] ;  /* 0x0000600001337983 */ /* 0x000ee20000300800 */
[----:B-1----:R-:W-:-:S05]  /*15050*/  @P1 IMAD.MOV.U32 R8, RZ, RZ, R11 ;  /* 0x000000ffff081224 */ /* 0x002fca00078e000b */
[----:B------:R2:W3:Y:S01]  /*15060*/  @P1 LDG.E.U16 R10, desc[UR10][R8.64] ;  /* 0x0000000a080a1981 */ /* 0x0004e2000c1e1500 */
[----:B------:R-:W-:Y:S01]  /*15070*/  PLOP3.LUT P1, PT, PT, PT, UP2, 0x80, 0x8 ;  /* 0x000000000008781c */ /* 0x000fe20003f2f028 */
[----:B--2---:R-:W-:Y:S02]  /*15080*/  IMAD R8, R50, UR21, RZ ;  /* 0x0000001532087c24 */ /* 0x004fe4000f8e02ff */
[----:B----4-:R-:W-:Y:S01]  /*15090*/  IMAD R11, R47, UR22, RZ ;  /* 0x000000162f0b7c24 */ /* 0x010fe2000f8e02ff */
[----:B------:R-:W2:Y:S01]  /*150a0*/  LDL.LU R50, [R1+0x5c] ;  /* 0x00005c0001327983 */ /* 0x000ea20000300800 */
[----:B---3--:R-:W-:-:S03]  /*150b0*/  IMAD R26, R48, UR24, RZ ;  /* 0x00000018301a7c24 */ /* 0x008fc6000f8e02ff */
[----:B------:R1:W-:Y:S01]  /*150c0*/  STL [R1+0xdc], R8 ;  /* 0x0000dc0801007387 */ /* 0x0003e20000100800 */
[----:B------:R-:W-:Y:S01]  /*150d0*/  PRMT R140, RZ, 0x7610, R140 ;  /* 0x00007610ff8c7816 */ /* 0x000fe2000000008c */
[----:B------:R-:W3:Y:S01]  /*150e0*/  LDCU UR21, c[0x0][0x3b0] ;  /* 0x00007600ff1577ac */ /* 0x000ee20008000800 */
[----:B------:R-:W-:Y:S02]  /*150f0*/  PRMT R141, RZ, 0x7610, R141 ;  /* 0x00007610ff8d7816 */ /* 0x000fe4000000008d */
[----:B------:R-:W-:Y:S01]  /*15100*/  PRMT R142, RZ, 0x7610, R142 ;  /* 0x00007610ff8e7816 */ /* 0x000fe2000000008e */
[----:B------:R-:W4:Y:S01]  /*15110*/  LDCU UR22, c[0x0][0x3b0] ;  /* 0x00007600ff1677ac */ /* 0x000f220008000800 */
[----:B-1----:R-:W-:Y:S01]  /*15120*/  LOP3.LUT R8, R6, 0xa6, RZ, 0xfc, !PT ;  /* 0x000000a606087812 */ /* 0x002fe200078efcff */
[----:B------:R-:W1:Y:S03]  /*15130*/  LDCU UR24, c[0x0][0x3b0] ;  /* 0x00007600ff1877ac */ /* 0x000e660008000800 */
[----:B------:R-:W-:Y:S01]  /*15140*/  ISETP.LT.AND P1, PT, R8, UR7, P1 ;  /* 0x0000000708007c0c */ /* 0x000fe20008f21270 */
[----:B------:R-:W-:Y:S01]  /*15150*/  IMAD R8, R49, UR23, RZ ;  /* 0x0000001731087c24 */ /* 0x000fe2000f8e02ff */
[----:B------:R-:W-:Y:S01]  /*15160*/  PRMT R143, RZ, 0x7610, R143 ;  /* 0x00007610ff8f7816 */ /* 0x000fe2000000008f */
[----:B------:R-:W0:Y:S01]  /*15170*/  LDCU UR23, c[0x0][0x3b0] ;  /* 0x00007600ff1777ac */ /* 0x000e220008000800 */
[----:B------:R0:W-:Y:S04]  /*15180*/  STL [R1+0x1064], R10 ;  /* 0x0010640a01007387 */ /* 0x0001e80000100800 */
[----:B------:R-:W2:Y:S01]  /*15190*/  LDL.LU R47, [R1+0x58] ;  /* 0x00005800012f7983 */ /* 0x000ea20000300800 */
[----:B0-----:R-:W-:-:S03]  /*151a0*/  LOP3.LUT R10, R6, 0xa4, RZ, 0xfc, !PT ;  /* 0x000000a4060a7812 */ /* 0x001fc600078efcff */
[----:B------:R0:W-:Y:S01]  /*151b0*/  STL [R1+0x10c], R11 ;  /* 0x00010c0b01007387 */ /* 0x0001e20000100800 */
[----:B------:R-:W-:-:S03]  /*151c0*/  ISETP.LT.AND P0, PT, R10, UR7, P0 ;  /* 0x000000070a007c0c */ /* 0x000fc60008701270 */
[----:B------:R-:W2:Y:S01]  /*151d0*/  LDL.LU R49, [R1+0x54] ;  /* 0x0000540001317983 */ /* 0x000ea20000300800 */
[----:B------:R-:W-:-:S03]  /*151e0*/  LEA R10, P3, R7, R5, 0x1 ;  /* 0x00000005070a7211 */ /* 0x000fc600078608ff */
[----:B------:R1:W-:Y:S01]  /*151f0*/  STL [R1+0x108], R8 ;  /* 0x0001080801007387 */ /* 0x0003e20000100800 */
[-C--:B0-----:R-:W-:Y:S01]  /*15200*/  LEA.HI.X.SX32 R11, R7, R4.reuse, 0x1, P3 ;  /* 0x00000004070b7211 */ /* 0x081fe200018f0eff */
[----:B-1----:R-:W-:Y:S02]  /*15210*/  IMAD R8, R160, 0x2, R7 ;  /* 0x00000002a0087824 */ /* 0x002fe400078e0207 */
[----:B------:R0:W-:Y:S03]  /*15220*/  STL [R1+0x1068], R23 ;  /* 0x0010681701007387 */ /* 0x0001e60000100800 */
[C---:B------:R-:W-:Y:S01]  /*15230*/  LEA R12, P3, R8.reuse, R5, 0x1 ;  /* 0x00000005080c7211 */ /* 0x040fe200078608ff */
[----:B------:R1:W-:Y:S04]  /*15240*/  STL [R1+0x1838], R10 ;  /* 0x0018380a01007387 */ /* 0x0003e80000100800 */
[----:B------:R1:W2:Y:S01]  /*15250*/  @P0 LDG.E.U16 R38, desc[UR10][R10.64] ;  /* 0x0000000a0a260981 */ /* 0x0002a2000c1e1500 */
[----:B0-----:R-:W-:-:S03]  /*15260*/  LEA.HI.X.SX32 R23, R8, R4, 0x1, P3 ;  /* 0x0000000408177211 */ /* 0x001fc600018f0eff */
[----:B------:R-:W2:Y:S01]  /*15270*/  LDL.LU R48, [R1+0x50] ;  /* 0x0000500001307983 */ /* 0x000ea20000300800 */
[----:B------:R-:W-:-:S03]  /*15280*/  PRMT R7, RZ, 0x7610, R7 ;  /* 0x00007610ff077816 */ /* 0x000fc60000000007 */
[----:B------:R0:W-:Y:S01]  /*15290*/  STL [R1+0x16cc], R11 ;  /* 0x0016cc0b01007387 */ /* 0x0001e20000100800 */
[----:B-1----:R-:W-:Y:S01]  /*152a0*/  IMAD R10, R51, UR25, RZ ;  /* 0x00000019330a7c24 */ /* 0x002fe2000f8e02ff */
[----:B------:R-:W-:Y:S02]  /*152b0*/  PLOP3.LUT P0, PT, PT, PT, UP2, 0x80, 0x8 ;  /* 0x000000000008781c */ /* 0x000fe40003f0f028 */
[----:B------:R-:W-:Y:S01]  /*152c0*/  STL [R1+0x16e4], R12 ;  /* 0x0016e40c01007387 */ /* 0x000fe20000100800 */
[----:B------:R-:W1:Y:S03]  /*152d0*/  LDCU UR25, c[0x0][0x3b0] ;  /* 0x00007600ff1977ac */ /* 0x000e660008000800 */
[----:B------:R-:W-:Y:S01]  /*152e0*/  STL [R1+0x16e0], R23 ;  /* 0x0016e01701007387 */ /* 0x000fe20000100800 */
[----:B0-----:R-:W-:-:S03]  /*152f0*/  @P1 IMAD.MOV.U32 R11, RZ, RZ, R23 ;  /* 0x000000ffff0b1224 */ /* 0x001fc600078e0017 */
[----:B------:R0:W-:Y:S04]  /*15300*/  STL [R1+0xc8], R10 ;  /* 0x0000c80a01007387 */ /* 0x0001e80000100800 */
[----:B------:R-:W3:Y:S01]  /*15310*/  LDL.LU R51, [R1+0x38] ;  /* 0x0000380001337983 */ /* 0x000ee20000300800 */
[----:B0-----:R-:W-:-:S05]  /*15320*/  @P1 IMAD.MOV.U32 R10, RZ, RZ, R12 ;  /* 0x000000ffff0a1224 */ /* 0x001fca00078e000c */
[----:B------:R0:W3:Y:S01]  /*15330*/  @P1 LDG.E.U16 R7, desc[UR10][R10.64] ;  /* 0x0000000a0a071981 */ /* 0x0000e2000c1e1500 */
[----:B------:R-:W-:Y:S02]  /*15340*/  PLOP3.LUT P1, PT, PT, PT, UP2, 0x80, 0x8 ;  /* 0x000000000008781c */ /* 0x000fe40003f2f028 */
[C---:B0-----:R-:W-:Y:S02]  /*15350*/  LOP3.LUT R11, R6.reuse, 0xa8, RZ, 0xfc, !PT ;  /* 0x000000a8060b7812 */ /* 0x041fe400078efcff */
[----:B------:R-:W-:Y:S02]  /*15360*/  LOP3.LUT R10, R6, 0xaa, RZ, 0xfc, !PT ;  /* 0x000000aa060a7812 */ /* 0x000fe400078efcff */
[----:B------:R-:W-:Y:S02]  /*15370*/  ISETP.LT.AND P0, PT, R11, UR7, P0 ;  /* 0x000000070b007c0c */ /* 0x000fe40008701270 */
[----:B------:R-:W-:Y:S01]  /*15380*/  ISETP.LT.AND P1, PT, R10, UR7, P1 ;  /* 0x000000070a007c0c */ /* 0x000fe20008f21270 */
[----:B--2---:R-:W-:Y:S01]  /*15390*/  IMAD R23, R48, UR29, RZ ;  /* 0x0000001d30177c24 */ /* 0x004fe2000f8e02ff */
[----:B------:R-:W0:Y:S01]  /*153a0*/  LDCU UR29, c[0x0][0x3b0] ;  /* 0x00007600ff1d77ac */ /* 0x000e220008000800 */
[----:B---3--:R2:W-:Y:S02]  /*153b0*/  STL [R1+0x105c], R7 ;  /* 0x00105c0701007387 */ /* 0x0085e40000100800 */
[----:B--2---:R-:W-:Y:S01]  /*153c0*/  IMAD R7, R50, UR26, RZ ;  /* 0x0000001a32077c24 */ /* 0x004fe2000f8e02ff */
[----:B------:R-:W-:Y:S01]  /*153d0*/  PRMT R144, RZ, 0x7610, R144 ;  /* 0x00007610ff907816 */ /* 0x000fe20000000090 */
[----:B------:R-:W2:Y:S01]  /*153e0*/  LDL.LU R50, [R1+0x30] ;  /* 0x0000300001327983 */ /* 0x000ea20000300800 */
[----:B------:R-:W-:Y:S01]  /*153f0*/  PRMT R145, RZ, 0x7610, R145 ;  /* 0x00007610ff917816 */ /* 0x000fe20000000091 */
[----:B------:R-:W3:Y:S02]  /*15400*/  LDCU UR26, c[0x0][0x3b0] ;  /* 0x00007600ff1a77ac */ /* 0x000ee40008000800 */
[----:B------:R0:W-:Y:S02]  /*15410*/  STL [R1+0x8c], R7 ;  /* 0x00008c0701007387 */ /* 0x0001e40000100800 */
[----:B0-----:R-:W-:Y:S01]  /*15420*/  IMAD R7, R47, UR27, RZ ;  /* 0x0000001b2f077c24 */ /* 0x001fe2000f8e02ff */
[----:B------:R-:W-:Y:S01]  /*15430*/  PRMT R146, RZ, 0x7610, R146 ;  /* 0x00007610ff927816 */ /* 0x000fe20000000092 */
[----:B------:R-:W2:Y:S01]  /*15440*/  LDL.LU R47, [R1+0x2c] ;  /* 0x00002c00012f7983 */ /* 0x000ea20000300800 */
[----:B------:R-:W-:Y:S01]  /*15450*/  PRMT R147, RZ, 0x7610, R147 ;  /* 0x00007610ff937816 */ /* 0x000fe20000000093 */
[----:B------:R-:W0:Y:S02]  /*15460*/  LDCU UR27, c[0x0][0x3b0] ;  /* 0x00007600ff1b77ac */ /* 0x000e240008000800 */
[----:B------:R1:W-:Y:S02]  /*15470*/  STL [R1+0xa8], R7 ;  /* 0x0000a80701007387 */ /* 0x0003e40000100800 */
[----:B-1----:R-:W-:-:S02]  /*15480*/  IMAD R7, R160, 0x2, R8 ;  /* 0x00000002a0077824 */ /* 0x002fc400078e0208 */
[----:B------:R-:W-:Y:S01]  /*15490*/  IMAD R8, R49, UR28, RZ ;  /* 0x0000001c31087c24 */ /* 0x000fe2000f8e02ff */
[----:B------:R-:W-:Y:S01]  /*154a0*/  PRMT R148, RZ, 0x7610, R148 ;  /* 0x00007610ff947816 */ /* 0x000fe20000000094 */
[----:B------:R-:W2:Y:S01]  /*154b0*/  LDL.LU R49, [R1+0x28] ;  /* 0x0000280001317983 */ /* 0x000ea20000300800 */
[C---:B------:R-:W-:Y:S01]  /*154c0*/  LEA R10, P3, R7.reuse, R5, 0x1 ;  /* 0x00000005070a7211 */ /* 0x040fe200078608ff */
[----:B------:R-:W1:Y:S02]  /*154d0*/  LDCU UR28, c[0x0][0x3b0] ;  /* 0x00007600ff1c77ac */ /* 0x000e640008000800 */
[----:B------:R0:W-:Y:S01]  /*154e0*/  STL [R1+0x9c], R8 ;  /* 0x00009c0801007387 */ /* 0x0001e20000100800 */
[----:B------:R-:W-:-:S03]  /*154f0*/  LEA.HI.X.SX32 R11, R7, R4, 0x1, P3 ;  /* 0x00000004070b7211 */ /* 0x000fc600018f0eff */
[----:B------:R-:W-:Y:S01]  /*15500*/  STL [R1+0x1060], R38 ;  /* 0x0010602601007387 */ /* 0x000fe20000100800 */
[----:B0-----:R-:W-:-:S03]  /*15510*/  IMAD R8, R160, 0x2, R7 ;  /* 0x00000002a0087824 */ /* 0x001fc600078e0207 */
[----:B------:R-:W-:Y:S02]  /*15520*/  STL [R1+0x16ec], R10 ;  /* 0x0016ec0a01007387 */ /* 0x000fe40000100800 */
[C---:B------:R-:W-:Y:S02]  /*15530*/  LEA R12, P3, R8.reuse, R5, 0x1 ;  /* 0x00000005080c7211 */ /* 0x040fe400078608ff */
[----:B------:R-:W2:Y:S04]  /*15540*/  LDL.LU R48, [R1+0x24] ;  /* 0x0000240001307983 */ /* 0x000ea80000300800 */
        /* <DEDUP_REMOVED lines=11> */
[----:B------:R-:W1:Y:S03]  /*15600*/  LDCU UR30, c[0x0][0x3b0] ;  /* 0x00007600ff1e77ac */ /* 0x000e660008000800 */
        /* <DEDUP_REMOVED lines=12> */
[----:B------:R-:W2:Y:S01]  /*156d0*/  LDCU UR31, c[0x0][0x3b0] ;  /* 0x00007600ff1f77ac */ /* 0x000ea20008000800 */
[----:B------:R-:W3:Y:S04]  /*156e0*/  LDL.LU R50, [R1+0x1c] ;  /* 0x00001c0001327983 */ /* 0x000ee80000300800 */
[----:B------:R0:W-:Y:S04]  /*156f0*/  STL [R1+0x68], R7 ;  /* 0x0000680701007387 */ /* 0x0001e80000100800 */
[----:B------:R1:W-:Y:S01]  /*15700*/  STL [R1+0x1058], R25 ;  /* 0x0010581901007387 */ /* 0x0003e20000100800 */
[----:B0-----:R-:W-:-:S02]  /*15710*/  IMAD R7, R160, 0x2, R8 ;  /* 0x00000002a0077824 */ /* 0x001fc400078e0208 */
[----:B------:R-:W-:Y:S01]  /*15720*/  IMAD R8, R49, UR33, RZ ;  /* 0x0000002131087c24 */ /* 0x000fe2000f8e02ff */
[----:B------:R-:W0:Y:S01]  /*15730*/  LDCU UR33, c[0x0][0x3b0] ;  /* 0x00007600ff2177ac */ /* 0x000e220008000800 */
[----:B-1----:R-:W-:Y:S01]  /*15740*/  IMAD R25, R47, UR32, RZ ;  /* 0x000000202f197c24 */ /* 0x002fe2000f8e02ff */
[C---:B------:R-:W-:Y:S01]  /*15750*/  LEA R10, P3, R7.reuse, R5, 0x1 ;  /* 0x00000005070a7211 */ /* 0x040fe200078608ff */
[----:B------:R-:W2:Y:S01]  /*15760*/  LDL.LU R47, [R1+0x18] ;  /* 0x00001800012f7983 */ /* 0x000ea20000300800 */
[----:B------:R-:W1:Y:S03]  /*15770*/  LDCU UR32, c[0x0][0x3b0] ;  /* 0x00007600ff2077ac */ /* 0x000e660008000800 */
[----:B------:R-:W2:Y:S01]  /*15780*/  LDL.LU R49, [R1+0x14] ;  /* 0x0000140001317983 */ /* 0x000ea20000300800 */
[----:B------:R-:W-:-:S03]  /*15790*/  LEA.HI.X.SX32 R11, R7, R4, 0x1, P3 ;  /* 0x00000004070b7211 */ /* 0x000fc600018f0eff */
[----:B------:R0:W-:Y:S04]  /*157a0*/  STL [R1+0x58], R8 ;  /* 0x0000580801007387 */ /* 0x0001e80000100800 */
[----:B------:R-:W-:Y:S04]  /*157b0*/  STL [R1+0x16fc], R10 ;  /* 0x0016fc0a01007387 */ /* 0x000fe80000100800 */
[----:B------:R-:W2:Y:S01]  /*157c0*/  LDL.LU R48, [R1+0x10] ;  /* 0x0000100001307983 */ /* 0x000ea20000300800 */
[----:B0-----:R-:W-:-:S03]  /*157d0*/  IMAD R8, R160, 0x2, R7 ;  /* 0x00000002a0087824 */ /* 0x001fc600078e0207 */
[----:B------:R-:W-:Y:S02]  /*157e0*/  STL [R1+0x16f8], R11 ;  /* 0x0016f80b01007387 */ /* 0x000fe40000100800 */
[C---:B------:R-:W-:Y:S02]  /*157f0*/  LEA R12, P3, R8.reuse, R5, 0x1 ;  /* 0x00000005080c7211 */ /* 0x040fe400078608ff */
[----:B------:R0:W-:Y:S04]  /*15800*/  STL [R1+0x38], R23 ;  /* 0x0000381701007387 */ /* 0x0001e80000100800 */
[----:B------:R1:W4:Y:S01]  /*15810*/  @P0 LDG.E.U16 R37, desc[UR10][R10.64] ;  /* 0x0000000a0a250981 */ /* 0x000322000c1e1500 */
        /* <DEDUP_REMOVED lines=9> */
[----:B------:R-:W4:Y:S01]  /*158b0*/  LDL.LU R51, [R1+0xc] ;  /* 0x00000c0001337983 */ /* 0x000f220000300800 */
[----:B0-----:R-:W-:-:S05]  /*158c0*/  @P1 IMAD.MOV.U32 R10, RZ, RZ, R12 ;  /* 0x000000ffff0a1224 */ /* 0x001fca00078e000c */
[----:B------:R0:W4:Y:S01]  /*158d0*/  @P1 LDG.E.U16 R7, desc[UR10][R10.64] ;  /* 0x0000000a0a071981 */ /* 0x000122000c1e1500 */
[----:B------:R-:W-:Y:S02]  /*158e0*/  PLOP3.LUT P1, PT, PT, PT, UP2, 0x80, 0x8 ;  /* 0x000000000008781c */ /* 0x000fe40003f2f028 */
[C---:B0-----:R-:W-:Y:S02]  /*158f0*/  LOP3.LUT R10, R6.reuse, 0xb2, RZ, 0xfc, !PT ;  /* 0x000000b2060a7812 */ /* 0x041fe400078efcff */
[----:B------:R-:W-:Y:S02]  /*15900*/  LOP3.LUT R11, R6, 0xb0, RZ, 0xfc, !PT ;  /* 0x000000b0060b7812 */ /* 0x000fe400078efcff */
[----:B------:R-:W-:Y:S02]  /*15910*/  ISETP.LT.AND P1, PT, R10, UR7, P1 ;  /* 0x000000070a007c0c */ /* 0x000fe40008f21270 */
[----:B------:R-:W-:Y:S01]  /*15920*/  ISETP.LT.AND P0, PT, R11, UR7, P0 ;  /* 0x000000070b007c0c */ /* 0x000fe20008701270 */
[----:B---3--:R-:W-:Y:S01]  /*15930*/  IMAD R165, R50, UR36, RZ ;  /* 0x0000002432a57c24 */ /* 0x008fe2000f8e02ff */
[----:B------:R-:W0:Y:S01]  /*15940*/  LDCU UR36, c[0x0][0x3b0] ;  /* 0x00007600ff2477ac */ /* 0x000e220008000800 */
[----:B------:R-:W3:Y:S01]  /*15950*/  LDL.LU R50, [R1+0x8] ;  /* 0x0000080001327983 */ /* 0x000ee20000300800 */
[----:B--2---:R-:W-:Y:S01]  /*15960*/  IMAD R23, R48, UR39, RZ ;  /* 0x0000002730177c24 */ /* 0x004fe2000f8e02ff */
[----:B------:R-:W2:Y:S02]  /*15970*/  LDCU UR39, c[0x0][0x3b0] ;  /* 0x00007600ff2777ac */ /* 0x000ea40008000800 */
[----:B----4-:R4:W-:Y:S02]  /*15980*/  STL [R1+0x104c], R7 ;  /* 0x00104c0701007387 */ /* 0x0109e40000100800 */
[----:B----4-:R-:W-:Y:S01]  /*15990*/  IMAD R7, R47, UR37, RZ ;  /* 0x000000252f077c24 */ /* 0x010fe2000f8e02ff */
[----:B------:R-:W4:Y:S01]  /*159a0*/  LDCU UR37, c[0x0][0x3b0] ;  /* 0x00007600ff2577ac */ /* 0x000f220008000800 */
[----:B------:R-:W2:Y:S04]  /*159b0*/  LDL.LU R47, [R1+0x4] ;  /* 0x00000400012f7983 */ /* 0x000ea80000300800 */
[----:B------:R0:W-:Y:S02]  /*159c0*/  STL [R1+0x28], R7 ;  /* 0x0000280701007387 */ /* 0x0001e40000100800 */
[----:B0-----:R-:W-:-:S02]  /*159d0*/  IMAD R7, R160, 0x2, R8 ;  /* 0x00000002a0077824 */ /* 0x001fc400078e0208 */
[----:B------:R-:W-:Y:S01]  /*159e0*/  IMAD R8, R49, UR38, RZ ;  /* 0x0000002631087c24 */ /* 0x000fe2000f8e02ff */
[----:B------:R-:W0:Y:S01]  /*159f0*/  LDCU UR38, c[0x0][0x3b0] ;  /* 0x00007600ff2677ac */ /* 0x000e220008000800 */
[----:B------:R-:W4:Y:S01]  /*15a00*/  LDL.LU R49, [R1] ;  /* 0x0000000001317983 */ /* 0x000f220000300800 */
[----:B------:R-:W-:-:S03]  /*15a10*/  LEA R10, P3, R7, R5, 0x1 ;  /* 0x00000005070a7211 */ /* 0x000fc600078608ff */
[----:B------:R1:W-:Y:S01]  /*15a20*/  STL [R1+0x1c], R8 ;  /* 0x00001c0801007387 */ /* 0x0003e20000100800 */
[----:B------:R-:W-:-:S03]  /*15a30*/  LEA.HI.X.SX32 R11, R7, R4, 0x1, P3 ;  /* 0x00000004070b7211 */ /* 0x000fc600018f0eff */
[----:B------:R-:W-:Y:S01]  /*15a40*/  STL [R1+0x1050], R37 ;  /* 0x0010502501007387 */ /* 0x000fe20000100800 */
[----:B-1----:R-:W-:-:S03]  /*15a50*/  IMAD R8, R160, 0x2, R7 ;  /* 0x00000002a0087824 */ /* 0x002fc600078e0207 */
[----:B------:R-:W-:Y:S02]  /*15a60*/  STL [R1+0x170c], R10 ;  /* 0x00170c0a01007387 */ /* 0x000fe40000100800 */
[----:B------:R-:W-:Y:S02]  /*15a70*/  LEA R12, P3, R8, R5, 0x1 ;  /* 0x00000005080c7211 */ /* 0x000fe400078608ff */
[----:B------:R-:W4:Y:S04]  /*15a80*/  LDL.LU R48, [R1+0x18c] ;  /* 0x00018c0001307983 */ /* 0x000f280000300800 */
[----:B------:R-:W-:Y:S04]  /*15a90*/  STL [R1+0x1708], R11 ;  /* 0x0017080b01007387 */ /* 0x000fe80000100800 */
[----:B------:R1:W-:Y:S01]  /*15aa0*/  STL [R1+0x18], R23 ;  /* 0x0000181701007387 */ /* 0x0003e20000100800 */
[----:B------:R-:W-:-:S03]  /*15ab0*/  PRMT R7, RZ, 0x7610, R7 ;  /* 0x00007610ff077816 */ /* 0x000fc60000000007 */
[----:B------:R0:W4:Y:S01]  /*15ac0*/  @P0 LDG.E.U16 R24, desc[UR10][R10.64] ;  /* 0x0000000a0a180981 */ /* 0x000122000c1e1500 */
[----:B-1----:R-:W-:Y:S01]  /*15ad0*/  LEA.HI.X.SX32 R23, R8, R4, 0x1, P3 ;  /* 0x0000000408177211 */ /* 0x002fe200018f0eff */
[----:B0-----:R-:W-:-:S04]  /*15ae0*/  @P1 IMAD.MOV.U32 R10, RZ, RZ, R12 ;  /* 0x000000ffff0a1224 */ /* 0x001fc800078e000c */
[----:B------:R-:W-:-:S05]  /*15af0*/  @P1 IMAD.MOV.U32 R11, RZ, RZ, R23 ;  /* 0x000000ffff0b1224 */ /* 0x000fca00078e0017 */
[----:B------:R0:W4:Y:S04]  /*15b00*/  @P1 LDG.E.U16 R7, desc[UR10][R10.64] ;  /* 0x0000000a0a071981 */ /* 0x000128000c1e1500 */
[----:B------:R-:W-:Y:S01]  /*15b10*/  STL [R1+0x1714], R12 ;  /* 0x0017140c01007387 */ /* 0x000fe20000100800 */
[----:B------:R-:W-:Y:S02]  /*15b20*/  PLOP3.LUT P1, PT, PT, PT, UP2, 0x80, 0x8 ;  /* 0x000000000008781c */ /* 0x000fe40003f2f028 */
[----:B------:R-:W-:Y:S02]  /*15b30*/  PLOP3.LUT P0, PT, PT, PT, UP2, 0x80, 0x8 ;  /* 0x000000000008781c */ /* 0x000fe40003f0f028 */
[C---:B0-----:R-:W-:Y:S02]  /*15b40*/  LOP3.LUT R10, R6.reuse, 0xb6, RZ, 0xfc, !PT ;  /* 0x000000b6060a7812 */ /* 0x041fe400078efcff */
[----:B------:R-:W-:-:S02]  /*15b50*/  LOP3.LUT R11, R6, 0xb4, RZ, 0xfc, !PT ;  /* 0x000000b4060b7812 */ /* 0x000fc400078efcff */
[----:B------:R-:W-:Y:S02]  /*15b60*/  ISETP.LT.AND P1, PT, R10, UR7, P1 ;  /* 0x000000070a007c0c */ /* 0x000fe40008f21270 */
[----:B------:R-:W-:Y:S01]  /*15b70*/  ISETP.LT.AND P0, PT, R11, UR7, P0 ;  /* 0x000000070b007c0c */ /* 0x000fe20008701270 */
[----:B---3--:R-:W-:Y:S01]  /*15b80*/  IMAD R66, R50, UR41, RZ ;  /* 0x0000002932427c24 */ /* 0x008fe2000f8e02ff */
[----:B------:R-:W0:Y:S01]  /*15b90*/  LDCU UR41, c[0x0][0x3b0] ;  /* 0x00007600ff2977ac */ /* 0x000e220008000800 */
[----:B--2---:R-:W-:Y:S01]  /*15ba0*/  IMAD R72, R47, UR42, RZ ;  /* 0x0000002a2f487c24 */ /* 0x004fe2000f8e02ff */
[----:B------:R-:W1:Y:S01]  /*15bb0*/  LDCU UR42, c[0x0][0x3b0] ;  /* 0x00007600ff2a77ac */ /* 0x000e620008000800 */
[----:B----4-:R-:W-:Y:S01]  /*15bc0*/  IMAD R71, R49, UR43, RZ ;  /* 0x0000002b31477c24 */ /* 0x010fe2000f8e02ff */
[----:B------:R-:W2:Y:S01]  /*15bd0*/  LDCU UR43, c[0x0][0x3b0] ;  /* 0x00007600ff2b77ac */ /* 0x000ea20008000800 */
[----:B------:R3:W-:Y:S04]  /*15be0*/  STL [R1+0x1048], R24 ;  /* 0x0010481801007387 */ /* 0x0007e80000100800 */
[----:B------:R-:W-:Y:S01]  /*15bf0*/  STL [R1+0x1710], R23 ;  /* 0x0017101701007387 */ /* 0x000fe20000100800 */
[----:B---3--:R-:W-:Y:S01]  /*15c00*/  IMAD R24, R51, UR40, RZ ;  /* 0x0000002833187c24 */ /* 0x008fe2000f8e02ff */
[----:B------:R-:W3:Y:S02]  /*15c10*/  LDCU UR40, c[0x0][0x3b0] ;  /* 0x00007600ff2877ac */ /* 0x000ee40008000800 */
[----:B------:R-:W4:Y:S04]  /*15c20*/  LDL.LU R51, [R1+0x1c0] ;  /* 0x0001c00001337983 */ /* 0x000f280000300800 */
[----:B------:R-:W2:Y:S04]  /*15c30*/  LDL.LU R50, [R1+0x1c4] ;  /* 0x0001c40001327983 */ /* 0x000ea80000300800 */
[----:B------:R0:W-:Y:S01]  /*15c40*/  STL [R1+0x1044], R7 ;  /* 0x0010440701007387 */ /* 0x0001e20000100800 */
[----:B------:R-:W-:Y:S01]  /*15c50*/  IMAD R70, R48, UR44, RZ ;  /* 0x0000002c30467c24 */ /* 0x000fe2000f8e02ff */
[----:B------:R-:W1:Y:S02]  /*15c60*/  LDCU UR44, c[0x0][0x3b0] ;  /* 0x00007600ff2c77ac */ /* 0x000e640008000800 */
[----:B------:R-:W3:Y:S04]  /*15c70*/  LDL.LU R47, [R1+0x1cc] ;  /* 0x0001cc00012f7983 */ /* 0x000ee80000300800 */
[----:B------:R-:W3:Y:S01]  /*15c80*/  LDL.LU R49, [R1+0x1c8] ;  /* 0x0001c80001317983 */ /* 0x000ee20000300800 */
[----:B0-----:R-:W-:-:S04]  /*15c90*/  IMAD R7, R160, 0x2, R8 ;  /* 0x00000002a0077824 */ /* 0x001fc800078e0208 */
[----:B------:R-:W-:Y:S01]  /*15ca0*/  IMAD R8, R160, 0x2, R7 ;  /* 0x00000002a0087824 */ /* 0x000fe200078e0207 */
[----:B------:R-:W-:-:S04]  /*15cb0*/  LEA R10, P3, R7, R5, 0x1 ;  /* 0x00000005070a7211 */ /* 0x000fc800078608ff */
[-C--:B------:R-:W-:Y:S02]  /*15cc0*/  LEA.HI.X.SX32 R11, R7, R4.reuse, 0x1, P3 ;  /* 0x00000004070b7211 */ /* 0x080fe400018f0eff */
[C---:B------:R-:W-:Y:S01]  /*15cd0*/  LEA R12, P3, R8.reuse, R5, 0x1 ;  /* 0x00000005080c7211 */ /* 0x040fe200078608ff */
[----:B------:R0:W-:Y:S03]  /*15ce0*/  STL [R1+0x171c], R10 ;  /* 0x00171c0a01007387 */ /* 0x0001e60000100800 */
[----:B------:R-:W-:Y:S01]  /*15cf0*/  LEA.HI.X.SX32 R7, R8, R4, 0x1, P3 ;  /* 0x0000000408077211 */ /* 0x000fe200018f0eff */
[----:B------:R-:W3:Y:S04]  /*15d00*/  LDL.LU R48, [R1+0x1d0] ;  /* 0x0001d00001307983 */ /* 0x000ee80000300800 */
[----:B------:R0:W-:Y:S04]  /*15d10*/  STL [R1+0x1718], R11 ;  /* 0x0017180b01007387 */ /* 0x0001e80000100800 */
[----:B------:R0:W3:Y:S02]  /*15d20*/  @P0 LDG.E.U16 R15, desc[UR10][R10.64] ;  /* 0x0000000a0a0f0981 */ /* 0x0000e4000c1e1500 */
[----:B0-----:R-:W-:-:S02]  /*15d30*/  @P1 IMAD.MOV.U32 R10, RZ, RZ, R12 ;  /* 0x000000ffff0a1224 */ /* 0x001fc400078e000c */
[----:B------:R-:W-:-:S05]  /*15d40*/  @P1 IMAD.MOV.U32 R11, RZ, RZ, R7 ;  /* 0x000000ffff0b1224 */ /* 0x000fca00078e0007 */
[----:B------:R0:W3:Y:S01]  /*15d50*/  @P1 LDG.E.U16 R2, desc[UR10][R10.64] ;  /* 0x0000000a0a021981 */ /* 0x0000e2000c1e1500 */
[----:B------:R-:W-:-:S03]  /*15d60*/  PLOP3.LUT P1, PT, PT, PT, UP2, 0x80, 0x8 ;  /* 0x000000000008781c */ /* 0x000fc60003f2f028 */
[----:B------:R-:W-:Y:S01]  /*15d70*/  STL [R1+0x1724], R12 ;  /* 0x0017240c01007387 */ /* 0x000fe20000100800 */
[----:B------:R-:W-:-:S03]  /*15d80*/  PLOP3.LUT P0, PT, PT, PT, UP2, 0x80, 0x8 ;  /* 0x000000000008781c */ /* 0x000fc60003f0f028 */
[----:B------:R1:W-:Y:S01]  /*15d90*/  STL [R1+0x1720], R7 ;  /* 0x0017200701007387 */ /* 0x0003e20000100800 */
[C---:B0-----:R-:W-:Y:S02]  /*15da0*/  LOP3.LUT R10, R6.reuse, 0xba, RZ, 0xfc, !PT ;  /* 0x000000ba060a7812 */ /* 0x041fe400078efcff */
[----:B------:R-:W-:Y:S02]  /*15db0*/  LOP3.LUT R11, R6, 0xb8, RZ, 0xfc, !PT ;  /* 0x000000b8060b7812 */ /* 0x000fe400078efcff */
[----:B------:R-:W-:Y:S01]  /*15dc0*/  ISETP.LT.AND P1, PT, R10, UR7, P1 ;  /* 0x000000070a007c0c */ /* 0x000fe20008f21270 */
[----:B-1----:R-:W-:Y:S01]  /*15dd0*/  IMAD R7, R160, 0x2, R8 ;  /* 0x00000002a0077824 */ /* 0x002fe200078e0208 */
[----:B------:R-:W-:-:S03]  /*15de0*/  ISETP.LT.AND P0, PT, R11, UR7, P0 ;  /* 0x000000070b007c0c */ /* 0x000fc60008701270 */
[----:B------:R-:W-:Y:S01]  /*15df0*/  IMAD R8, R160, 0x2, R7 ;  /* 0x00000002a0087824 */ /* 0x000fe200078e0207 */
[----:B------:R-:W-:-:S04]  /*15e00*/  LEA R10, P3, R7, R5, 0x1 ;  /* 0x00000005070a7211 */ /* 0x000fc800078608ff */
[----:B------:R-:W-:Y:S02]  /*15e10*/  LEA.HI.X.SX32 R11, R7, R4, 0x1, P3 ;  /* 0x00000004070b7211 */ /* 0x000fe400018f0eff */
[----:B------:R-:W-:Y:S02]  /*15e20*/  LEA R12, P3, R8, R5, 0x1 ;  /* 0x00000005080c7211 */ /* 0x000fe400078608ff */
[----:B------:R-:W-:Y:S01]  /*15e30*/  PRMT R7, RZ, 0x7610, R7 ;  /* 0x00007610ff077816 */ /* 0x000fe20000000007 */
[----:B------:R0:W3:Y:S01]  /*15e40*/  @P0 LDG.E.U16 R36, desc[UR10][R10.64] ;  /* 0x0000000a0a240981 */ /* 0x0000e2000c1e1500 */
[----:B----4-:R-:W-:Y:S02]  /*15e50*/  IMAD R65, R51, UR45, RZ ;  /* 0x0000002d33417c24 */ /* 0x010fe4000f8e02ff */
[----:B--2---:R-:W-:Y:S01]  /*15e60*/  IMAD R61, R50, UR46, RZ ;  /* 0x0000002e323d7c24 */ /* 0x004fe2000f8e02ff */
[----:B------:R-:W2:Y:S01]  /*15e70*/  LDL.LU R51, [R1+0x1d4] ;  /* 0x0001d40001337983 */ /* 0x000ea20000300800 */
[----:B---3--:R-:W-:-:S02]  /*15e80*/  IMAD R64, R47, UR47, RZ ;  /* 0x0000002f2f407c24 */ /* 0x008fc4000f8e02ff */
[----:B------:R-:W-:Y:S02]  /*15e90*/  IMAD R23, R49, UR48, RZ ;  /* 0x0000003031177c24 */ /* 0x000fe4000f8e02ff */
[----:B------:R-:W-:Y:S01]  /*15ea0*/  IMAD R60, R48, UR49, RZ ;  /* 0x00000031303c7c24 */ /* 0x000fe2000f8e02ff */
[----:B------:R-:W-:Y:S01]  /*15eb0*/  PLOP3.LUT P0, PT, PT, PT, UP2, 0x80, 0x8 ;  /* 0x000000000008781c */ /* 0x000fe20003f0f028 */
[----:B------:R-:W1:Y:S01]  /*15ec0*/  LDCU UR45, c[0x0][0x3b0] ;  /* 0x00007600ff2d77ac */ /* 0x000e620008000800 */
[----:B------:R-:W3:Y:S01]  /*15ed0*/  LDCU UR46, c[0x0][0x3b0] ;  /* 0x00007600ff2e77ac */ /* 0x000ee20008000800 */
[----:B------:R-:W4:Y:S01]  /*15ee0*/  LDCU UR47, c[0x0][0x3b0] ;  /* 0x00007600ff2f77ac */ /* 0x000f220008000800 */
[----:B------:R-:W0:Y:S01]  /*15ef0*/  LDCU UR48, c[0x0][0x3b0] ;  /* 0x00007600ff3077ac */ /* 0x000e220008000800 */
[----:B------:R-:W-:Y:S02]  /*15f00*/  PRMT R149, RZ, 0x7610, R149 ;  /* 0x00007610ff957816 */ /* 0x000fe40000000095 */
[----:B------:R-:W-:Y:S01]  /*15f10*/  PRMT R150, RZ, 0x7610, R150 ;  /* 0x00007610ff967816 */ /* 0x000fe20000000096 */
[----:B------:R-:W0:Y:S01]  /*15f20*/  LDCU UR49, c[0x0][0x3b0] ;  /* 0x00007600ff3177ac */ /* 0x000e220008000800 */
[----:B------:R-:W-:Y:S04]  /*15f30*/  STL [R1+0x2bb8], R2 ;  /* 0x002bb80201007387 */ /* 0x000fe80000100800 */
[----:B------:R-:W2:Y:S04]  /*15f40*/  LDL.LU R50, [R1+0x1d8] ;  /* 0x0001d80001327983 */ /* 0x000ea80000300800 */
[----:B------:R-:W3:Y:S04]  /*15f50*/  LDL.LU R47, [R1+0x1e0] ;  /* 0x0001e000012f7983 */ /* 0x000ee80000300800 */
[----:B------:R-:W4:Y:S04]  /*15f60*/  LDL.LU R49, [R1+0x1dc] ;  /* 0x0001dc0001317983 */ /* 0x000f280000300800 */
[----:B------:R-:W-:Y:S04]  /*15f70*/  STL [R1+0x172c], R10 ;  /* 0x00172c0a01007387 */ /* 0x000fe80000100800 */
[----:B------:R0:W-:Y:S04]  /*15f80*/  STL [R1+0x1040], R15 ;  /* 0x0010400f01007387 */ /* 0x0001e80000100800 */
[----:B------:R-:W4:Y:S01]  /*15f90*/  LDL.LU R48, [R1+0x1e4] ;  /* 0x0001e40001307983 */ /* 0x000f220000300800 */
[----:B0-----:R-:W-:-:S03]  /*15fa0*/  LEA.HI.X.SX32 R15, R8, R4, 0x1, P3 ;  /* 0x00000004080f7211 */ /* 0x001fc600018f0eff */
[----:B------:R0:W-:Y:S01]  /*15fb0*/  STL [R1+0x1728], R11 ;  /* 0x0017280b01007387 */ /* 0x0001e20000100800 */
[----:B------:R-:W-:Y:S02]  /*15fc0*/  @P1 IMAD.MOV.U32 R10, RZ, RZ, R12 ;  /* 0x000000ffff0a1224 */ /* 0x000fe400078e000c */
[----:B0-----:R-:W-:-:S05]  /*15fd0*/  @P1 IMAD.MOV.U32 R11, RZ, RZ, R15 ;  /* 0x000000ffff0b1224 */ /* 0x001fca00078e000f */
[----:B------:R0:W4:Y:S04]  /*15fe0*/  @P1 LDG.E.U16 R7, desc[UR10][R10.64] ;  /* 0x0000000a0a071981 */ /* 0x000128000c1e1500 */
[----:B------:R-:W-:Y:S04]  /*15ff0*/  STL [R1+0x1734], R12 ;  /* 0x0017340c01007387 */ /* 0x000fe80000100800 */
[----:B------:R-:W-:Y:S04]  /*16000*/  STL [R1+0x1730], R15 ;  /* 0x0017300f01007387 */ /* 0x000fe80000100800 */
[----:B------:R-:W4:Y:S01]  /*16010*/  LDL.LU R54, [R1+0x1e8] ;  /* 0x0001e80001367983 */ /* 0x000f220000300800 */
[----:B0-----:R-:W-:-:S03]  /*16020*/  LOP3.LUT R10, R6, 0xbe, RZ, 0xfc, !PT ;  /* 0x000000be060a7812 */ /* 0x001fc600078efcff */
[----:B------:R-:W4:Y:S01]  /*16030*/  LDL.LU R53, [R1+0x1ec] ;  /* 0x0001ec0001357983 */ /* 0x000f220000300800 */
[----:B------:R-:W-:Y:S02]  /*16040*/  PLOP3.LUT P1, PT, PT, PT, UP2, 0x80, 0x8 ;  /* 0x000000000008781c */ /* 0x000fe40003f2f028 */
[----:B------:R-:W-:Y:S02]  /*16050*/  LOP3.LUT R11, R6, 0xbc, RZ, 0xfc, !PT ;  /* 0x000000bc060b7812 */ /* 0x000fe400078efcff */
[----:B------:R-:W-:Y:S02]  /*16060*/  ISETP.LT.AND P1, PT, R10, UR7, P1 ;  /* 0x000000070a007c0c */ /* 0x000fe40008f21270 */
[----:B------:R-:W-:Y:S01]  /*16070*/  ISETP.LT.AND P0, PT, R11, UR7, P0 ;  /* 0x000000070b007c0c */ /* 0x000fe20008701270 */
[----:B--2---:R-:W-:Y:S01]  /*16080*/  IMAD R46, R50, UR51, RZ ;  /* 0x00000033322e7c24 */ /* 0x004fe2000f8e02ff */
[----:B------:R-:W0:Y:S01]  /*16090*/  LDCU UR51, c[0x0][0x3b0] ;  /* 0x00007600ff3377ac */ /* 0x000e220008000800 */
[----:B---3--:R-:W-:Y:S01]  /*160a0*/  IMAD R50, R47, UR52, RZ ;  /* 0x000000342f327c24 */ /* 0x008fe2000f8e02ff */
[----:B------:R-:W2:Y:S01]  /*160b0*/  LDCU UR52, c[0x0][0x3b0] ;  /* 0x00007600ff3477ac */ /* 0x000ea20008000800 */
[----:B------:R-:W3:Y:S04]  /*160c0*/  LDL.LU R47, [R1+0x1f4] ;  /* 0x0001f400012f7983 */ /* 0x000ee80000300800 */
[----:B----4-:R4:W-:Y:S04]  /*160d0*/  STL [R1+0x1034], R7 ;  /* 0x0010340701007387 */ /* 0x0109e80000100800 */
[----:B------:R-:W2:Y:S01]  /*160e0*/  LDL.LU R52, [R1+0x1f0] ;  /* 0x0001f00001347983 */ /* 0x000ea20000300800 */
[----:B----4-:R-:W-:-:S04]  /*160f0*/  IMAD R7, R160, 0x2, R8 ;  /* 0x00000002a0077824 */ /* 0x010fc800078e0208 */
[----:B------:R-:W-:Y:S01]  /*16100*/  IMAD R8, R160, 0x2, R7 ;  /* 0x00000002a0087824 */ /* 0x000fe200078e0207 */
[----:B------:R-:W-:-:S04]  /*16110*/  LEA R10, P3, R7, R5, 0x1 ;  /* 0x00000005070a7211 */ /* 0x000fc800078608ff */
[-C--:B------:R-:W-:Y:S02]  /*16120*/  LEA.HI.X.SX32 R11, R7, R4.reuse, 0x1, P3 ;  /* 0x00000004070b7211 */ /* 0x080fe400018f0eff */
[C---:B------:R-:W-:Y:S01]  /*16130*/  LEA R12, P3, R8.reuse, R5, 0x1 ;  /* 0x00000005080c7211 */ /* 0x040fe200078608ff */
[----:B------:R4:W-:Y:S03]  /*16140*/  STL [R1+0x173c], R10 ;  /* 0x00173c0a01007387 */ /* 0x0009e60000100800 */
[----:B------:R-:W-:Y:S01]  /*16150*/  LEA.HI.X.SX32 R15, R8, R4, 0x1, P3 ;  /* 0x00000004080f7211 */ /* 0x000fe200018f0eff */
[----:B------:R-:W-:Y:S01]  /*16160*/  STL [R1+0x1038], R36 ;  /* 0x0010382401007387 */ /* 0x000fe20000100800 */
[----:B------:R-:W-:-:S03]  /*16170*/  PRMT R7, RZ, 0x7610, R7 ;  /* 0x00007610ff077816 */ /* 0x000fc60000000007 */
[----:B------:R-:W2:Y:S04]  /*16180*/  LDL.LU R55, [R1+0x1f8] ;  /* 0x0001f80001377983 */ /* 0x000ea80000300800 */
[----:B------:R0:W-:Y:S04]  /*16190*/  STL [R1+0x1738], R11 ;  /* 0x0017380b01007387 */ /* 0x0001e80000100800 */
[----:B------:R4:W2:Y:S02]  /*161a0*/  @P0 LDG.E.U16 R22, desc[UR10][R10.64] ;  /* 0x0000000a0a160981 */ /* 0x0008a4000c1e1500 */
[----:B----4-:R-:W-:-:S02]  /*161b0*/  @P1 IMAD.MOV.U32 R10, RZ, RZ, R12 ;  /* 0x000000ffff0a1224 */ /* 0x010fc400078e000c */
[----:B0-----:R-:W-:-:S05]  /*161c0*/  @P1 IMAD.MOV.U32 R11, RZ, RZ, R15 ;  /* 0x000000ffff0b1224 */ /* 0x001fca00078e000f */
[----:B------:R0:W4:Y:S01]  /*161d0*/  @P1 LDG.E.U16 R7, desc[UR10][R10.64] ;  /* 0x0000000a0a071981 */ /* 0x000122000c1e1500 */
[----:B------:R-:W-:-:S03]  /*161e0*/  IMAD R45, R54, UR55, RZ ;  /* 0x00000037362d7c24 */ /* 0x000fc6000f8e02ff */
[----:B------:R-:W-:Y:S01]  /*161f0*/  STL [R1+0x1744], R12 ;  /* 0x0017440c01007387 */ /* 0x000fe20000100800 */
[----:B------:R-:W-:Y:S01]  /*16200*/  PLOP3.LUT P1, PT, PT, PT, UP2, 0x80, 0x8 ;  /* 0x000000000008781c */ /* 0x000fe20003f2f028 */
[----:B------:R-:W-:Y:S01]  /*16210*/  IMAD R51, R51, UR50, RZ ;  /* 0x0000003233337c24 */ /* 0x000fe2000f8e02ff */
[----:B------:R-:W-:Y:S01]  /*16220*/  PLOP3.LUT P0, PT, PT, PT, UP2, 0x80, 0x8 ;  /* 0x000000000008781c */ /* 0x000fe20003f0f028 */
[----:B------:R-:W-:Y:S01]  /*16230*/  STL [R1+0x1740], R15 ;  /* 0x0017400f01007387 */ /* 0x000fe20000100800 */
[----:B------:R-:W1:Y:S03]  /*16240*/  LDCU UR50, c[0x0][0x3b0] ;  /* 0x00007600ff3277ac */ /* 0x000e660008000800 */
[----:B------:R-:W4:Y:S01]  /*16250*/  LDL.LU R54, [R1+0x1fc] ;  /* 0x0001fc0001367983 */ /* 0x000f220000300800 */
[C---:B0-----:R-:W-:Y:S01]  /*16260*/  LOP3.LUT R10, R6.reuse, 0xc2, RZ, 0xfc, !PT ;  /* 0x000000c2060a7812 */ /* 0x041fe200078efcff */
[----:B------:R-:W-:Y:S01]  /*16270*/  IMAD R49, R49, UR53, RZ ;  /* 0x0000003531317c24 */ /* 0x000fe2000f8e02ff */
[----:B------:R-:W-:Y:S01]  /*16280*/  LOP3.LUT R11, R6, 0xc0, RZ, 0xfc, !PT ;  /* 0x000000c0060b7812 */ /* 0x000fe200078efcff */
[----:B------:R-:W0:Y:S01]  /*16290*/  LDCU UR53, c[0x0][0x3b0] ;  /* 0x00007600ff3577ac */ /* 0x000e220008000800 */
[----:B------:R-:W-:-:S02]  /*162a0*/  ISETP.LT.AND P1, PT, R10, UR7, P1 ;  /* 0x000000070a007c0c */ /* 0x000fc40008f21270 */
[----:B------:R-:W-:Y:S01]  /*162b0*/  ISETP.LT.AND P0, PT, R11, UR7, P0 ;  /* 0x000000070b007c0c */ /* 0x000fe20008701270 */
[----:B------:R-:W-:Y:S01]  /*162c0*/  IMAD R48, R48, UR54, RZ ;  /* 0x0000003630307c24 */ /* 0x000fe2000f8e02ff */
[----:B------:R-:W0:Y:S01]  /*162d0*/  LDCU UR54, c[0x0][0x3b0] ;  /* 0x00007600ff3677ac */ /* 0x000e220008000800 */
[----:B------:R-:W0:Y:S01]  /*162e0*/  LDCU UR55, c[0x0][0x3b0] ;  /* 0x00007600ff3777ac */ /* 0x000e220008000800 */
[----:B---3--:R-:W-:Y:S01]  /*162f0*/  IMAD R40, R47, UR57, RZ ;  /* 0x000000392f287c24 */ /* 0x008fe2000f8e02ff */
[----:B------:R-:W-:Y:S01]  /*16300*/  PRMT R2, RZ, 0x7610, R2 ;  /* 0x00007610ff027816 */ /* 0x000fe20000000002 */
[----:B------:R-:W3:Y:S01]  /*16310*/  LDCU UR57, c[0x0][0x3b0] ;  /* 0x00007600ff3977ac */ /* 0x000ee20008000800 */
[----:B--2---:R-:W-:Y:S01]  /*16320*/  IMAD R39, R52, UR58, RZ ;  /* 0x0000003a34277c24 */ /* 0x004fe2000f8e02ff */
[----:B------:R-:W2:Y:S01]  /*16330*/  LDCU UR58, c[0x0][0x3b0] ;  /* 0x00007600ff3a77ac */ /* 0x000ea20008000800 */
[----:B------:R0:W-:Y:S02]  /*16340*/  STL [R1+0x1030], R22 ;  /* 0x0010301601007387 */ /* 0x0001e40000100800 */
[----:B0-----:R-:W-:Y:S01]  /*16350*/  IMAD R22, R53, UR56, RZ ;  /* 0x0000003835167c24 */ /* 0x001fe2000f8e02ff */
[----:B------:R-:W0:Y:S01]  /*16360*/  LDCU UR56, c[0x0][0x3b0] ;  /* 0x00007600ff3877ac */ /* 0x000e220008000800 */
[----:B------:R-:W2:Y:S04]  /*16370*/  LDL.LU R53, [R1+0x200] ;  /* 0x0002000001357983 */ /* 0x000ea80000300800 */
[----:B------:R-:W3:Y:S04]  /*16380*/  LDL.LU R47, [R1+0x204] ;  /* 0x00020400012f7983 */ /* 0x000ee80000300800 */
[----:B----4-:R4:W-:Y:S01]  /*16390*/  STL [R1+0x102c], R7 ;  /* 0x00102c0701007387 */ /* 0x0109e20000100800 */
[----:B------:R-:W-:Y:S01]  /*163a0*/  IMAD R38, R55, UR59, RZ ;  /* 0x0000003b37267c24 */ /* 0x000fe2000f8e02ff */
[----:B------:R-:W0:Y:S02]  /*163b0*/  LDCU UR59, c[0x0][0x3b0] ;  /* 0x00007600ff3b77ac */ /* 0x000e240008000800 */
[----:B------:R-:W3:Y:S01]  /*163c0*/  LDL.LU R52, [R1+0x208] ;  /* 0x0002080001347983 */ /* 0x000ee20000300800 */
[----:B----4-:R-:W-:-:S04]  /*163d0*/  IMAD R7, R160, 0x2, R8 ;  /* 0x00000002a0077824 */ /* 0x010fc800078e0208 */
[----:B------:R-:W-:Y:S01]  /*163e0*/  IMAD R8, R160, 0x2, R7 ;  /* 0x00000002a0087824 */ /* 0x000fe200078e0207 */
[----:B------:R-:W-:-:S04]  /*163f0*/  LEA R10, P3, R7, R5, 0x1 ;  /* 0x00000005070a7211 */ /* 0x000fc800078608ff */
[-C--:B------:R-:W-:Y:S02]  /*16400*/  LEA.HI.X.SX32 R11, R7, R4.reuse, 0x1, P3 ;  /* 0x00000004070b7211 */ /* 0x080fe400018f0eff */
[C---:B------:R-:W-:Y:S01]  /*16410*/  LEA R12, P3, R8.reuse, R5, 0x1 ;  /* 0x00000005080c7211 */ /* 0x040fe200078608ff */
[----:B------:R4:W-:Y:S03]  /*16420*/  STL [R1+0x174c], R10 ;  /* 0x00174c0a01007387 */ /* 0x0009e60000100800 */
[----:B------:R-:W-:Y:S01]  /*16430*/  LEA.HI.X.SX32 R15, R8, R4, 0x1, P3 ;  /* 0x00000004080f7211 */ /* 0x000fe200018f0eff */
[----:B------:R-:W3:Y:S01]  /*16440*/  LDL.LU R55, [R1+0x20c] ;  /* 0x00020c0001377983 */ /* 0x000ee20000300800 */
[----:B------:R-:W-:-:S03]  /*16450*/  PRMT R7, RZ, 0x7610, R7 ;  /* 0x00007610ff077816 */ /* 0x000fc60000000007 */
[----:B------:R0:W-:Y:S04]  /*16460*/  STL [R1+0x1748], R11 ;  /* 0x0017480b01007387 */ /* 0x0001e80000100800 */
[----:B------:R4:W3:Y:S02]  /*16470*/  @P0 LDG.E.U16 R21, desc[UR10][R10.64] ;  /* 0x0000000a0a150981 */ /* 0x0008e4000c1e1500 */
[----:B----4-:R-:W-:Y:S02]  /*16480*/  @P1 IMAD.MOV.U32 R10, RZ, RZ, R12 ;  /* 0x000000ffff0a1224 */ /* 0x010fe400078e000c */
[----:B0-----:R-:W-:-:S05]  /*16490*/  @P1 IMAD.MOV.U32 R11, RZ, RZ, R15 ;  /* 0x000000ffff0b1224 */ /* 0x001fca00078e000f */
[----:B------:R0:W4:Y:S01]  /*164a0*/  @P1 LDG.E.U16 R7, desc[UR10][R10.64] ;  /* 0x0000000a0a071981 */ /* 0x000122000c1e1500 */
[----:B------:R-:W-:-:S03]  /*164b0*/  IMAD R37, R54, UR60, RZ ;  /* 0x0000003c36257c24 */ /* 0x000fc6000f8e02ff */
[----:B------:R-:W-:Y:S01]  /*164c0*/  STL [R1+0x1754], R12 ;  /* 0x0017540c01007387 */ /* 0x000fe20000100800 */
[----:B------:R-:W-:Y:S01]  /*164d0*/  PLOP3.LUT P1, PT, PT, PT, UP2, 0x80, 0x8 ;  /* 0x000000000008781c */ /* 0x000fe20003f2f028 */
[----:B------:R-:W1:Y:S02]  /*164e0*/  LDCU UR60, c[0x0][0x3b0] ;  /* 0x00007600ff3c77ac */ /* 0x000e640008000800 */
[----:B------:R-:W-:Y:S04]  /*164f0*/  STL [R1+0x1750], R15 ;  /* 0x0017500f01007387 */ /* 0x000fe80000100800 */
[----:B------:R-:W4:Y:S01]  /*16500*/  LDL.LU R54, [R1+0x210] ;  /* 0x0002100001367983 */ /* 0x000f220000300800 */
[C---:B0-----:R-:W-:Y:S02]  /*16510*/  LOP3.LUT R10, R6.reuse, 0xc6, RZ, 0xfc, !PT ;  /* 0x000000c6060a7812 */ /* 0x041fe400078efcff */
[----:B------:R-:W-:-:S02]  /*16520*/  LOP3.LUT R11, R6, 0xc4, RZ, 0xfc, !PT ;  /* 0x000000c4060b7812 */ /* 0x000fc400078efcff */
[----:B------:R-:W-:Y:S02]  /*16530*/  PLOP3.LUT P0, PT, PT, PT, UP2, 0x80, 0x8 ;  /* 0x000000000008781c */ /* 0x000fe40003f0f028 */
[----:B------:R-:W-:Y:S02]  /*16540*/  ISETP.LT.AND P1, PT, R10, UR7, P1 ;  /* 0x000000070a007c0c */ /* 0x000fe40008f21270 */
[----:B------:R-:W-:Y:S01]  /*16550*/  ISETP.LT.AND P0, PT, R11, UR7, P0 ;  /* 0x000000070b007c0c */ /* 0x000fe20008701270 */
[----:B--2---:R-:W-:Y:S01]  /*16560*/  IMAD R36, R53, UR61, RZ ;  /* 0x0000003d35247c24 */ /* 0x004fe2000f8e02ff */
[----:B------:R-:W0:Y:S01]  /*16570*/  LDCU UR61, c[0x0][0x3b0] ;  /* 0x00007600ff3d77ac */ /* 0x000e220008000800 */
[----:B------:R-:W2:Y:S01]  /*16580*/  LDL.LU R53, [R1+0x214] ;  /* 0x0002140001357983 */ /* 0x000ea20000300800 */
[----:B---3--:R-:W-:Y:S01]  /*16590*/  IMAD R43, R47, UR62, RZ ;  /* 0x0000003e2f2b7c24 */ /* 0x008fe2000f8e02ff */
[----:B------:R-:W3:Y:S02]  /*165a0*/  LDCU UR62, c[0x0][0x3b0] ;  /* 0x00007600ff3e77ac */ /* 0x000ee40008000800 */
[----:B------:R-:W2:Y:S01]  /*165b0*/  LDL.LU R47, [R1+0x218] ;  /* 0x00021800012f7983 */ /* 0x000ea20000300800 */
[----:B------:R-:W-:Y:S01]  /*165c0*/  IMAD R44, R52, UR63, RZ ;  /* 0x0000003f342c7c24 */ /* 0x000fe2000f8e02ff */
[----:B------:R-:W0:Y:S02]  /*165d0*/  LDCU UR63, c[0x0][0x3b0] ;  /* 0x00007600ff3f77ac */ /* 0x000e240008000800 */
[----:B----4-:R4:W-:Y:S04]  /*165e0*/  STL [R1+0x1024], R7 ;  /* 0x0010240701007387 */ /* 0x0109e80000100800 */
[----:B------:R-:W2:Y:S01]  /*165f0*/  LDL.LU R52, [R1+0x21c] ;  /* 0x00021c0001347983 */ /* 0x000ea20000300800 */
[----:B----4-:R-:W-:-:S04]  /*16600*/  IMAD R7, R160, 0x2, R8 ;  /* 0x00000002a0077824 */ /* 0x010fc800078e0208 */
[----:B------:R-:W-:Y:S01]  /*16610*/  IMAD R8, R160, 0x2, R7 ;  /* 0x00000002a0087824 */ /* 0x000fe200078e0207 */
[----:B------:R-:W-:-:S04]  /*16620*/  LEA R10, P3, R7, R5, 0x1 ;  /* 0x00000005070a7211 */ /* 0x000fc800078608ff */
[-C--:B------:R-:W-:Y:S02]  /*16630*/  LEA.HI.X.SX32 R11, R7, R4.reuse, 0x1, P3 ;  /* 0x00000004070b7211 */ /* 0x080fe400018f0eff */
[C---:B------:R-:W-:Y:S01]  /*16640*/  LEA R12, P3, R8.reuse, R5, 0x1 ;  /* 0x00000005080c7211 */ /* 0x040fe200078608ff */
[----:B------:R-:W-:Y:S03]  /*16650*/  STL [R1+0x175c], R10 ;  /* 0x00175c0a01007387 */ /* 0x000fe60000100800 */
[----:B------:R-:W-:Y:S01]  /*16660*/  LEA.HI.X.SX32 R15, R8, R4, 0x1, P3 ;  /* 0x00000004080f7211 */ /* 0x000fe200018f0eff */
[----:B------:R4:W-:Y:S01]  /*16670*/  STL [R1+0x1028], R21 ;  /* 0x0010281501007387 */ /* 0x0009e20000100800 */
[----:B------:R-:W-:-:S03]  /*16680*/  PRMT R7, RZ, 0x7610, R7 ;  /* 0x00007610ff077816 */ /* 0x000fc60000000007 */
[----:B------:R0:W2:Y:S01]  /*16690*/  @P0 LDG.E.U16 R41, desc[UR10][R10.64] ;  /* 0x0000000a0a290981 */ /* 0x0000a2000c1e1500 */
[----:B----4-:R-:W-:Y:S02]  /*166a0*/  IMAD R21, R55, UR64, RZ ;  /* 0x0000004037157c24 */ /* 0x010fe4000f8e02ff */
[----:B0-----:R-:W-:Y:S01]  /*166b0*/  @P1 IMAD.MOV.U32 R10, RZ, RZ, R12 ;  /* 0x000000ffff0a1224 */ /* 0x001fe200078e000c */
[----:B------:R-:W4:Y:S01]  /*166c0*/  LDL.LU R55, [R1+0x220] ;  /* 0x0002200001377983 */ /* 0x000f220000300800 */
[----:B------:R-:W-:Y:S01]  /*166d0*/  IMAD R42, R54, UR65, RZ ;  /* 0x00000041362a7c24 */ /* 0x000fe2000f8e02ff */
[----:B------:R-:W-:Y:S01]  /*166e0*/  PLOP3.LUT P0, PT, PT, PT, UP2, 0x80, 0x8 ;  /* 0x000000000008781c */ /* 0x000fe20003f0f028 */
[----:B------:R-:W0:Y:S01]  /*166f0*/  LDCU UR64, c[0x0][0x3b0] ;  /* 0x00007600ff4077ac */ /* 0x000e220008000800 */
[----:B------:R1:W-:Y:S01]  /*16700*/  STL [R1+0x1758], R11 ;  /* 0x0017580b01007387 */ /* 0x0003e20000100800 */
[----:B------:R-:W-:Y:S02]  /*16710*/  PRMT R151, RZ, 0x7610, R151 ;  /* 0x00007610ff977816 */ /* 0x000fe40000000097 */
[----:B------:R-:W-:Y:S01]  /*16720*/  PRMT R152, RZ, 0x7610, R152 ;  /* 0x00007610ff987816 */ /* 0x000fe20000000098 */
[----:B------:R-:W0:Y:S01]  /*16730*/  LDCU UR65, c[0x0][0x3b0] ;  /* 0x00007600ff4177ac */ /* 0x000e220008000800 */
[----:B-1----:R-:W-:-:S05]  /*16740*/  @P1 IMAD.MOV.U32 R11, RZ, RZ, R15 ;  /* 0x000000ffff0b1224 */ /* 0x002fca00078e000f */
[----:B------:R1:W3:Y:S04]  /*16750*/  @P1 LDG.E.U16 R7, desc[UR10][R10.64] ;  /* 0x0000000a0a071981 */ /* 0x0002e8000c1e1500 */
[----:B------:R-:W-:Y:S04]  /*16760*/  STL [R1+0x1764], R12 ;  /* 0x0017640c01007387 */ /* 0x000fe80000100800 */
[----:B------:R-:W-:Y:S04]  /*16770*/  STL [R1+0x1760], R15 ;  /* 0x0017600f01007387 */ /* 0x000fe80000100800 */
[----:B------:R-:W4:Y:S01]  /*16780*/  LDL.LU R54, [R1+0x224] ;  /* 0x0002240001367983 */ /* 0x000f220000300800 */
[----:B-1----:R-:W-:-:S02]  /*16790*/  LOP3.LUT R10, R6, 0xca, RZ, 0xfc, !PT ;  /* 0x000000ca060a7812 */ /* 0x002fc400078efcff */
[----:B------:R-:W-:Y:S02]  /*167a0*/  PLOP3.LUT P1, PT, PT, PT, UP2, 0x80, 0x8 ;  /* 0x000000000008781c */ /* 0x000fe40003f2f028 */
[----:B------:R-:W-:Y:S02]  /*167b0*/  LOP3.LUT R11, R6, 0xc8, RZ, 0xfc, !PT ;  /* 0x000000c8060b7812 */ /* 0x000fe400078efcff */
[----:B------:R-:W-:Y:S02]  /*167c0*/  ISETP.LT.AND P1, PT, R10, UR7, P1 ;  /* 0x000000070a007c0c */ /* 0x000fe40008f21270 */
[----:B------:R-:W-:Y:S01]  /*167d0*/  ISETP.LT.AND P0, PT, R11, UR7, P0 ;  /* 0x000000070b007c0c */ /* 0x000fe20008701270 */
[----:B--2---:R1:W-:Y:S02]  /*167e0*/  STL [R1+0x1020], R41 ;  /* 0x0010202901007387 */ /* 0x0043e40000100800 */
[----:B-1----:R-:W-:Y:S01]  /*167f0*/  IMAD R41, R53, UR66, RZ ;  /* 0x0000004235297c24 */ /* 0x002fe2000f8e02ff */
[----:B------:R-:W1:Y:S01]  /*16800*/  LDCU UR66, c[0x0][0x3b0] ;  /* 0x00007600ff4277ac */ /* 0x000e620008000800 */
[----:B------:R-:W2:Y:S04]  /*16810*/  LDL.LU R53, [R1+0x228] ;  /* 0x0002280001357983 */ /* 0x000ea80000300800 */
[----:B------:R-:W2:Y:S04]  /*16820*/  LDL.LU R62, [R1+0x22c] ;  /* 0x00022c00013e7983 */ /* 0x000ea80000300800 */
[----:B---3--:R3:W-:Y:S04]  /*16830*/  STL [R1+0x101c], R7 ;  /* 0x00101c0701007387 */ /* 0x0087e80000100800 */
[----:B------:R-:W2:Y:S01]  /*16840*/  LDL.LU R56, [R1+0x230] ;  /* 0x0002300001387983 */ /* 0x000ea20000300800 */
[----:B---3--:R-:W-:-:S04]  /*16850*/  IMAD R7, R160, 0x2, R8 ;  /* 0x00000002a0077824 */ /* 0x008fc800078e0208 */
[----:B------:R-:W-:Y:S01]  /*16860*/  IMAD R8, R160, 0x2, R7 ;  /* 0x00000002a0087824 */ /* 0x000fe200078e0207 */
[----:B------:R-:W-:-:S04]  /*16870*/  LEA R10, P3, R7, R5, 0x1 ;  /* 0x00000005070a7211 */ /* 0x000fc800078608ff */
[-C--:B------:R-:W-:Y:S02]  /*16880*/  LEA.HI.X.SX32 R11, R7, R4.reuse, 0x1, P3 ;  /* 0x00000004070b7211 */ /* 0x080fe400018f0eff */
[C---:B------:R-:W-:Y:S01]  /*16890*/  LEA R12, P3, R8.reuse, R5, 0x1 ;  /* 0x00000005080c7211 */ /* 0x040fe200078608ff */
[----:B------:R3:W-:Y:S03]  /*168a0*/  STL [R1+0x176c], R10 ;  /* 0x00176c0a01007387 */ /* 0x0007e60000100800 */
[----:B------:R-:W-:Y:S01]  /*168b0*/  LEA.HI.X.SX32 R15, R8, R4, 0x1, P3 ;  /* 0x00000004080f7211 */ /* 0x000fe200018f0eff */
[----:B------:R-:W2:Y:S01]  /*168c0*/  LDL.LU R59, [R1+0x234] ;  /* 0x00023400013b7983 */ /* 0x000ea20000300800 */
[----:B------:R-:W-:-:S03]  /*168d0*/  PRMT R7, RZ, 0x7610, R7 ;  /* 0x00007610ff077816 */ /* 0x000fc60000000007 */
[----:B------:R0:W-:Y:S04]  /*168e0*/  STL [R1+0x1768], R11 ;  /* 0x0017680b01007387 */ /* 0x0001e80000100800 */
[----:B------:R3:W2:Y:S02]  /*168f0*/  @P0 LDG.E.U16 R20, desc[UR10][R10.64] ;  /* 0x0000000a0a140981 */ /* 0x0006a4000c1e1500 */
[----:B---3--:R-:W-:Y:S02]  /*16900*/  @P1 IMAD.MOV.U32 R10, RZ, RZ, R12 ;  /* 0x000000ffff0a1224 */ /* 0x008fe400078e000c */
[----:B0-----:R-:W-:-:S05]  /*16910*/  @P1 IMAD.MOV.U32 R11, RZ, RZ, R15 ;  /* 0x000000ffff0b1224 */ /* 0x001fca00078e000f */
[----:B------:R0:W3:Y:S04]  /*16920*/  @P1 LDG.E.U16 R7, desc[UR10][R10.64] ;  /* 0x0000000a0a071981 */ /* 0x0000e8000c1e1500 */
[----:B------:R-:W-:Y:S04]  /*16930*/  STL [R1+0x1774], R12 ;  /* 0x0017740c01007387 */ /* 0x000fe80000100800 */
[----:B------:R-:W-:Y:S04]  /*16940*/  STL [R1+0x1770], R15 ;  /* 0x0017700f01007387 */ /* 0x000fe80000100800 */
[----:B------:R-:W4:Y:S04]  /*16950*/  LDL.LU R58, [R1+0x238] ;  /* 0x00023800013a7983 */ /* 0x000f280000300800 */
[----:B------:R-:W4:Y:S01]  /*16960*/  LDL.LU R57, [R1+0x240] ;  /* 0x0002400001397983 */ /* 0x000f220000300800 */
[----:B0-----:R-:W-:-:S02]  /*16970*/  LOP3.LUT R10, R6, 0xce, RZ, 0xfc, !PT ;  /* 0x000000ce060a7812 */ /* 0x001fc400078efcff */
[----:B------:R-:W-:Y:S02]  /*16980*/  PLOP3.LUT P1, PT, PT, PT, UP2, 0x80, 0x8 ;  /* 0x000000000008781c */ /* 0x000fe40003f2f028 */
[----:B------:R-:W-:Y:S02]  /*16990*/  LOP3.LUT R11, R6, 0xcc, RZ, 0xfc, !PT ;  /* 0x000000cc060b7812 */ /* 0x000fe400078efcff */
[----:B------:R-:W-:Y:S02]  /*169a0*/  PLOP3.LUT P0, PT, PT, PT, UP2, 0x80, 0x8 ;  /* 0x000000000008781c */ /* 0x000fe40003f0f028 */
[----:B------:R-:W-:Y:S02]  /*169b0*/  ISETP.LT.AND P1, PT, R10, UR7, P1 ;  /* 0x000000070a007c0c */ /* 0x000fe40008f21270 */
[----:B------:R-:W-:Y:S01]  /*169c0*/  ISETP.LT.AND P0, PT, R11, UR7, P0 ;  /* 0x000000070b007c0c */ /* 0x000fe20008701270 */
[----:B--2---:R-:W-:Y:S04]  /*169d0*/  STL [R1+0x1018], R20 ;  /* 0x0010181401007387 */ /* 0x004fe80000100800 */
[----:B------:R-:W2:Y:S04]  /*169e0*/  LDL.LU R63, [R1+0x244] ;  /* 0x00024400013f7983 */ /* 0x000ea80000300800 */
[----:B---3--:R0:W-:Y:S04]  /*169f0*/  STL [R1+0x1014], R7 ;  /* 0x0010140701007387 */ /* 0x0081e80000100800 */
        /* <DEDUP_REMOVED lines=12> */
[----:B0-----:R-:W-:Y:S02]  /*16ac0*/  @P1 IMAD.MOV.U32 R10, RZ, RZ, R12 ;  /* 0x000000ffff0a1224 */ /* 0x001fe400078e000c */
[----:B------:R-:W-:-:S05]  /*16ad0*/  @P1 IMAD.MOV.U32 R11, RZ, RZ, R15 ;  /* 0x000000ffff0b1224 */ /* 0x000fca00078e000f */
[----:B------:R0:W2:Y:S01]  /*16ae0*/  @P1 LDG.E.U16 R7, desc[UR10][R10.64] ;  /* 0x0000000a0a071981 */ /* 0x0000a2000c1e1500 */
[----:B------:R-:W-:-:S03]  /*16af0*/  IMAD R20, R62, UR72, RZ ;  /* 0x000000483e147c24 */ /* 0x000fc6000f8e02ff */
[----:B------:R-:W-:Y:S01]  /*16b00*/  STL [R1+0x1784], R12 ;  /* 0x0017840c01007387 */ /* 0x000fe20000100800 */
[----:B------:R-:W-:Y:S01]  /*16b10*/  PLOP3.LUT P1, PT, PT, PT, UP2, 0x80, 0x8 ;  /* 0x000000000008781c */ /* 0x000fe20003f2f028 */
[----:B------:R-:W-:Y:S01]  /*16b20*/  IMAD R47, R47, UR67, RZ ;  /* 0x000000432f2f7c24 */ /* 0x000fe2000f8e02ff */
[----:B------:R-:W-:Y:S01]  /*16b30*/  PLOP3.LUT P0, PT, PT, PT, UP2, 0x80, 0x8 ;  /* 0x000000000008781c */ /* 0x000fe20003f0f028 */
[----:B------:R-:W-:Y:S01]  /*16b40*/  STL [R1+0x1780], R15 ;  /* 0x0017800f01007387 */ /* 0x000fe20000100800 */
[----:B------:R-:W1:Y:S03]  /*16b50*/  LDCU UR67, c[0x0][0x3b0] ;  /* 0x00007600ff4377ac */ /* 0x000e660008000800 */
[----:B------:R-:W3:Y:S01]  /*16b60*/  LDL.LU R74, [R1+0x324] ;  /* 0x00032400014a7983 */ /* 0x000ee20000300800 */
[----:B0-----:R-:W-:Y:S01]  /*16b70*/  LOP3.LUT R10, R6, 0xd2, RZ, 0xfc, !PT ;  /* 0x000000d2060a7812 */ /* 0x001fe200078efcff */
[----:B------:R-:W-:Y:S01]  /*16b80*/  IMAD R52, R52, UR68, RZ ;  /* 0x0000004434347c24 */ /* 0x000fe2000f8e02ff */
[----:B------:R-:W-:Y:S01]  /*16b90*/  LOP3.LUT R11, R6, 0xd0, RZ, 0xfc, !PT ;  /* 0x000000d0060b7812 */ /* 0x000fe200078efcff */
[----:B------:R-:W3:Y:S01]  /*16ba0*/  LDL.LU R62, [R1+0x328] ;  /* 0x00032800013e7983 */ /* 0x000ee20000300800 */
[----:B------:R-:W-:Y:S01]  /*16bb0*/  ISETP.LT.AND P1, PT, R10, UR7, P1 ;  /* 0x000000070a007c0c */ /* 0x000fe20008f21270 */
[----:B------:R-:W0:Y:S02]  /*16bc0*/  LDCU UR68, c[0x0][0x3b0] ;  /* 0x00007600ff4477ac */ /* 0x000e240008000800 */
[----:B------:R-:W3:Y:S01]  /*16bd0*/  LDL.LU R68, [R1+0x32c] ;  /* 0x00032c0001447983 */ /* 0x000ee20000300800 */
[----:B------:R-:W-:Y:S01]  /*16be0*/  ISETP.LT.AND P0, PT, R11, UR7, P0 ;  /* 0x000000070b007c0c */ /* 0x000fe20008701270 */
[----:B----4-:R-:W-:Y:S01]  /*16bf0*/  IMAD R55, R55, UR69, RZ ;  /* 0x0000004537377c24 */ /* 0x010fe2000f8e02ff */
[----:B------:R-:W4:Y:S01]  /*16c00*/  LDCU UR69, c[0x0][0x3b0] ;  /* 0x00007600ff4577ac */ /* 0x000f220008000800 */
[----:B------:R-:W-:Y:S01]  /*16c10*/  IMAD R54, R54, UR70, RZ ;  /* 0x0000004636367c24 */ /* 0x000fe2000f8e02ff */
[----:B------:R-:W0:Y:S01]  /*16c20*/  LDCU UR70, c[0x0][0x3b0] ;  /* 0x00007600ff4677ac */ /* 0x000e220008000800 */
[----:B------:R-:W-:Y:S01]  /*16c30*/  IMAD R53, R53, UR71, RZ ;  /* 0x0000004735357c24 */ /* 0x000fe2000f8e02ff */
[----:B------:R-:W0:Y:S01]  /*16c40*/  LDCU UR71, c[0x0][0x3b0] ;  /* 0x00007600ff4777ac */ /* 0x000e220008000800 */
[----:B------:R-:W0:Y:S01]  /*16c50*/  LDCU UR72, c[0x0][0x3b0] ;  /* 0x00007600ff4877ac */ /* 0x000e220008000800 */
[----:B--2---:R2:W-:Y:S04]  /*16c60*/  STL [R1+0x100c], R7 ;  /* 0x00100c0701007387 */ /* 0x0045e80000100800 */
[----:B------:R-:W4:Y:S01]  /*16c70*/  LDL.LU R73, [R1+0x330] ;  /* 0x0003300001497983 */ /* 0x000f220000300800 */
[----:B--2---:R-:W-:-:S04]  /*16c80*/  IMAD R7, R160, 0x2, R8 ;  /* 0x00000002a0077824 */ /* 0x004fc800078e0208 */
        /* <DEDUP_REMOVED lines=8> */
[----:B------:R-:W4:Y:S04]  /*16d10*/  LDL.LU R76, [R1+0x334] ;  /* 0x00033400014c7983 */ /* 0x000f280000300800 */
[----:B------:R0:W-:Y:S04]  /*16d20*/  STL [R1+0x1788], R11 ;  /* 0x0017880b01007387 */ /* 0x0001e80000100800 */
[----:B------:R2:W4:Y:S02]  /*16d30*/  @P0 LDG.E.U16 R18, desc[UR10][R10.64] ;  /* 0x0000000a0a120981 */ /* 0x000524000c1e1500 */
[----:B--2---:R-:W-:-:S02]  /*16d40*/  @P1 IMAD.MOV.U32 R10, RZ, RZ, R12 ;  /* 0x000000ffff0a1224 */ /* 0x004fc400078e000c */
[----:B0-----:R-:W-:-:S05]  /*16d50*/  @P1 IMAD.MOV.U32 R11, RZ, RZ, R15 ;  /* 0x000000ffff0b1224 */ /* 0x001fca00078e000f */
[----:B------:R0:W2:Y:S01]  /*16d60*/  @P1 LDG.E.U16 R7, desc[UR10][R10.64] ;  /* 0x0000000a0a071981 */ /* 0x0000a2000c1e1500 */
[----:B---3--:R-:W-:-:S03]  /*16d70*/  IMAD R19, R74, UR17, RZ ;  /* 0x000000114a137c24 */ /* 0x008fc6000f8e02ff */
[----:B------:R-:W-:Y:S01]  /*16d80*/  STL [R1+0x1794], R12 ;  /* 0x0017940c01007387 */ /* 0x000fe20000100800 */
[----:B------:R-:W-:Y:S02]  /*16d90*/  PLOP3.LUT P1, PT, PT, PT, UP2, 0x80, 0x8 ;  /* 0x000000000008781c */ /* 0x000fe40003f2f028 */
[----:B------:R-:W-:Y:S01]  /*16da0*/  PRMT R153, RZ, 0x7610, R153 ;  /* 0x00007610ff997816 */ /* 0x000fe20000000099 */
[----:B------:R-:W-:Y:S01]  /*16db0*/  STL [R1+0x1790], R15 ;  /* 0x0017900f01007387 */ /* 0x000fe20000100800 */
[----:B------:R-:W-:Y:S02]  /*16dc0*/  PLOP3.LUT P0, PT, PT, PT, UP2, 0x80, 0x8 ;  /* 0x000000000008781c */ /* 0x000fe40003f0f028 */
[----:B------:R-:W-:Y:S01]  /*16dd0*/  PRMT R154, RZ, 0x7610, R154 ;  /* 0x00007610ff9a7816 */ /* 0x000fe2000000009a */
[----:B------:R-:W3:Y:S01]  /*16de0*/  LDL.LU R75, [R1+0x338] ;  /* 0x00033800014b7983 */ /* 0x000ee20000300800 */
[C---:B0-----:R-:W-:Y:S02]  /*16df0*/  LOP3.LUT R10, R6.reuse, 0xd6, RZ, 0xfc, !PT ;  /* 0x000000d6060a7812 */ /* 0x041fe400078efcff */
[----:B------:R-:W-:Y:S01]  /*16e00*/  PRMT R155, RZ, 0x7610, R155 ;  /* 0x00007610ff9b7816 */ /* 0x000fe2000000009b */
[----:B------:R-:W3:Y:S01]  /*16e10*/  LDL.LU R74, [R1+0x33c] ;  /* 0x00033c00014a7983 */ /* 0x000ee20000300800 */
[----:B------:R-:W-:-:S02]  /*16e20*/  LOP3.LUT R11, R6, 0xd4, RZ, 0xfc, !PT ;  /* 0x000000d4060b7812 */ /* 0x000fc400078efcff */
[----:B------:R-:W-:Y:S01]  /*16e30*/  PRMT R156, RZ, 0x7610, R156 ;  /* 0x00007610ff9c7816 */ /* 0x000fe2000000009c */
[----:B------:R-:W3:Y:S01]  /*16e40*/  LDL.LU R164, [R1+0x340] ;  /* 0x0003400001a47983 */ /* 0x000ee20000300800 */
[----:B------:R-:W-:Y:S02]  /*16e50*/  ISETP.LT.AND P1, PT, R10, UR7, P1 ;  /* 0x000000070a007c0c */ /* 0x000fe40008f21270 */
[----:B------:R-:W-:Y:S02]  /*16e60*/  PRMT R157, RZ, 0x7610, R157 ;  /* 0x00007610ff9d7816 */ /* 0x000fe4000000009d */
[----:B------:R-:W-:Y:S01]  /*16e70*/  PRMT R158, RZ, 0x7610, R158 ;  /* 0x00007610ff9e7816 */ /* 0x000fe2000000009e */
[----:B------:R-:W-:Y:S01]  /*16e80*/  IMAD R56, R56, UR73, RZ ;  /* 0x0000004938387c24 */ /* 0x000fe2000f8e02ff */
[----:B------:R-:W-:Y:S01]  /*16e90*/  ISETP.LT.AND P0, PT, R11, UR7, P0 ;  /* 0x000000070b007c0c */ /* 0x000fe20008701270 */
[----:B------:R-:W0:Y:S01]  /*16ea0*/  LDCU UR73, c[0x0][0x3b0] ;  /* 0x00007600ff4977ac */ /* 0x000e220008000800 */
[----:B------:R-:W-:-:S02]  /*16eb0*/  PRMT R159, RZ, 0x7610, R159 ;  /* 0x00007610ff9f7816 */ /* 0x000fc4000000009f */
[----:B------:R-:W-:Y:S02]  /*16ec0*/  PRMT R109, RZ, 0x7610, R109 ;  /* 0x00007610ff6d7816 */ /* 0x000fe4000000006d */
[----:B------:R-:W-:Y:S02]  /*16ed0*/  PRMT R108, RZ, 0x7610, R108 ;  /* 0x00007610ff6c7816 */ /* 0x000fe4000000006c */
[----:B------:R-:W-:Y:S02]  /*16ee0*/  PRMT R107, RZ, 0x7610, R107 ;  /* 0x00007610ff6b7816 */ /* 0x000fe4000000006b */
[----:B------:R-:W-:Y:S02]  /*16ef0*/  PRMT R106, RZ, 0x7610, R106 ;  /* 0x00007610ff6a7816 */ /* 0x000fe4000000006a */
[----:B------:R-:W-:Y:S02]  /*16f00*/  PRMT R105, RZ, 0x7610, R105 ;  /* 0x00007610ff697816 */ /* 0x000fe40000000069 */
[----:B------:R-:W-:-:S02]  /*16f10*/  PRMT R82, RZ, 0x7610, R82 ;  /* 0x00007610ff527816 */ /* 0x000fc40000000052 */
[----:B------:R-:W-:Y:S02]  /*16f20*/  PRMT R83, RZ, 0x7610, R83 ;  /* 0x00007610ff537816 */ /* 0x000fe40000000053 */
[----:B------:R-:W-:Y:S02]  /*16f30*/  PRMT R162, RZ, 0x7610, R162 ;  /* 0x00007610ffa27816 */ /* 0x000fe400000000a2 */
[----:B------:R-:W-:Y:S02]  /*16f40*/  PRMT R163, RZ, 0x7610, R163 ;  /* 0x00007610ffa37816 */ /* 0x000fe400000000a3 */
[----:B------:R-:W-:Y:S02]  /*16f50*/  PRMT R9, RZ, 0x7610, R9 ;  /* 0x00007610ff097816 */ /* 0x000fe40000000009 */
[----:B------:R-:W-:Y:S02]  /*16f60*/  PRMT R3, RZ, 0x7610, R3 ;  /* 0x00007610ff037816 */ /* 0x000fe40000000003 */
[----:B------:R-:W-:Y:S01]  /*16f70*/  PRMT R0, RZ, 0x7610, R0 ;  /* 0x00007610ff007816 */ /* 0x000fe20000000000 */
[----:B------:R-:W-:Y:S01]  /*16f80*/  IMAD R59, R59, UR74, RZ ;  /* 0x0000004a3b3b7c24 */ /* 0x000fe2000f8e02ff */
[----:B------:R-:W0:Y:S01]  /*16f90*/  LDCU UR74, c[0x0][0x3b0] ;  /* 0x00007600ff4a77ac */ /* 0x000e220008000800 */
[----:B------:R-:W-:-:S02]  /*16fa0*/  IMAD R58, R58, UR12, RZ ;  /* 0x0000000c3a3a7c24 */ /* 0x000fc4000f8e02ff */
[----:B------:R-:W-:Y:S01]  /*16fb0*/  IMAD R57, R57, UR13, RZ ;  /* 0x0000000d39397c24 */ /* 0x000fe2000f8e02ff */
[----:B------:R-:W0:Y:S01]  /*16fc0*/  LDCU UR12, c[0x0][0x3b0] ;  /* 0x00007600ff0c77ac */ /* 0x000e220008000800 */
[----:B------:R-:W-:Y:S01]  /*16fd0*/  IMAD R63, R63, UR14, RZ ;  /* 0x0000000e3f3f7c24 */ /* 0x000fe2000f8e02ff */
[----:B------:R-:W0:Y:S01]  /*16fe0*/  LDCU UR13, c[0x0][0x3b0] ;  /* 0x00007600ff0d77ac */ /* 0x000e220008000800 */
[----:B------:R-:W0:Y:S01]  /*16ff0*/  LDCU UR14, c[0x0][0x3b0] ;  /* 0x00007600ff0e77ac */ /* 0x000e220008000800 */
[----:B------:R-:W-:Y:S01]  /*17000*/  IMAD R69, R69, UR16, RZ ;  /* 0x0000001045457c24 */ /* 0x000fe2000f8e02ff */
[----:B------:R-:W0:Y:S01]  /*17010*/  LDCU UR16, c[0x0][0x3b0] ;  /* 0x00007600ff1077ac */ /* 0x000e220008000800 */
[----:B------:R-:W0:Y:S01]  /*17020*/  LDCU UR17, c[0x0][0x3b0] ;  /* 0x00007600ff1177ac */ /* 0x000e220008000800 */
[----:B--2---:R2:W-:Y:S04]  /*17030*/  STL [R1+0x1004], R7 ;  /* 0x0010040701007387 */ /* 0x0045e80000100800 */
[----:B------:R-:W3:Y:S01]  /*17040*/  LDL.LU R128, [R1+0x344] ;  /* 0x0003440001807983 */ /* 0x000ee20000300800 */
[----:B--2---:R-:W-:-:S04]  /*17050*/  IMAD R7, R160, 0x2, R8 ;  /* 0x00000002a0077824 */ /* 0x004fc800078e0208 */
[----:B------:R-:W-:Y:S01]  /*17060*/  IMAD R8, R160, 0x2, R7 ;  /* 0x00000002a0087824 */ /* 0x000fe200078e0207 */
[----:B------:R-:W-:-:S04]  /*17070*/  LEA R10, P3, R7, R5, 0x1 ;  /* 0x00000005070a7211 */ /* 0x000fc800078608ff */
[-C--:B------:R-:W-:Y:S02]  /*17080*/  LEA.HI.X.SX32 R11, R7, R4.reuse, 0x1, P3 ;  /* 0x00000004070b7211 */ /* 0x080fe400018f0eff */
[C---:B------:R-:W-:Y:S01]  /*17090*/  LEA R12, P3, R8.reuse, R5, 0x1 ;  /* 0x00000005080c7211 */ /* 0x040fe200078608ff */
[----:B------:R2:W-:Y:S03]  /*170a0*/  STL [R1+0x179c], R10 ;  /* 0x00179c0a01007387 */ /* 0x0005e60000100800 */
[----:B------:R-:W-:Y:S01]  /*170b0*/  LEA.HI.X.SX32 R15, R8, R4, 0x1, P3 ;  /* 0x00000004080f7211 */ /* 0x000fe200018f0eff */
[----:B----4-:R-:W-:Y:S01]  /*170c0*/  STL [R1+0x1008], R18 ;  /* 0x0010081201007387 */ /* 0x010fe20000100800 */
[----:B------:R-:W-:-:S03]  /*170d0*/  PRMT R7, RZ, 0x7610, R7 ;  /* 0x00007610ff077816 */ /* 0x000fc60000000007 */
[----:B------:R-:W4:Y:S04]  /*170e0*/  LDL.LU R79, [R1+0x348] ;  /* 0x00034800014f7983 */ /* 0x000f280000300800 */
[----:B------:R0:W-:Y:S04]  /*170f0*/  STL [R1+0x1798], R11 ;  /* 0x0017980b01007387 */ /* 0x0001e80000100800 */
[----:B------:R2:W4:Y:S02]  /*17100*/  @P0 LDG.E.U16 R17, desc[UR10][R10.64] ;  /* 0x0000000a0a110981 */ /* 0x000524000c1e1500 */
[----:B--2---:R-:W-:-:S02]  /*17110*/  @P1 IMAD.MOV.U32 R10, RZ, RZ, R12 ;  /* 0x000000ffff0a1224 */ /* 0x004fc400078e000c */
[----:B0-----:R-:W-:-:S05]  /*17120*/  @P1 IMAD.MOV.U32 R11, RZ, RZ, R15 ;  /* 0x000000ffff0b1224 */ /* 0x001fca00078e000f */
[----:B------:R0:W2:Y:S04]  /*17130*/  @P1 LDG.E.U16 R7, desc[UR10][R10.64] ;  /* 0x0000000a0a071981 */ /* 0x0000a8000c1e1500 */
[----:B------:R-:W-:Y:S04]  /*17140*/  STL [R1+0x17a4], R12 ;  /* 0x0017a40c01007387 */ /* 0x000fe80000100800 */
[----:B------:R-:W-:Y:S04]  /*17150*/  STL [R1+0x17a0], R15 ;  /* 0x0017a00f01007387 */ /* 0x000fe80000100800 */
[----:B------:R-:W4:Y:S01]  /*17160*/  LDL.LU R78, [R1+0x34c] ;  /* 0x00034c00014e7983 */ /* 0x000f220000300800 */
[----:B0-----:R-:W-:-:S03]  /*17170*/  LOP3.LUT R10, R6, 0xda, RZ, 0xfc, !PT ;  /* 0x000000da060a7812 */ /* 0x001fc600078efcff */
[----:B------:R-:W4:Y:S01]  /*17180*/  LDL.LU R77, [R1+0x350] ;  /* 0x00035000014d7983 */ /* 0x000f220000300800 */
[----:B------:R-:W-:-:S03]  /*17190*/  PLOP3.LUT P1, PT, PT, PT, UP2, 0x80, 0x8 ;  /* 0x000000000008781c */ /* 0x000fc60003f2f028 */
[----:B------:R-:W4:Y:S01]  /*171a0*/  LDL.LU R130, [R1+0x354] ;  /* 0x0003540001827983 */ /* 0x000f220000300800 */
[----:B------:R-:W-:Y:S02]  /*171b0*/  LOP3.LUT R11, R6, 0xd8, RZ, 0xfc, !PT ;  /* 0x000000d8060b7812 */ /* 0x000fe400078efcff */
[----:B------:R-:W-:Y:S02]  /*171c0*/  PLOP3.LUT P0, PT, PT, PT, UP2, 0x80, 0x8 ;  /* 0x000000000008781c */ /* 0x000fe40003f0f028 */
[----:B------:R-:W-:Y:S02]  /*171d0*/  ISETP.LT.AND P1, PT, R10, UR7, P1 ;  /* 0x000000070a007c0c */ /* 0x000fe40008f21270 */
[----:B------:R-:W-:Y:S01]  /*171e0*/  ISETP.LT.AND P0, PT, R11, UR7, P0 ;  /* 0x000000070b007c0c */ /* 0x000fe20008701270 */
[----:B---3--:R-:W-:Y:S01]  /*171f0*/  IMAD R18, R128, UR25, RZ ;  /* 0x0000001980127c24 */ /* 0x008fe2000f8e02ff */
[----:B------:R-:W-:Y:S02]  /*17200*/  PRMT R161, RZ, 0x7610, R161 ;  /* 0x00007610ffa17816 */ /* 0x000fe400000000a1 */
[----:B------:R-:W-:Y:S01]  /*17210*/  PRMT R30, RZ, 0x7610, R30 ;  /* 0x00007610ff1e7816 */ /* 0x000fe2000000001e */
[----:B------:R-:W-:Y:S01]  /*17220*/  IMAD R67, R67, UR15, RZ ;  /* 0x0000000f43437c24 */ /* 0x000fe2000f8e02ff */
[----:B------:R-:W0:Y:S01]  /*17230*/  LDCU UR15, c[0x0][0x3b0] ;  /* 0x00007600ff0f77ac */ /* 0x000e220008000800 */
[----:B------:R-:W-:-:S02]  /*17240*/  IMAD R68, R68, UR19, RZ ;  /* 0x0000001344447c24 */ /* 0x000fc4000f8e02ff */
[----:B------:R-:W-:Y:S01]  /*17250*/  IMAD R73, R73, UR20, RZ ;  /* 0x0000001449497c24 */ /* 0x000fe2000f8e02ff */
[----:B------:R-:W3:Y:S01]  /*17260*/  LDCU UR19, c[0x0][0x3b0] ;  /* 0x00007600ff1377ac */ /* 0x000ee20008000800 */
[----:B------:R-:W-:Y:S02]  /*17270*/  IMAD R76, R76, UR21, RZ ;  /* 0x000000154c4c7c24 */ /* 0x000fe4000f8e02ff */
[----:B------:R-:W-:Y:S01]  /*17280*/  IMAD R75, R75, UR22, RZ ;  /* 0x000000164b4b7c24 */ /* 0x000fe2000f8e02ff */
[----:B------:R-:W0:Y:S01]  /*17290*/  LDCU UR20, c[0x0][0x3b0] ;  /* 0x00007600ff1477ac */ /* 0x000e220008000800 */
[----:B------:R-:W-:Y:S01]  /*172a0*/  IMAD R74, R74, UR23, RZ ;  /* 0x000000174a4a7c24 */ /* 0x000fe2000f8e02ff */
[----:B------:R-:W0:Y:S01]  /*172b0*/  LDCU UR21, c[0x0][0x3b0] ;  /* 0x00007600ff1577ac */ /* 0x000e220008000800 */
[----:B------:R-:W-:Y:S01]  /*172c0*/  IMAD R164, R164, UR24, RZ ;  /* 0x00000018a4a47c24 */ /* 0x000fe2000f8e02ff */
[----:B------:R-:W0:Y:S01]  /*172d0*/  LDCU UR22, c[0x0][0x3b0] ;  /* 0x00007600ff1677ac */ /* 0x000e220008000800 */
[----:B------:R-:W0:Y:S01]  /*172e0*/  LDCU UR23, c[0x0][0x3b0] ;  /* 0x00007600ff1777ac */ /* 0x000e220008000800 */
[----:B------:R-:W0:Y:S01]  /*172f0*/  LDCU UR24, c[0x0][0x3b0] ;  /* 0x00007600ff1877ac */ /* 0x000e220008000800 */
[----:B------:R-:W0:Y:S01]  /*17300*/  LDCU UR25, c[0x0][0x3b0] ;  /* 0x00007600ff1977ac */ /* 0x000e220008000800 */
[----:B--2---:R2:W-:Y:S02]  /*17310*/  STL [R1+0xffc], R7 ;  /* 0x000ffc0701007387 */ /* 0x0045e40000100800 */
[----:B--2---:R-:W-:-:S04]  /*17320*/  IMAD R7, R160, 0x2, R8 ;  /* 0x00000002a0077824 */ /* 0x004fc800078e0208 */
[----:B------:R-:W-:Y:S01]  /*17330*/  IMAD R8, R160, 0x2, R7 ;  /* 0x00000002a0087824 */ /* 0x000fe200078e0207 */
[----:B------:R-:W-:-:S04]  /*17340*/  LEA R10, P3, R7, R5, 0x1 ;  /* 0x00000005070a7211 */ /* 0x000fc800078608ff */
[-C--:B------:R-:W-:Y:S02]  /*17350*/  LEA.HI.X.SX32 R11, R7, R4.reuse, 0x1, P3 ;  /* 0x00000004070b7211 */ /* 0x080fe400018f0eff */
[C---:B------:R-:W-:Y:S01]  /*17360*/  LEA R12, P3, R8.reuse, R5, 0x1 ;  /* 0x00000005080c7211 */ /* 0x040fe200078608ff */
[----:B----4-:R2:W-:Y:S03]  /*17370*/  STL [R1+0x1000], R17 ;  /* 0x0010001101007387 */ /* 0x0105e60000100800 */
[----:B------:R-:W-:Y:S01]  /*17380*/  LEA.HI.X.SX32 R15, R8, R4, 0x1, P3 ;  /* 0x00000004080f7211 */ /* 0x000fe200018f0eff */
[----:B------:R4:W3:Y:S01]  /*17390*/  @P0 LDG.E.U16 R131, desc[UR10][R10.64] ;  /* 0x0000000a0a830981 */ /* 0x0008e2000c1e1500 */
[----:B------:R-:W-:-:S03]  /*173a0*/  PRMT R7, RZ, 0x7610, R7 ;  /* 0x00007610ff077816 */ /* 0x000fc60000000007 */
[----:B--2---:R-:W2:Y:S04]  /*173b0*/  LDL.LU R17, [R1+0x358] ;  /* 0x0003580001117983 */ /* 0x004ea80000300800 */
[----:B------:R4:W-:Y:S04]  /*173c0*/  STL [R1+0x17ac], R10 ;  /* 0x0017ac0a01007387 */ /* 0x0009e80000100800 */
[----:B------:R-:W2:Y:S04]  /*173d0*/  LDL.LU R128, [R1+0x35c] ;  /* 0x00035c0001807983 */ /* 0x000ea80000300800 */
[----:B------:R0:W-:Y:S01]  /*173e0*/  STL [R1+0x17a8], R11 ;  /* 0x0017a80b01007387 */ /* 0x0001e20000100800 */
[----:B----4-:R-:W-:-:S02]  /*173f0*/  @P1 IMAD.MOV.U32 R10, RZ, RZ, R12 ;  /* 0x000000ffff0a1224 */ /* 0x010fc400078e000c */
[----:B0-----:R-:W-:-:S05]  /*17400*/  @P1 IMAD.MOV.U32 R11, RZ, RZ, R15 ;  /* 0x000000ffff0b1224 */ /* 0x001fca00078e000f */
[----:B------:R0:W4:Y:S04]  /*17410*/  @P1 LDG.E.U16 R7, desc[UR10][R10.64] ;  /* 0x0000000a0a071981 */ /* 0x000128000c1e1500 */
[----:B------:R-:W-:Y:S04]  /*17420*/  STL [R1+0x17b4], R12 ;  /* 0x0017b40c01007387 */ /* 0x000fe80000100800 */
[----:B------:R-:W-:Y:S01]  /*17430*/  STL [R1+0x17b0], R15 ;  /* 0x0017b00f01007387 */ /* 0x000fe20000100800 */
[----:B------:R-:W-:Y:S02]  /*17440*/  PLOP3.LUT P0, PT, PT, PT, UP2, 0x80, 0x8 ;  /* 0x000000000008781c */ /* 0x000fe40003f0f028 */
[----:B0-----:R-:W-:-:S02]  /*17450*/  LOP3.LUT R11, R6, 0xdc, RZ, 0xfc, !PT ;  /* 0x000000dc060b7812 */ /* 0x001fc400078efcff */
[----:B------:R-:W-:Y:S02]  /*17460*/  LOP3.LUT R10, R6, 0xde, RZ, 0xfc, !PT ;  /* 0x000000de060a7812 */ /* 0x000fe400078efcff */
[----:B------:R-:W-:Y:S02]  /*17470*/  PLOP3.LUT P1, PT, PT, PT, UP2, 0x80, 0x8 ;  /* 0x000000000008781c */ /* 0x000fe40003f2f028 */
[----:B------:R-:W-:Y:S02]  /*17480*/  ISETP.LT.AND P0, PT, R11, UR7, P0 ;  /* 0x000000070b007c0c */ /* 0x000fe40008701270 */
[----:B------:R-:W-:Y:S02]  /*17490*/  ISETP.LT.AND P1, PT, R10, UR7, P1 ;  /* 0x000000070a007c0c */ /* 0x000fe40008f21270 */
[----:B------:R-:W-:Y:S01]  /*174a0*/  PRMT R6, RZ, 0x7610, R6 ;  /* 0x00007610ff067816 */ /* 0x000fe20000000006 */
[----:B---3--:R0:W-:Y:S04]  /*174b0*/  STL [R1+0xff8], R131 ;  /* 0x000ff88301007387 */ /* 0x0081e80000100800 */
[----:B0-----:R-:W3:Y:S04]  /*174c0*/  LDL.LU R131, [R1+0x364] ;  /* 0x0003640001837983 */ /* 0x001ee80000300800 */
[----:B----4-:R0:W-:Y:S02]  /*174d0*/  STL [R1+0xff4], R7 ;  /* 0x000ff40701007387 */ /* 0x0101e40000100800 */
[----:B0-----:R-:W-:Y:S01]  /*174e0*/  IMAD R7, R130, UR29, RZ ;  /* 0x0000001d82077c24 */ /* 0x001fe2000f8e02ff */
[----:B------:R-:W0:Y:S01]  /*174f0*/  LDCU UR29, c[0x0][0x3b0] ;  /* 0x00007600ff1d77ac */ /* 0x000e220008000800 */
[----:B------:R-:W4:Y:S04]  /*17500*/  LDL.LU R130, [R1+0x368] ;  /* 0x0003680001827983 */ /* 0x000f280000300800 */
[----:B------:R1:W-:Y:S04]  /*17510*/  STL [R1+0x8], R7 ;  /* 0x0000080701007387 */ /* 0x0003e80000100800 */
[----:B------:R-:W3:Y:S01]  /*17520*/  LDL.LU R12, [R1+0x36c] ;  /* 0x00036c00010c7983 */ /* 0x000ee20000300800 */
[----:B-1----:R-:W-:-:S05]  /*17530*/  IMAD R7, R160, 0x2, R8 ;  /* 0x00000002a0077824 */ /* 0x002fca00078e0208 */
[----:B------:R-:W-:-:S04]  /*17540*/  LEA R10, P3, R7, R5, 0x1 ;  /* 0x00000005070a7211 */ /* 0x000fc800078608ff */
[----:B------:R-:W-:-:S05]  /*17550*/  LEA.HI.X.SX32 R11, R7, R4, 0x1, P3 ;  /* 0x00000004070b7211 */ /* 0x000fca00018f0eff */
[----:B------:R-:W3:Y:S01]  /*17560*/  @P0 LDG.E.U16 R6, desc[UR10][R10.64] ;  /* 0x0000000a0a060981 */ /* 0x000ee2000c1e1500 */
[----:B--2---:R-:W-:Y:S01]  /*17570*/  IMAD R8, R17, UR30, RZ ;  /* 0x0000001e11087c24 */ /* 0x004fe2000f8e02ff */
[----:B------:R-:W-:Y:S01]  /*17580*/  PLOP3.LUT P0, PT, PT, PT, UP2, 0x80, 0x8 ;  /* 0x000000000008781c */ /* 0x000fe20003f0f028 */
[----:B------:R-:W-:Y:S01]  /*17590*/  IMAD R17, R128, UR31, RZ ;  /* 0x0000001f80117c24 */ /* 0x000fe2000f8e02ff */
[----:B------:R-:W1:Y:S02]  /*175a0*/  LDCU UR30, c[0x0][0x3b0] ;  /* 0x00007600ff1e77ac */ /* 0x000e640008000800 */
[----:B------:R2:W-:Y:S01]  /*175b0*/  STL [R1+0xc], R8 ;  /* 0x00000c0801007387 */ /* 0x0005e20000100800 */
[----:B------:R-:W-:Y:S01]  /*175c0*/  IMAD R78, R78, UR27, RZ ;  /* 0x0000001b4e4e7c24 */ /* 0x000fe2000f8e02ff */
[----:B------:R-:W0:Y:S02]  /*175d0*/  LDCU UR27, c[0x0][0x3b0] ;  /* 0x00007600ff1b77ac */ /* 0x000e240008000800 */
[----:B------:R-:W-:Y:S01]  /*175e0*/  STL [R1+0x17bc], R10 ;  /* 0x0017bc0a01007387 */ /* 0x000fe20000100800 */
[----:B------:R-:W-:Y:S01]  /*175f0*/  IMAD R77, R77, UR28, RZ ;  /* 0x0000001c4d4d7c24 */ /* 0x000fe2000f8e02ff */
[----:B------:R-:W0:Y:S02]  /*17600*/  LDCU UR28, c[0x0][0x3b0] ;  /* 0x00007600ff1c77ac */ /* 0x000e240008000800 */
[----:B------:R-:W4:Y:S01]  /*17610*/  LDL.LU R128, [R1+0x370] ;  /* 0x0003700001807983 */ /* 0x000f220000300800 */
[----:B--2---:R-:W-:Y:S01]  /*17620*/  IMAD R8, R160, 0x2, R7 ;  /* 0x00000002a0087824 */ /* 0x004fe200078e0207 */
[----:B------:R-:W2:Y:S02]  /*17630*/  LDCU UR31, c[0x0][0x3b0] ;  /* 0x00007600ff1f77ac */ /* 0x000ea40008000800 */
[----:B------:R0:W-:Y:S02]  /*17640*/  STL [R1+0x17b8], R11 ;  /* 0x0017b80b01007387 */ /* 0x0001e40000100800 */
[----:B------:R-:W-:-:S02]  /*17650*/  LEA R15, P3, R8, R5, 0x1 ;  /* 0x00000005080f7211 */ /* 0x000fc400078608ff */
[----:B------:R0:W-:Y:S04]  /*17660*/  STL [R1+0x4c], R17 ;  /* 0x00004c1101007387 */ /* 0x0001e80000100800 */
[----:B------:R-:W-:Y:S04]  /*17670*/  STL [R1+0x17c4], R15 ;  /* 0x0017c40f01007387 */ /* 0x000fe80000100800 */
[----:B---3--:R3:W-:Y:S04]  /*17680*/  STL [R1+0xff0], R6 ;  /* 0x000ff00601007387 */ /* 0x0087e80000100800 */
[----:B0-----:R-:W2:Y:S01]  /*17690*/  LDL.LU R11, [R1+0x360] ;  /* 0x00036000010b7983 */ /* 0x001ea20000300800 */
[----:B------:R-:W-:-:S02]  /*176a0*/  LEA.HI.X.SX32 R17, R8, R4, 0x1, P3 ;  /* 0x0000000408117211 */ /* 0x000fc400018f0eff */
[----:B------:R-:W-:-:S03]  /*176b0*/  PRMT R7, RZ, 0x7610, R7 ;  /* 0x00007610ff077816 */ /* 0x000fc60000000007 */
[----:B------:R-:W-:Y:S01]  /*176c0*/  STL [R1+0x17c0], R17 ;  /* 0x0017c01101007387 */ /* 0x000fe20000100800 */
[----:B---3--:R-:W0:Y:S01]  /*176d0*/  S2R R6, SR_TID.X ;  /* 0x0000000000067919 */ /* 0x008e220000002100 */
[----:B--2---:R-:W-:Y:S01]  /*176e0*/  IMAD R10, R11, UR32, RZ ;  /* 0x000000200b0a7c24 */ /* 0x004fe2000f8e02ff */
[----:B0-----:R-:W-:Y:S01]  /*176f0*/  SHF.R.U32.HI R6, RZ, 0x6, R6 ;  /* 0x00000006ff067819 */ /* 0x001fe20000011606 */
[----:B------:R-:W-:Y:S01]  /*17700*/  @P1 IMAD.MOV.U32 R11, RZ, RZ, R17 ;  /* 0x000000ffff0b1224 */ /* 0x000fe200078e0011 */
[----:B------:R-:W0:Y:S02]  /*17710*/  LDCU UR32, c[0x0][0x3b0] ;  /* 0x00007600ff2077ac */ /* 0x000e240008000800 */
[----:B------:R2:W-:Y:S02]  /*17720*/  STL [R1+0x48], R10 ;  /* 0x0000480a01007387 */ /* 0x0005e40000100800 */
[----:B--2---:R-:W-:Y:S01]  /*17730*/  @P1 IMAD.MOV.U32 R10, RZ, RZ, R15 ;  /* 0x000000ffff0a1224 */ /* 0x004fe200078e000f */
[----:B------:R-:W-:Y:S01]  /*17740*/  SGXT.U32 R6, R6, 0x1 ;  /* 0x000000010606781a */ /* 0x000fe20000000000 */
[----:B------:R-:W-:Y:S01]  /*17750*/  IMAD R17, R131, UR33, RZ ;  /* 0x0000002183117c24 */ /* 0x000fe2000f8e02ff */
[----:B------:R-:W2:Y:S01]  /*17760*/  LDL.LU R15, [R1+0x378] ;  /* 0x00037800010f7983 */ /* 0x000ea20000300800 */
[----:B------:R-:W3:Y:S03]  /*17770*/  LDCU UR33, c[0x0][0x3b0] ;  /* 0x00007600ff2177ac */ /* 0x000ee60008000800 */
[----:B------:R0:W2:Y:S01]  /*17780*/  @P1 LDG.E.U16 R7, desc[UR10][R10.64] ;  /* 0x0000000a0a071981 */ /* 0x0000a2000c1e1500 */
[----:B------:R-:W-:-:S03]  /*17790*/  PLOP3.LUT P1, PT, PT, PT, UP2, 0x80, 0x8 ;  /* 0x000000000008781c */ /* 0x000fc60003f2f028 */
[----:B------:R-:W3:Y:S01]  /*177a0*/  LDL.LU R131, [R1+0x37c] ;  /* 0x00037c0001837983 */ /* 0x000ee20000300800 */
[C---:B0-----:R-:W-:Y:S02]  /*177b0*/  LOP3.LUT R11, R6.reuse, 0xe0, RZ, 0xfc, !PT ;  /* 0x000000e0060b7812 */ /* 0x041fe400078efcff */
[----:B------:R-:W-:Y:S01]  /*177c0*/  LOP3.LUT R10, R6, 0xe2, RZ, 0xfc, !PT ;  /* 0x000000e2060a7812 */ /* 0x000fe200078efcff */
[----:B----4-:R-:W-:Y:S01]  /*177d0*/  IMAD R6, R130, UR34, RZ ;  /* 0x0000002282067c24 */ /* 0x010fe2000f8e02ff */
[----:B------:R-:W-:Y:S01]  /*177e0*/  ISETP.LT.AND P0, PT, R11, UR7, P0 ;  /* 0x000000070b007c0c */ /* 0x000fe20008701270 */
[----:B------:R-:W-:Y:S01]  /*177f0*/  IMAD R113, R113, UR19, RZ ;  /* 0x0000001371717c24 */ /* 0x000fe2000f8e02ff */
[----:B------:R-:W-:Y:S01]  /*17800*/  ISETP.LT.AND P1, PT, R10, UR7, P1 ;  /* 0x000000070a007c0c */ /* 0x000fe20008f21270 */
[----:B------:R-:W-:Y:S01]  /*17810*/  IMAD R62, R62, UR18, RZ ;  /* 0x000000123e3e7c24 */ /* 0x000fe2000f8e02ff */
[----:B------:R0:W-:Y:S01]  /*17820*/  STL [R1+0x3c], R6 ;  /* 0x00003c0601007387 */ /* 0x0001e20000100800 */
[----:B------:R-:W-:Y:S01]  /*17830*/  IMAD R114, R114, UR20, RZ ;  /* 0x0000001472727c24 */ /* 0x000fe2000f8e02ff */
[----:B------:R-:W4:Y:S01]  /*17840*/  LDCU UR18, c[0x0][0x3b0] ;  /* 0x00007600ff1277ac */ /* 0x000f220008000800 */
[----:B------:R-:W-:-:S02]  /*17850*/  IMAD R115, R115, UR21, RZ ;  /* 0x0000001573737c24 */ /* 0x000fc4000f8e02ff */
[----:B------:R-:W-:Y:S01]  /*17860*/  IMAD R116, R116, UR22, RZ ;  /* 0x0000001674747c24 */ /* 0x000fe2000f8e02ff */
[----:B------:R-:W-:Y:S01]  /*17870*/  PRMT R81, RZ, 0x7610, R81 ;  /* 0x00007610ff517816 */ /* 0x000fe20000000051 */
[----:B------:R-:W-:Y:S01]  /*17880*/  IMAD R117, R117, UR23, RZ ;  /* 0x0000001775757c24 */ /* 0x000fe2000f8e02ff */
[----:B------:R-:W0:Y:S01]  /*17890*/  LDCU UR34, c[0x0][0x3b0] ;  /* 0x00007600ff2277ac */ /* 0x000e220008000800 */
[----:B--2---:R2:W-:Y:S01]  /*178a0*/  STL [R1+0xfec], R7 ;  /* 0x000fec0701007387 */ /* 0x0045e20000100800 */
[----:B0-----:R-:W-:Y:S01]  /*178b0*/  IMAD R6, R12, UR35, RZ ;  /* 0x000000230c067c24 */ /* 0x001fe2000f8e02ff */
[----:B------:R-:W0:Y:S02]  /*178c0*/  LDCU UR35, c[0x0][0x3b0] ;  /* 0x00007600ff2377ac */ /* 0x000e240008000800 */
[----:B------:R-:W3:Y:S01]  /*178d0*/  LDL.LU R130, [R1+0x380] ;  /* 0x0003800001827983 */ /* 0x000ee20000300800 */
[----:B--2---:R-:W-:-:S05]  /*178e0*/  IMAD R7, R160, 0x2, R8 ;  /* 0x00000002a0077824 */ /* 0x004fca00078e0208 */
[----:B------:R-:W-:-:S04]  /*178f0*/  LEA R10, P3, R7, R5, 0x1 ;  /* 0x00000005070a7211 */ /* 0x000fc800078608ff */
[----:B------:R-:W-:-:S05]  /*17900*/  LEA.HI.X.SX32 R11, R7, R4, 0x1, P3 ;  /* 0x00000004070b7211 */ /* 0x000fca00018f0eff */
[----:B------:R-:W2:Y:S01]  /*17910*/  @P0 LDG.E.U16 R126, desc[UR10][R10.64] ;  /* 0x0000000a0a7e0981 */ /* 0x000ea2000c1e1500 */
[----:B------:R-:W-:-:S03]  /*17920*/  IMAD R8, R160, 0x2, R7 ;  /* 0x00000002a0087824 */ /* 0x000fc600078e0207 */
[----:B------:R0:W-:Y:S02]  /*17930*/  STL [R1+0x5c], R6 ;  /* 0x00005c0601007387 */ /* 0x0001e40000100800 */
[----:B------:R-:W-:Y:S02]  /*17940*/  LEA R12, P3, R8, R5, 0x1 ;  /* 0x00000005080c7211 */ /* 0x000fe400078608ff */
[----:B------:R-:W-:Y:S01]  /*17950*/  STL [R1+0x17cc], R10 ;  /* 0x0017cc0a01007387 */ /* 0x000fe20000100800 */
[----:B0-----:R-:W-:Y:S01]  /*17960*/  IMAD R6, R128, UR36, RZ ;  /* 0x0000002480067c24 */ /* 0x001fe2000f8e02ff */
[----:B------:R-:W-:Y:S02]  /*17970*/  PRMT R7, RZ, 0x7610, R7 ;  /* 0x00007610ff077816 */ /* 0x000fe40000000007 */
[----:B------:R-:W3:Y:S01]  /*17980*/  LDL.LU R128, [R1+0x384] ;  /* 0x0003840001807983 */ /* 0x000ee20000300800 */
[----:B------:R-:W-:Y:S01]  /*17990*/  PLOP3.LUT P0, PT, PT, PT, UP2, 0x80, 0x8 ;  /* 0x000000000008781c */ /* 0x000fe20003f0f028 */
[----:B------:R-:W0:Y:S02]  /*179a0*/  LDCU UR36, c[0x0][0x3b0] ;  /* 0x00007600ff2477ac */ /* 0x000e240008000800 */
[----:B------:R-:W-:Y:S04]  /*179b0*/  STL [R1+0x17c8], R11 ;  /* 0x0017c80b01007387 */ /* 0x000fe80000100800 */
[----:B------:R-:W-:Y:S04]  /*179c0*/  STL [R1+0x7c], R6 ;  /* 0x00007c0601007387 */ /* 0x000fe80000100800 */
[----:B------:R-:W-:Y:S04]  /*179d0*/  STL [R1+0x17d4], R12 ;  /* 0x0017d40c01007387 */ /* 0x000fe80000100800 */
[----:B--2---:R2:W-:Y:S04]  /*179e0*/  STL [R1+0xfe8], R126 ;  /* 0x000fe87e01007387 */ /* 0x0045e80000100800 */
[----:B--2---:R-:W2:Y:S04]  /*179f0*/  LDL.LU R126, [R1+0x2c9c] ;  /* 0x002c9c00017e7983 */ /* 0x004ea80000300800 */
[----:B------:R-:W2:Y:S01]  /*17a00*/  LDL.LU R11, [R1+0x374] ;  /* 0x00037400010b7983 */ /* 0x000ea20000300800 */
[----:B------:R-:W-:-:S05]  /*17a10*/  LEA.HI.X.SX32 R6, R8, R4, 0x1, P3 ;  /* 0x0000000408067211 */ /* 0x000fca00018f0eff */
[----:B------:R-:W-:Y:S01]  /*17a20*/  STL [R1+0x17d0], R6 ;  /* 0x0017d00601007387 */ /* 0x000fe20000100800 */
[----:B--2---:R-:W-:Y:S01]  /*17a30*/  IMAD R10, R11, UR37, RZ ;  /* 0x000000250b0a7c24 */ /* 0x004fe2000f8e02ff */
[----:B------:R-:W2:Y:S01]  /*17a40*/  LDCU UR37, c[0x0][0x3b0] ;  /* 0x00007600ff2577ac */ /* 0x000ea20008000800 */
[----:B------:R-:W-:-:S03]  /*17a50*/  @P1 IMAD.MOV.U32 R11, RZ, RZ, R6 ;  /* 0x000000ffff0b1224 */ /* 0x000fc600078e0006 */
[----:B------:R0:W-:Y:S02]  /*17a60*/  STL [R1+0x78], R10 ;  /* 0x0000780a01007387 */ /* 0x0001e40000100800 */
[----:B0-----:R-:W-:-:S05]  /*17a70*/  @P1 IMAD.MOV.U32 R10, RZ, RZ, R12 ;  /* 0x000000ffff0a1224 */ /* 0x001fca00078e000c */
[----:B------:R0:W2:Y:S01]  /*17a80*/  @P1 LDG.E.U16 R7, desc[UR10][R10.64] ;  /* 0x0000000a0a071981 */ /* 0x0000a2000c1e1500 */
[----:B------:R-:W0:Y:S01]  /*17a90*/  S2R R6, SR_TID.X ;  /* 0x0000000000067919 */ /* 0x000e220000002100 */
[----:B------:R-:W-:Y:S02]  /*17aa0*/  PLOP3.LUT P1, PT, PT, PT, UP2, 0x80, 0x8 ;  /* 0x000000000008781c */ /* 0x000fe40003f2f028 */
[----:B0-----:R-:W-:-:S04]  /*17ab0*/  SHF.R.U32.HI R6, RZ, 0x6, R6 ;  /* 0x00000006ff067819 */ /* 0x001fc80000011606 */
[----:B------:R-:W-:-:S04]  /*17ac0*/  SGXT.U32 R6, R6, 0x1 ;  /* 0x000000010606781a */ /* 0x000fc80000000000 */
[C---:B------:R-:W-:Y:S02]  /*17ad0*/  LOP3.LUT R11, R6.reuse, 0xe4, RZ, 0xfc, !PT ;  /* 0x000000e4060b7812 */ /* 0x040fe400078efcff */
[----:B------:R-:W-:Y:S02]  /*17ae0*/  LOP3.LUT R10, R6, 0xe6, RZ, 0xfc, !PT ;  /* 0x000000e6060a7812 */ /* 0x000fe400078efcff */
[----:B------:R-:W-:Y:S02]  /*17af0*/  ISETP.LT.AND P0, PT, R11, UR7, P0 ;  /* 0x000000070b007c0c */ /* 0x000fe40008701270 */
[----:B------:R-:W-:Y:S01]  /*17b00*/  ISETP.LT.AND P1, PT, R10, UR7, P1 ;  /* 0x000000070a007c0c */ /* 0x000fe20008f21270 */
[----:B--2---:R0:W-:Y:S02]  /*17b10*/  STL [R1+0xfe4], R7 ;  /* 0x000fe40701007387 */ /* 0x0041e40000100800 */
[----:B0-----:R-:W-:Y:S01]  /*17b20*/  IMAD R7, R15, UR38, RZ ;  /* 0x000000260f077c24 */ /* 0x001fe2000f8e02ff */
[----:B------:R-:W0:Y:S04]  /*17b30*/  LDCU UR38, c[0x0][0x3b0] ;  /* 0x00007600ff2677ac */ /* 0x000e280008000800 */
[----:B------:R2:W-:Y:S01]  /*17b40*/  STL [R1+0x6c], R7 ;  /* 0x00006c0701007387 */ /* 0x0005e20000100800 */
[----:B---3--:R-:W-:Y:S01]  /*17b50*/  IMAD R6, R131, UR39, RZ ;  /* 0x0000002783067c24 */ /* 0x008fe2000f8e02ff */
[----:B------:R-:W3:Y:S02]  /*17b60*/  LDCU UR39, c[0x0][0x3b0] ;  /* 0x00007600ff2777ac */ /* 0x000ee40008000800 */
[----:B------:R-:W3:Y:S01]  /*17b70*/  LDL.LU R12, [R1+0x390] ;  /* 0x00039000010c7983 */ /* 0x000ee20000300800 */
[----:B--2---:R-:W-:-:S05]  /*17b80*/  IMAD R7, R160, 0x2, R8 ;  /* 0x00000002a0077824 */ /* 0x004fca00078e0208 */
[----:B------:R-:W-:-:S04]  /*17b90*/  LEA R10, P3, R7, R5, 0x1 ;  /* 0x00000005070a7211 */ /* 0x000fc800078608ff */
[----:B------:R-:W-:-:S05]  /*17ba0*/  LEA.HI.X.SX32 R11, R7, R4, 0x1, P3 ;  /* 0x00000004070b7211 */ /* 0x000fca00018f0eff */
[----:B------:R-:W2:Y:S01]  /*17bb0*/  @P0 LDG.E.U16 R127, desc[UR10][R10.64] ;  /* 0x0000000a0a7f0981 */ /* 0x000ea2000c1e1500 */
[----:B------:R-:W-:-:S03]  /*17bc0*/  IMAD R8, R160, 0x2, R7 ;  /* 0x00000002a0087824 */ /* 0x000fc600078e0207 */
[----:B------:R0:W-:Y:S04]  /*17bd0*/  STL [R1+0xbc], R6 ;  /* 0x0000bc0601007387 */ /* 0x0001e80000100800 */
[----:B------:R-:W3:Y:S01]  /*17be0*/  LDL.LU R131, [R1+0x394] ;  /* 0x0003940001837983 */ /* 0x000ee20000300800 */
[----:B0-----:R-:W-:Y:S02]  /*17bf0*/  IMAD R6, R130, UR40, RZ ;  /* 0x0000002882067c24 */ /* 0x001fe4000f8e02ff */
[----:B------:R-:W-:Y:S01]  /*17c00*/  IMAD R15, R128, UR41, RZ ;  /* 0x00000029800f7c24 */ /* 0x000fe2000f8e02ff */
[----:B------:R-:W-:Y:S01]  /*17c10*/  PLOP3.LUT P0, PT, PT, PT, UP2, 0x80, 0x8 ;  /* 0x000000000008781c */ /* 0x000fe20003f0f028 */
[----:B------:R-:W0:Y:S01]  /*17c20*/  LDCU UR40, c[0x0][0x3b0] ;  /* 0x00007600ff2877ac */ /* 0x000e220008000800 */
[----:B------:R1:W-:Y:S01]  /*17c30*/  STL [R1+0xcc], R6 ;  /* 0x0000cc0601007387 */ /* 0x0003e20000100800 */
[----:B------:R-:W0:Y:S03]  /*17c40*/  LDCU UR41, c[0x0][0x3b0] ;  /* 0x00007600ff2977ac */ /* 0x000e260008000800 */
[----:B------:R-:W-:Y:S04]  /*17c50*/  STL [R1+0x17dc], R10 ;  /* 0x0017dc0a01007387 */ /* 0x000fe80000100800 */
[----:B------:R-:W3:Y:S01]  /*17c60*/  LDL.LU R7, [R1+0x38c] ;  /* 0x00038c0001077983 */ /* 0x000ee20000300800 */
[----:B-1----:R-:W-:-:S03]  /*17c70*/  LEA R6, P3, R8, R5, 0x1 ;  /* 0x0000000508067211 */ /* 0x002fc600078608ff */
[----:B------:R-:W-:Y:S04]  /*17c80*/  STL [R1+0x17d8], R11 ;  /* 0x0017d80b01007387 */ /* 0x000fe80000100800 */
[----:B------:R-:W3:Y:S04]  /*17c90*/  LDL.LU R130, [R1+0x398] ;  /* 0x0003980001827983 */ /* 0x000ee80000300800 */
[----:B------:R-:W-:Y:S04]  /*17ca0*/  STL [R1+0x17e4], R6 ;  /* 0x0017e40601007387 */ /* 0x000fe80000100800 */
[----:B--2---:R1:W-:Y:S04]  /*17cb0*/  STL [R1+0xfe0], R127 ;  /* 0x000fe07f01007387 */ /* 0x0043e80000100800 */
[----:B-1----:R-:W2:Y:S04]  /*17cc0*/  LDL.LU R127, [R1+0x2c98] ;  /* 0x002c9800017f7983 */ /* 0x002ea80000300800 */
[----:B------:R-:W2:Y:S01]  /*17cd0*/  LDL.LU R11, [R1+0x388] ;  /* 0x00038800010b7983 */ /* 0x000ea20000300800 */
[----:B------:R-:W-:-:S05]  /*17ce0*/  LEA.HI.X.SX32 R128, R8, R4, 0x1, P3 ;  /* 0x0000000408807211 */ /* 0x000fca00018f0eff */
[----:B------:R1:W-:Y:S01]  /*17cf0*/  STL [R1+0x17e0], R128 ;  /* 0x0017e08001007387 */ /* 0x0003e20000100800 */
[----:B--2---:R-:W-:Y:S01]  /*17d00*/  IMAD R10, R11, UR42, RZ ;  /* 0x0000002a0b0a7c24 */ /* 0x004fe2000f8e02ff */
[----:B------:R-:W2:Y:S01]  /*17d10*/  LDCU UR42, c[0x0][0x3b0] ;  /* 0x00007600ff2a77ac */ /* 0x000ea20008000800 */
[----:B------:R-:W-:-:S03]  /*17d20*/  @P1 IMAD.MOV.U32 R11, RZ, RZ, R128 ;  /* 0x000000ffff0b1224 */ /* 0x000fc600078e0080 */
[----:B------:R0:W-:Y:S01]  /*17d30*/  STL [R1+0xb8], R10 ;  /* 0x0000b80a01007387 */ /* 0x0001e20000100800 */
[----:B---3--:R-:W-:Y:S01]  /*17d40*/  IMAD R7, R7, UR43, RZ ;  /* 0x0000002b07077c24 */ /* 0x008fe2000f8e02ff */
[----:B------:R-:W3:Y:S02]  /*17d50*/  LDCU UR43, c[0x0][0x3b0] ;  /* 0x00007600ff2b77ac */ /* 0x000ee40008000800 */
[----:B-1----:R-:W2:Y:S01]  /*17d60*/  LDL.LU R128, [R1+0x2c94] ;  /* 0x002c940001807983 */ /* 0x002ea20000300800 */
[----:B0-----:R-:W-:-:S05]  /*17d70*/  @P1 IMAD.MOV.U32 R10, RZ, RZ, R6 ;  /* 0x000000ffff0a1224 */ /* 0x001fca00078e0006 */
[----:B------:R0:W2:Y:S01]  /*17d80*/  @P1 LDG.E.U16 R14, desc[UR10][R10.64] ;  /* 0x0000000a0a0e1981 */ /* 0x0000a2000c1e1500 */
[----:B------:R-:W1:Y:S01]  /*17d90*/  S2R R6, SR_TID.X ;  /* 0x0000000000067919 */ /* 0x000e620000002100 */
[----:B------:R-:W-:Y:S02]  /*17da0*/  PLOP3.LUT P1, PT, PT, PT, UP2, 0x80, 0x8 ;  /* 0x000000000008781c */ /* 0x000fe40003f2f028 */
[----:B-1----:R-:W-:-:S04]  /*17db0*/  SHF.R.U32.HI R6, RZ, 0x6, R6 ;  /* 0x00000006ff067819 */ /* 0x002fc80000011606 */
[----:B------:R-:W-:-:S04]  /*17dc0*/  SGXT.U32 R6, R6, 0x1 ;  /* 0x000000010606781a */ /* 0x000fc80000000000 */
[C---:B0-----:R-:W-:Y:S02]  /*17dd0*/  LOP3.LUT R11, R6.reuse, 0xe8, RZ, 0xfc, !PT ;  /* 0x000000e8060b7812 */ /* 0x041fe400078efcff */
[----:B------:R-:W-:Y:S02]  /*17de0*/  LOP3.LUT R10, R6, 0xea, RZ, 0xfc, !PT ;  /* 0x000000ea060a7812 */ /* 0x000fe400078efcff */
[----:B------:R-:W-:Y:S02]  /*17df0*/  ISETP.LT.AND P0, PT, R11, UR7, P0 ;  /* 0x000000070b007c0c */ /* 0x000fe40008701270 */
[----:B------:R-:W-:Y:S01]  /*17e00*/  ISETP.LT.AND P1, PT, R10, UR7, P1 ;  /* 0x000000070a007c0c */ /* 0x000fe20008f21270 */
[----:B--2---:R0:W-:Y:S04]  /*17e10*/  STL [R1+0xfdc], R14 ;  /* 0x000fdc0e01007387 */ /* 0x0041e80000100800 */
[----:B0-----:R-:W2:Y:S04]  /*17e20*/  LDL.LU R14, [R1+0x3a0] ;  /* 0x0003a000010e7983 */ /* 0x001ea80000300800 */
[----:B------:R0:W-:Y:S02]  /*17e30*/  STL [R1+0xac], R7 ;  /* 0x0000ac0701007387 */ /* 0x0001e40000100800 */
[----:B0-----:R-:W-:-:S05]  /*17e40*/  IMAD R7, R160, 0x2, R8 ;  /* 0x00000002a0077824 */ /* 0x001fca00078e0208 */
[----:B------:R-:W-:-:S04]  /*17e50*/  LEA R10, P3, R7, R5, 0x1 ;  /* 0x00000005070a7211 */ /* 0x000fc800078608ff */
[----:B------:R-:W-:-:S05]  /*17e60*/  LEA.HI.X.SX32 R11, R7, R4, 0x1, P3 ;  /* 0x00000004070b7211 */ /* 0x000fca00018f0eff */
[----:B------:R-:W2:Y:S01]  /*17e70*/  @P0 LDG.E.U16 R129, desc[UR10][R10.64] ;  /* 0x0000000a0a810981 */ /* 0x000ea2000c1e1500 */
[----:B------:R-:W-:Y:S02]  /*17e80*/  IMAD R6, R12, UR44, RZ ;  /* 0x0000002c0c067c24 */ /* 0x000fe4000f8e02ff */
[--C-:B------:R-:W-:Y:S02]  /*17e90*/  IMAD R8, R160, 0x2, R7.reuse ;  /* 0x00000002a0087824 */ /* 0x100fe400078e0207 */
[----:B------:R-:W-:Y:S01]  /*17ea0*/  IMAD R130, R130, UR46, RZ ;  /* 0x0000002e82827c24 */ /* 0x000fe2000f8e02ff */
[----:B------:R0:W-:Y:S01]  /*17eb0*/  STL [R1+0xd8], R6 ;  /* 0x0000d80601007387 */ /* 0x0001e20000100800 */
[----:B------:R-:W-:Y:S01]  /*17ec0*/  PRMT R7, RZ, 0x7610, R7 ;  /* 0x00007610ff077816 */ /* 0x000fe20000000007 */
[----:B------:R-:W1:Y:S02]  /*17ed0*/  LDCU UR44, c[0x0][0x3b0] ;  /* 0x00007600ff2c77ac */ /* 0x000e640008000800 */
[----:B------:R-:W3:Y:S01]  /*17ee0*/  LDL.LU R12, [R1+0x3a4] ;  /* 0x0003a400010c7983 */ /* 0x000ee20000300800 */
[----:B------:R-:W-:Y:S01]  /*17ef0*/  PLOP3.LUT P0, PT, PT, PT, UP2, 0x80, 0x8 ;  /* 0x000000000008781c */ /* 0x000fe20003f0f028 */
[----:B------:R-:W-:Y:S01]  /*17f00*/  IMAD R118, R118, UR24, RZ ;  /* 0x0000001876767c24 */ /* 0x000fe2000f8e02ff */
[----:B------:R-:W1:Y:S01]  /*17f10*/  LDCU UR46, c[0x0][0x3b0] ;  /* 0x00007600ff2e77ac */ /* 0x000e620008000800 */
[----:B0-----:R-:W-:Y:S01]  /*17f20*/  IMAD R6, R131, UR45, RZ ;  /* 0x0000002d83067c24 */ /* 0x001fe2000f8e02ff */
[----:B------:R-:W0:Y:S01]  /*17f30*/  LDCU UR45, c[0x0][0x3b0] ;  /* 0x00007600ff2d77ac */ /* 0x000e220008000800 */
[----:B------:R-:W3:Y:S04]  /*17f40*/  LDL.LU R131, [R1+0x3a8] ;  /* 0x0003a80001837983 */ /* 0x000ee80000300800 */
[----:B------:R1:W-:Y:S04]  /*17f50*/  STL [R1+0xe8], R6 ;  /* 0x0000e80601007387 */ /* 0x0003e80000100800 */
[----:B------:R-:W-:Y:S01]  /*17f60*/  STL [R1+0x17ec], R10 ;  /* 0x0017ec0a01007387 */ /* 0x000fe20000100800 */
[----:B-1----:R-:W-:-:S03]  /*17f70*/  LEA R6, P3, R8, R5, 0x1 ;  /* 0x0000000508067211 */ /* 0x002fc600078608ff */
[----:B------:R-:W-:Y:S04]  /*17f80*/  STL [R1+0x17e8], R11 ;  /* 0x0017e80b01007387 */ /* 0x000fe80000100800 */
[----:B------:R-:W-:Y:S04]  /*17f90*/  STL [R1+0xfc], R130 ;  /* 0x0000fc8201007387 */ /* 0x000fe80000100800 */
        /* <DEDUP_REMOVED lines=9> */
[----:B------:R0:W-:Y:S04]  /*18030*/  STL [R1+0xf8], R10 ;  /* 0x0000f80a01007387 */ /* 0x0001e80000100800 */
        /* <DEDUP_REMOVED lines=9> */
[----:B------:R-:W-:Y:S01]  /*180d0*/  ISETP.LT.AND P0, PT, R11, UR7, P0 ;  /* 0x000000070b007c0c */ /* 0x000fe20008701270 */
[----:B---3--:R-:W-:Y:S01]  /*180e0*/  IMAD R11, R12, UR50, RZ ;  /* 0x000000320c0b7c24 */ /* 0x008fe2000f8e02ff */
[----:B------:R-:W-:Y:S01]  /*180f0*/  ISETP.LT.AND P1, PT, R10, UR7, P1 ;  /* 0x000000070a007c0c */ /* 0x000fe20008f21270 */
[----:B------:R-:W-:Y:S01]  /*18100*/  IMAD R131, R131, UR51, RZ ;  /* 0x0000003383837c24 */ /* 0x000fe2000f8e02ff */
[----:B------:R-:W-:Y:S01]  /*18110*/  PRMT R6, RZ, 0x7610, R6 ;  /* 0x00007610ff067816 */ /* 0x000fe20000000006 */
[----:B------:R-:W-:Y:S01]  /*18120*/  IMAD R119, R119, UR25, RZ ;  /* 0x0000001977777c24 */ /* 0x000fe2000f8e02ff */
[----:B------:R-:W0:Y:S01]  /*18130*/  LDCU UR51, c[0x0][0x3b0] ;  /* 0x00007600ff3377ac */ /* 0x000e220008000800 */
[----:B------:R-:W-:-:S02]  /*18140*/  IMAD R121, R121, UR27, RZ ;  /* 0x0000001b79797c24 */ /* 0x000fc4000f8e02ff */
[----:B------:R-:W-:Y:S01]  /*18150*/  IMAD R122, R122, UR28, RZ ;  /* 0x0000001c7a7a7c24 */ /* 0x000fe2000f8e02ff */
[----:B------:R-:W1:Y:S01]  /*18160*/  LDCU UR50, c[0x0][0x3b0] ;  /* 0x00007600ff3277ac */ /* 0x000e620008000800 */
[----:B--2---:R2:W-:Y:S02]  /*18170*/  STL [R1+0xfd4], R7 ;  /* 0x000fd40701007387 */ /* 0x0045e40000100800 */
[----:B--2---:R-:W-:Y:S01]  /*18180*/  IMAD R7, R14, UR48, RZ ;  /* 0x000000300e077c24 */ /* 0x004fe2000f8e02ff */
[----:B------:R-:W2:Y:S04]  /*18190*/  LDCU UR48, c[0x0][0x3b0] ;  /* 0x00007600ff3077ac */ /* 0x000ea80008000800 */
[----:B------:R3:W-:Y:S02]  /*181a0*/  STL [R1+0xec], R7 ;  /* 0x0000ec0701007387 */ /* 0x0007e40000100800 */
[----:B---3--:R-:W-:-:S02]  /*181b0*/  IMAD R7, R160, 0x2, R8 ;  /* 0x00000002a0077824 */ /* 0x008fc400078e0208 */
[----:B------:R3:W-:Y:S03]  /*181c0*/  STL [R1+0x11c], R11 ;  /* 0x00011c0b01007387 */ /* 0x0007e60000100800 */
[----:B------:R-:W-:-:S04]  /*181d0*/  LEA R10, P3, R7, R5, 0x1 ;  /* 0x00000005070a7211 */ /* 0x000fc800078608ff */
[----:B---3--:R-:W-:-:S05]  /*181e0*/  LEA.HI.X.SX32 R11, R7, R4, 0x1, P3 ;  /* 0x00000004070b7211 */ /* 0x008fca00018f0eff */
[----:B------:R-:W3:Y:S01]  /*181f0*/  @P0 LDG.E.U16 R6, desc[UR10][R10.64] ;  /* 0x0000000a0a060981 */ /* 0x000ee2000c1e1500 */
[----:B------:R-:W-:-:S03]  /*18200*/  IMAD R8, R160, 0x2, R7 ;  /* 0x00000002a0087824 */ /* 0x000fc600078e0207 */
[----:B------:R-:W-:Y:S02]  /*18210*/  STL [R1+0x17fc], R10 ;  /* 0x0017fc0a01007387 */ /* 0x000fe40000100800 */
[C---:B------:R-:W-:Y:S02]  /*18220*/  LEA R12, P3, R8.reuse, R5, 0x1 ;  /* 0x00000005080c7211 */ /* 0x040fe400078608ff */
[----:B------:R0:W-:Y:S04]  /*18230*/  STL [R1+0x17f8], R11 ;  /* 0x0017f80b01007387 */ /* 0x0001e80000100800 */
[----:B------:R0:W-:Y:S04]  /*18240*/  STL [R1+0x138], R131 ;  /* 0x0001388301007387 */ /* 0x0001e80000100800 */
[----:B------:R-:W-:Y:S04]  /*18250*/  STL [R1+0x1804], R12 ;  /* 0x0018040c01007387 */ /* 0x000fe80000100800 */
[----:B---3--:R3:W-:Y:S04]  /*18260*/  STL [R1+0xfd0], R6 ;  /* 0x000fd00601007387 */ /* 0x0087e80000100800 */
[----:B0-----:R-:W2:Y:S01]  /*18270*/  LDL.LU R11, [R1+0x3ac] ;  /* 0x0003ac00010b7983 */ /* 0x001ea20000300800 */
[----:B------:R-:W-:-:S02]  /*18280*/  LEA.HI.X.SX32 R131, R8, R4, 0x1, P3 ;  /* 0x0000000408837211 */ /* 0x000fc400018f0eff */
[----:B------:R-:W-:-:S03]  /*18290*/  PRMT R7, RZ, 0x7610, R7 ;  /* 0x00007610ff077816 */ /* 0x000fc60000000007 */
[----:B------:R0:W-:Y:S01]  /*182a0*/  STL [R1+0x1800], R131 ;  /* 0x0018008301007387 */ /* 0x0001e20000100800 */
[----:B---3--:R-:W3:Y:S01]  /*182b0*/  S2R R6, SR_TID.X ;  /* 0x0000000000067919 */ /* 0x008ee20000002100 */
[----:B--2---:R-:W-:Y:S01]  /*182c0*/  IMAD R10, R11, UR52, RZ ;  /* 0x000000340b0a7c24 */ /* 0x004fe2000f8e02ff */
[----:B---3--:R-:W-:Y:S01]  /*182d0*/  SHF.R.U32.HI R6, RZ, 0x6, R6 ;  /* 0x00000006ff067819 */ /* 0x008fe20000011606 */
[----:B------:R-:W-:Y:S01]  /*182e0*/  @P1 IMAD.MOV.U32 R11, RZ, RZ, R131 ;  /* 0x000000ffff0b1224 */ /* 0x000fe200078e0083 */
[----:B------:R-:W-:Y:S01]  /*182f0*/  PLOP3.LUT P0, PT, PT, PT, UP2, 0x80, 0x8 ;  /* 0x000000000008781c */ /* 0x000fe20003f0f028 */
[----:B------:R-:W-:Y:S01]  /*18300*/  IMAD R14, R80, UR49, RZ ;  /* 0x00000031500e7c24 */ /* 0x000fe2000f8e02ff */
[----:B------:R2:W-:Y:S01]  /*18310*/  STL [R1+0x12c], R10 ;  /* 0x00012c0a01007387 */ /* 0x0005e20000100800 */
[----:B------:R-:W-:Y:S01]  /*18320*/  SGXT.U32 R6, R6, 0x1 ;  /* 0x000000010606781a */ /* 0x000fe20000000000 */
[----:B0-----:R-:W-:Y:S01]  /*18330*/  IMAD R131, R87, UR56, RZ ;  /* 0x0000003857837c24 */ /* 0x001fe2000f8e02ff */
[----:B------:R-:W-:Y:S01]  /*18340*/  PRMT R80, RZ, 0x7610, R80 ;  /* 0x00007610ff507816 */ /* 0x000fe20000000050 */
[----:B------:R-:W0:Y:S01]  /*18350*/  LDCU UR49, c[0x0][0x3b0] ;  /* 0x00007600ff3177ac */ /* 0x000e220008000800 */
[----:B------:R-:W-:-:S02]  /*18360*/  IMAD R123, R123, UR29, RZ ;  /* 0x0000001d7b7b7c24 */ /* 0x000fc4000f8e02ff */
[----:B------:R-:W-:Y:S01]  /*18370*/  IMAD R124, R124, UR30, RZ ;  /* 0x0000001e7c7c7c24 */ /* 0x000fe2000f8e02ff */
[----:B------:R-:W3:Y:S01]  /*18380*/  LDCU UR52, c[0x0][0x3b0] ;  /* 0x00007600ff3477ac */ /* 0x000ee20008000800 */
[----:B--2---:R-:W-:Y:S01]  /*18390*/  @P1 IMAD.MOV.U32 R10, RZ, RZ, R12 ;  /* 0x000000ffff0a1224 */ /* 0x004fe200078e000c */
[----:B------:R-:W-:Y:S01]  /*183a0*/  PRMT R87, RZ, 0x7610, R87 ;  /* 0x00007610ff577816 */ /* 0x000fe20000000057 */
[----:B------:R-:W-:Y:S01]  /*183b0*/  IMAD R125, R125, UR31, RZ ;  /* 0x0000001f7d7d7c24 */ /* 0x000fe2000f8e02ff */
[----:B------:R-:W2:Y:S02]  /*183c0*/  LDCU UR56, c[0x0][0x3b0] ;  /* 0x00007600ff3877ac */ /* 0x000ea40008000800 */
[----:B------:R0:W2:Y:S01]  /*183d0*/  @P1 LDG.E.U16 R7, desc[UR10][R10.64] ;  /* 0x0000000a0a071981 */ /* 0x0000a2000c1e1500 */
[----:B------:R-:W-:Y:S02]  /*183e0*/  PLOP3.LUT P1, PT, PT, PT, UP2, 0x80, 0x8 ;  /* 0x000000000008781c */ /* 0x000fe40003f2f028 */
[----:B0-----:R-:W-:-:S02]  /*183f0*/  LOP3.LUT R11, R6, 0xf0, RZ, 0xfc, !PT ;  /* 0x000000f0060b7812 */ /* 0x001fc400078efcff */
[----:B------:R-:W-:Y:S02]  /*18400*/  LOP3.LUT R10, R6, 0xf2, RZ, 0xfc, !PT ;  /* 0x000000f2060a7812 */ /* 0x000fe400078efcff */
[----:B------:R-:W-:Y:S01]  /*18410*/  ISETP.LT.AND P0, PT, R11, UR7, P0 ;  /* 0x000000070b007c0c */ /* 0x000fe20008701270 */
[----:B------:R-:W-:Y:S01]  /*18420*/  IMAD R11, R86, UR55, RZ ;  /* 0x00000037560b7c24 */ /* 0x000fe2000f8e02ff */
[----:B------:R-:W-:Y:S01]  /*18430*/  ISETP.LT.AND P1, PT, R10, UR7, P1 ;  /* 0x000000070a007c0c */ /* 0x000fe20008f21270 */
[----:B------:R-:W-:Y:S01]  /*18440*/  IMAD R126, R126, UR32, RZ ;  /* 0x000000207e7e7c24 */ /* 0x000fe2000f8e02ff */
[----:B--2---:R0:W-:Y:S01]  /*18450*/  STL [R1+0xfcc], R7 ;  /* 0x000fcc0701007387 */ /* 0x0041e20000100800 */
[----:B------:R-:W-:Y:S01]  /*18460*/  PRMT R86, RZ, 0x7610, R86 ;  /* 0x00007610ff567816 */ /* 0x000fe20000000056 */
[----:B------:R-:W-:Y:S01]  /*18470*/  IMAD R127, R127, UR33, RZ ;  /* 0x000000217f7f7c24 */ /* 0x000fe2000f8e02ff */
[----:B------:R-:W2:Y:S01]  /*18480*/  LDCU UR55, c[0x0][0x3b0] ;  /* 0x00007600ff3777ac */ /* 0x000ea20008000800 */
[----:B0-----:R-:W-:Y:S01]  /*18490*/  IMAD R7, R84, UR53, RZ ;  /* 0x0000003554077c24 */ /* 0x001fe2000f8e02ff */
[----:B------:R-:W-:Y:S01]  /*184a0*/  PRMT R84, RZ, 0x7610, R84 ;  /* 0x00007610ff547816 */ /* 0x000fe20000000054 */
[----:B------:R-:W0:Y:S03]  /*184b0*/  LDCU UR53, c[0x0][0x3b0] ;  /* 0x00007600ff3577ac */ /* 0x000e260008000800 */
[----:B------:R1:W-:Y:S02]  /*184c0*/  STL [R1+0x128], R7 ;  /* 0x0001280701007387 */ /* 0x0003e40000100800 */
[----:B-1----:R-:W-:Y:S01]  /*184d0*/  IMAD R7, R85, UR54, RZ ;  /* 0x0000003655077c24 */ /* 0x002fe2000f8e02ff */
[----:B------:R-:W-:Y:S01]  /*184e0*/  PRMT R85, RZ, 0x7610, R85 ;  /* 0x00007610ff557816 */ /* 0x000fe20000000055 */
[----:B------:R-:W1:Y:S03]  /*184f0*/  LDCU UR54, c[0x0][0x3b0] ;  /* 0x00007600ff3677ac */ /* 0x000e660008000800 */
[----:B------:R0:W-:Y:S02]  /*18500*/  STL [R1+0x15c], R7 ;  /* 0x00015c0701007387 */ /* 0x0001e40000100800 */
[----:B0-----:R-:W-:-:S02]  /*18510*/  IMAD R7, R160, 0x2, R8 ;  /* 0x00000002a0077824 */ /* 0x001fc400078e0208 */
[----:B------:R0:W-:Y:S03]  /*18520*/  STL [R1+0x168], R11 ;  /* 0x0001680b01007387 */ /* 0x0001e60000100800 */
[----:B------:R-:W-:Y:S01]  /*18530*/  LEA R10, P3, R7, R5, 0x1 ;  /* 0x00000005070a7211 */ /* 0x000fe200078608ff */
[----:B------:R-:W-:-:S03]  /*18540*/  IMAD R8, R160, 0x2, R7 ;  /* 0x00000002a0087824 */ /* 0x000fc600078e0207 */
[----:B0-----:R-:W-:Y:S01]  /*18550*/  LEA.HI.X.SX32 R11, R7, R4, 0x1, P3 ;  /* 0x00000004070b7211 */ /* 0x001fe200018f0eff */
[----:B------:R-:W-:Y:S01]  /*18560*/  STL [R1+0x180c], R10 ;  /* 0x00180c0a01007387 */ /* 0x000fe20000100800 */
[----:B------:R-:W-:-:S03]  /*18570*/  LEA R12, P3, R8, R5, 0x1 ;  /* 0x00000005080c7211 */ /* 0x000fc600078608ff */
[----:B------:R-:W-:Y:S04]  /*18580*/  STL [R1+0x1808], R11 ;  /* 0x0018080b01007387 */ /* 0x000fe80000100800 */
[----:B------:R0:W-:Y:S01]  /*18590*/  STL [R1+0x178], R131 ;  /* 0x0001788301007387 */ /* 0x0001e20000100800 */
[----:B------:R-:W-:-:S03]  /*185a0*/  PRMT R7, RZ, 0x7610, R7 ;  /* 0x00007610ff077816 */ /* 0x000fc60000000007 */
[----:B------:R1:W2:Y:S01]  /*185b0*/  @P0 LDG.E.U16 R13, desc[UR10][R10.64] ;  /* 0x0000000a0a0d0981 */ /* 0x0002a2000c1e1500 */
[----:B0-----:R-:W-:Y:S01]  /*185c0*/  LEA.HI.X.SX32 R131, R8, R4, 0x1, P3 ;  /* 0x0000000408837211 */ /* 0x001fe200018f0eff */
[----:B-1----:R-:W-:-:S04]  /*185d0*/  @P1 IMAD.MOV.U32 R10, RZ, RZ, R12 ;  /* 0x000000ffff0a1224 */ /* 0x002fc800078e000c */
[----:B------:R-:W-:-:S05]  /*185e0*/  @P1 IMAD.MOV.U32 R11, RZ, RZ, R131 ;  /* 0x000000ffff0b1224 */ /* 0x000fca00078e0083 */
[----:B------:R0:W3:Y:S04]  /*185f0*/  @P1 LDG.E.U16 R7, desc[UR10][R10.64] ;  /* 0x0000000a0a071981 */ /* 0x0000e8000c1e1500 */
[----:B------:R-:W-:Y:S01]  /*18600*/  STL [R1+0x1814], R12 ;  /* 0x0018140c01007387 */ /* 0x000fe20000100800 */
[----:B------:R-:W-:Y:S02]  /*18610*/  PLOP3.LUT P0, PT, PT, PT, UP2, 0x80, 0x8 ;  /* 0x000000000008781c */ /* 0x000fe40003f0f028 */
[----:B------:R-:W-:Y:S02]  /*18620*/  PLOP3.LUT P1, PT, PT, PT, UP2, 0x80, 0x8 ;  /* 0x000000000008781c */ /* 0x000fe40003f2f028 */
[C---:B0-----:R-:W-:Y:S02]  /*18630*/  LOP3.LUT R11, R6.reuse, 0xf4, RZ, 0xfc, !PT ;  /* 0x000000f4060b7812 */ /* 0x041fe400078efcff */
[----:B------:R-:W-:-:S02]  /*18640*/  LOP3.LUT R10, R6, 0xf6, RZ, 0xfc, !PT ;  /* 0x000000f6060a7812 */ /* 0x000fc400078efcff */
[----:B------:R-:W-:Y:S01]  /*18650*/  ISETP.LT.AND P0, PT, R11, UR7, P0 ;  /* 0x000000070b007c0c */ /* 0x000fe20008701270 */
[----:B------:R-:W-:Y:S01]  /*18660*/  IMAD R11, R91, UR60, RZ ;  /* 0x0000003c5b0b7c24 */ /* 0x000fe2000f8e02ff */
[----:B------:R-:W-:Y:S01]  /*18670*/  ISETP.LT.AND P1, PT, R10, UR7, P1 ;  /* 0x000000070a007c0c */ /* 0x000fe20008f21270 */
[----:B------:R-:W-:Y:S01]  /*18680*/  IMAD R129, R129, UR35, RZ ;  /* 0x0000002381817c24 */ /* 0x000fe2000f8e02ff */
[----:B--2---:R-:W-:Y:S01]  /*18690*/  STL [R1+0xfc8], R13 ;  /* 0x000fc80d01007387 */ /* 0x004fe20000100800 */
[----:B------:R-:W-:Y:S01]  /*186a0*/  PRMT R91, RZ, 0x7610, R91 ;  /* 0x00007610ff5b7816 */ /* 0x000fe2000000005b */
[----:B------:R-:W-:Y:S01]  /*186b0*/  IMAD R130, R130, UR36, RZ ;  /* 0x0000002482827c24 */ /* 0x000fe2000f8e02ff */
[----:B------:R-:W0:Y:S01]  /*186c0*/  LDCU UR60, c[0x0][0x3b0] ;  /* 0x00007600ff3c77ac */ /* 0x000e220008000800 */
[----:B------:R-:W-:Y:S04]  /*186d0*/  STL [R1+0x1810], R131 ;  /* 0x0018108301007387 */ /* 0x000fe80000100800 */
[----:B---3--:R1:W-:Y:S02]  /*186e0*/  STL [R1+0xfc4], R7 ;  /* 0x000fc40701007387 */ /* 0x0083e40000100800 */
[----:B-1----:R-:W-:-:S02]  /*186f0*/  IMAD R7, R89, UR58, RZ ;  /* 0x0000003a59077c24 */ /* 0x002fc4000f8e02ff */
[----:B------:R-:W-:Y:S01]  /*18700*/  IMAD R131, R92, UR61, RZ ;  /* 0x0000003d5c837c24 */ /* 0x000fe2000f8e02ff */
[----:B------:R-:W-:Y:S01]  /*18710*/  PRMT R89, RZ, 0x7610, R89 ;  /* 0x00007610ff597816 */ /* 0x000fe20000000059 */
[----:B------:R-:W-:Y:S01]  /*18720*/  IMAD R13, R88, UR57, RZ ;  /* 0x00000039580d7c24 */ /* 0x000fe2000f8e02ff */
[----:B------:R1:W-:Y:S01]  /*18730*/  STL [R1+0x158], R7 ;  /* 0x0001580701007387 */ /* 0x0003e20000100800 */
[----:B------:R-:W-:Y:S01]  /*18740*/  PRMT R92, RZ, 0x7610, R92 ;  /* 0x00007610ff5c7816 */ /* 0x000fe2000000005c */
[----:B------:R-:W2:Y:S01]  /*18750*/  LDCU UR57, c[0x0][0x3b0] ;  /* 0x00007600ff3977ac */ /* 0x000ea20008000800 */
[----:B------:R-:W3:Y:S01]  /*18760*/  LDCU UR61, c[0x0][0x3b0] ;  /* 0x00007600ff3d77ac */ /* 0x000ee20008000800 */
[----:B-1----:R-:W-:Y:S01]  /*18770*/  IMAD R7, R90, UR59, RZ ;  /* 0x0000003b5a077c24 */ /* 0x002fe2000f8e02ff */
[----:B------:R-:W-:Y:S01]  /*18780*/  PRMT R90, RZ, 0x7610, R90 ;  /* 0x00007610ff5a7816 */ /* 0x000fe2000000005a */
[----:B------:R-:W1:Y:S03]  /*18790*/  LDCU UR59, c[0x0][0x3b0] ;  /* 0x00007600ff3b77ac */ /* 0x000e660008000800 */
[----:B------:R0:W-:Y:S01]  /*187a0*/  STL [R1+0x16c], R7 ;  /* 0x00016c0701007387 */ /* 0x0001e20000100800 */
[----:B------:R-:W-:Y:S01]  /*187b0*/  IMAD R79, R79, UR26, RZ ;  /* 0x0000001a4f4f7c24 */ /* 0x000fe2000f8e02ff */
[----:B------:R-:W-:Y:S01]  /*187c0*/  PRMT R88, RZ, 0x7610, R88 ;  /* 0x00007610ff587816 */ /* 0x000fe20000000058 */
[----:B------:R-:W1:Y:S01]  /*187d0*/  LDCU UR26, c[0x0][0x3b0] ;  /* 0x00007600ff1a77ac */ /* 0x000e620008000800 */
[----:B------:R-:W1:Y:S01]  /*187e0*/  LDCU UR58, c[0x0][0x3b0] ;  /* 0x00007600ff3a77ac */ /* 0x000e620008000800 */
[C---:B0-----:R-:W-:Y:S01]  /*187f0*/  IMAD R7, R160.reuse, 0x2, R8 ;  /* 0x00000002a0077824 */ /* 0x041fe200078e0208 */
[----:B------:R0:W-:Y:S04]  /*18800*/  STL [R1+0x18c], R11 ;  /* 0x00018c0b01007387 */ /* 0x0001e80000100800 */
[----:B------:R-:W-:Y:S01]  /*18810*/  LEA R10, P3, R7, R5, 0x1 ;  /* 0x00000005070a7211 */ /* 0x000fe200078608ff */
[----:B------:R-:W-:-:S03]  /*18820*/  IMAD R8, R160, 0x2, R7 ;  /* 0x00000002a0087824 */ /* 0x000fc600078e0207 */
[----:B0-----:R-:W-:Y:S01]  /*18830*/  LEA.HI.X.SX32 R11, R7, R4, 0x1, P3 ;  /* 0x00000004070b7211 */ /* 0x001fe200018f0eff */
[----:B------:R-:W-:Y:S01]  /*18840*/  STL [R1+0x181c], R10 ;  /* 0x00181c0a01007387 */ /* 0x000fe20000100800 */
[----:B------:R-:W-:-:S03]  /*18850*/  LEA R12, P3, R8, R5, 0x1 ;  /* 0x00000005080c7211 */ /* 0x000fc600078608ff */
        /* <DEDUP_REMOVED lines=11> */
[----:B------:R-:W-:Y:S01]  /*18910*/  PRMT R93, RZ, 0x7610, R93 ;  /* 0x00007610ff5d7816 */ /* 0x000fe2000000005d */
[----:B------:R-:W1:Y:S01]  /*18920*/  LDCU UR62, c[0x0][0x3b0] ;  /* 0x00007600ff3e77ac */ /* 0x000e620008000800 */
[----:B0-----:R-:W-:-:S05]  /*18930*/  @P1 IMAD.MOV.U32 R10, RZ, RZ, R12 ;  /* 0x000000ffff0a1224 */ /* 0x001fca00078e000c */
[----:B------:R0:W2:Y:S01]  /*18940*/  @P1 LDG.E.U16 R7, desc[UR10][R10.64] ;  /* 0x0000000a0a071981 */ /* 0x0000a2000c1e1500 */
[----:B------:R-:W-:Y:S02]  /*18950*/  PLOP3.LUT P1, PT, PT, PT, UP2, 0x80, 0x8 ;  /* 0x000000000008781c */ /* 0x000fe40003f2f028 */
[C---:B0-----:R-:W-:Y:S02]  /*18960*/  LOP3.LUT R10, R6.reuse, 0xfa, RZ, 0xfc, !PT ;  /* 0x000000fa060a7812 */ /* 0x041fe400078efcff */
[----:B------:R-:W-:Y:S02]  /*18970*/  LOP3.LUT R11, R6, 0xf8, RZ, 0xfc, !PT ;  /* 0x000000f8060b7812 */ /* 0x000fe400078efcff */
[----:B------:R-:W-:Y:S02]  /*18980*/  ISETP.LT.AND P1, PT, R10, UR7, P1 ;  /* 0x000000070a007c0c */ /* 0x000fe40008f21270 */
[----:B------:R-:W-:Y:S01]  /*18990*/  ISETP.LT.AND P0, PT, R11, UR7, P0 ;  /* 0x000000070b007c0c */ /* 0x000fe20008701270 */
[----:B--2---:R0:W-:Y:S02]  /*189a0*/  STL [R1+0xfbc], R7 ;  /* 0x000fbc0701007387 */ /* 0x0041e40000100800 */
[----:B0-----:R-:W-:-:S02]  /*189b0*/  IMAD R7, R94, UR63, RZ ;  /* 0x0000003f5e077c24 */ /* 0x001fc4000f8e02ff */
[----:B------:R-:W-:Y:S01]  /*189c0*/  IMAD R12, R96, UR65, RZ ;  /* 0x00000041600c7c24 */ /* 0x000fe2000f8e02ff */
[----:B------:R-:W-:Y:S01]  /*189d0*/  PRMT R94, RZ, 0x7610, R94 ;  /* 0x00007610ff5e7816 */ /* 0x000fe2000000005e */
[----:B------:R-:W0:Y:S01]  /*189e0*/  LDCU UR63, c[0x0][0x3b0] ;  /* 0x00007600ff3f77ac */ /* 0x000e220008000800 */
[----:B------:R2:W-:Y:S01]  /*189f0*/  STL [R1+0xd88], R7 ;  /* 0x000d880701007387 */ /* 0x0005e20000100800 */
[----:B------:R-:W-:Y:S01]  /*18a00*/  PRMT R96, RZ, 0x7610, R96 ;  /* 0x00007610ff607816 */ /* 0x000fe20000000060 */
[----:B------:R-:W0:Y:S01]  /*18a10*/  LDCU UR65, c[0x0][0x3b0] ;  /* 0x00007600ff4177ac */ /* 0x000e220008000800 */
[----:B--2---:R-:W-:Y:S01]  /*18a20*/  IMAD R7, R95, UR64, RZ ;  /* 0x000000405f077c24 */ /* 0x004fe2000f8e02ff */
[----:B------:R-:W-:Y:S01]  /*18a30*/  PRMT R95, RZ, 0x7610, R95 ;  /* 0x00007610ff5f7816 */ /* 0x000fe2000000005f */
[----:B------:R-:W2:Y:S03]  /*18a40*/  LDCU UR64, c[0x0][0x3b0] ;  /* 0x00007600ff4077ac */ /* 0x000ea60008000800 */
[----:B------:R0:W-:Y:S02]  /*18a50*/  STL [R1+0xdb0], R7 ;  /* 0x000db00701007387 */ /* 0x0001e40000100800 */
[----:B0-----:R-:W-:-:S05]  /*18a60*/  IMAD R7, R160, 0x2, R8 ;  /* 0x00000002a0077824 */ /* 0x001fca00078e0208 */
[----:B------:R-:W-:Y:S01]  /*18a70*/  LEA R10, P3, R7, R5, 0x1 ;  /* 0x00000005070a7211 */ /* 0x000fe200078608ff */
[----:B------:R-:W-:-:S03]  /*18a80*/  IMAD R8, R160, 0x2, R7 ;  /* 0x00000002a0087824 */ /* 0x000fc600078e0207 */
[----:B------:R-:W-:Y:S01]  /*18a90*/  LEA.HI.X.SX32 R11, R7, R4, 0x1, P3 ;  /* 0x00000004070b7211 */ /* 0x000fe200018f0eff */
[----:B------:R-:W-:Y:S01]  /*18aa0*/  STL [R1+0x182c], R10 ;  /* 0x00182c0a01007387 */ /* 0x000fe20000100800 */
[----:B------:R-:W-:-:S03]  /*18ab0*/  LEA R131, P3, R8, R5, 0x1 ;  /* 0x0000000508837211 */ /* 0x000fc600078608ff */
[----:B------:R0:W-:Y:S04]  /*18ac0*/  STL [R1+0xfc0], R132 ;  /* 0x000fc08401007387 */ /* 0x0001e80000100800 */
[----:B------:R-:W-:Y:S04]  /*18ad0*/  STL [R1+0x1828], R11 ;  /* 0x0018280b01007387 */ /* 0x000fe80000100800 */
[----:B------:R1:W2:Y:S01]  /*18ae0*/  @P0 LDG.E.U16 R133, desc[UR10][R10.64] ;  /* 0x0000000a0a850981 */ /* 0x0002a2000c1e1500 */
[----:B0-----:R-:W-:Y:S01]  /*18af0*/  IMAD R132, R97, UR66, RZ ;  /* 0x0000004261847c24 */ /* 0x001fe2000f8e02ff */
[----:B------:R-:W-:Y:S01]  /*18b00*/  PRMT R7, RZ, 0x7610, R7 ;  /* 0x00007610ff077816 */ /* 0x000fe20000000007 */
[----:B------:R-:W0:Y:S03]  /*18b10*/  LDCU UR66, c[0x0][0x3b0] ;  /* 0x00007600ff4277ac */ /* 0x000e260008000800 */
[----:B------:R3:W-:Y:S01]  /*18b20*/  STL [R1+0xdac], R132 ;  /* 0x000dac8401007387 */ /* 0x0007e20000100800 */
[----:B-1----:R-:W-:-:S03]  /*18b30*/  IMAD R10, R98, UR67, RZ ;  /* 0x00000043620a7c24 */ /* 0x002fc6000f8e02ff */
[----:B------:R-:W-:Y:S01]  /*18b40*/  STL [R1+0x1834], R131 ;  /* 0x0018348301007387 */ /* 0x000fe20000100800 */
[----:B---3--:R-:W-:Y:S01]  /*18b50*/  LEA.HI.X.SX32 R132, R8, R4, 0x1, P3 ;  /* 0x0000000408847211 */ /* 0x008fe200018f0eff */
[----:B------:R-:W1:Y:S04]  /*18b60*/  LDCU UR67, c[0x0][0x3b0] ;  /* 0x00007600ff4377ac */ /* 0x000e680008000800 */
[----:B------:R-:W-:Y:S01]  /*18b70*/  STL [R1+0x1830], R132 ;  /* 0x0018308401007387 */ /* 0x000fe20000100800 */
[----:B------:R-:W-:-:S03]  /*18b80*/  @P1 IMAD.MOV.U32 R11, RZ, RZ, R132 ;  /* 0x000000ffff0b1224 */ /* 0x000fc600078e0084 */
[----:B------:R3:W-:Y:S02]  /*18b90*/  STL [R1+0xda8], R10 ;  /* 0x000da80a01007387 */ /* 0x0007e40000100800 */
[----:B---3--:R-:W-:-:S05]  /*18ba0*/  @P1 IMAD.MOV.U32 R10, RZ, RZ, R131 ;  /* 0x000000ffff0a1224 */ /* 0x008fca00078e0083 */
[----:B------:R-:W3:Y:S01]  /*18bb0*/  @P1 LDG.E.U16 R7, desc[UR10][R10.64] ;  /* 0x0000000a0a071981 */ /* 0x000ee2000c1e1500 */
[----:B------:R-:W-:Y:S02]  /*18bc0*/  IMAD R131, R99, UR68, RZ ;  /* 0x0000004463837c24 */ /* 0x000fe4000f8e02ff */
[----:B------:R-:W-:Y:S01]  /*18bd0*/  IMAD R132, R100, UR69, RZ ;  /* 0x0000004564847c24 */ /* 0x000fe2000f8e02ff */
[----:B------:R-:W-:Y:S01]  /*18be0*/  PLOP3.LUT P0, PT, PT, PT, UP2, 0x80, 0x8 ;  /* 0x000000000008781c */ /* 0x000fe20003f0f028 */
[----:B------:R-:W0:Y:S01]  /*18bf0*/  LDCU UR68, c[0x0][0x3b0] ;  /* 0x00007600ff4477ac */ /* 0x000e220008000800 */
[----:B------:R-:W-:Y:S01]  /*18c00*/  PLOP3.LUT P1, PT, PT, PT, UP2, 0x80, 0x8 ;  /* 0x000000000008781c */ /* 0x000fe20003f2f028 */
[----:B---3--:R3:W-:Y:S01]  /*18c10*/  STL [R1+0xfb4], R7 ;  /* 0x000fb40701007387 */ /* 0x0087e20000100800 */
[----:B------:R-:W-:Y:S01]  /*18c20*/  PRMT R100, RZ, 0x7610, R100 ;  /* 0x00007610ff647816 */ /* 0x000fe20000000064 */
[----:B------:R-:W0:Y:S02]  /*18c30*/  LDCU UR69, c[0x0][0x3b0] ;  /* 0x00007600ff4577ac */ /* 0x000e240008000800 */
[----:B------:R1:W-:Y:S04]  /*18c40*/  STL [R1+0xda4], R131 ;  /* 0x000da48301007387 */ /* 0x0003e80000100800 */
[----:B------:R-:W-:Y:S01]  /*18c50*/  STL [R1+0x200c], R160 ;  /* 0x00200ca001007387 */ /* 0x000fe20000100800 */
[----:B---3--:R-:W-:-:S02]  /*18c60*/  LOP3.LUT R7, R6, 0xfc, RZ, 0xfc, !PT ;  /* 0x000000fc06077812 */ /* 0x008fc400078efcff */
[----:B-1----:R-:W-:Y:S01]  /*18c70*/  LOP3.LUT R131, R6, 0xfe, RZ, 0xfc, !PT ;  /* 0x000000fe06837812 */ /* 0x002fe200078efcff */
[C---:B------:R-:W-:Y:S01]  /*18c80*/  IMAD R6, R160.reuse, 0x2, R8 ;  /* 0x00000002a0067824 */ /* 0x040fe200078e0208 */
[----:B------:R-:W-:Y:S01]  /*18c90*/  STL [R1+0xda0], R132 ;  /* 0x000da08401007387 */ /* 0x000fe20000100800 */
[----:B------:R-:W-:Y:S02]  /*18ca0*/  ISETP.LT.AND P0, PT, R7, UR7, P0 ;  /* 0x0000000707007c0c */ /* 0x000fe40008701270 */
[----:B------:R-:W-:Y:S01]  /*18cb0*/  IMAD R7, R160, 0x2, R6 ;  /* 0x00000002a0077824 */ /* 0x000fe200078e0206 */
[----:B------:R-:W-:Y:S04]  /*18cc0*/  STL [R1+0x21f8], R160 ;  /* 0x0021f8a001007387 */ /* 0x000fe80000100800 */
[----:B------:R-:W-:Y:S01]  /*18cd0*/  STL [R1+0x2240], R160 ;  /* 0x002240a001007387 */ /* 0x000fe20000100800 */
[----:B------:R-:W-:-:S03]  /*18ce0*/  ISETP.LT.AND P1, PT, R131, UR7, P1 ;  /* 0x0000000783007c0c */ /* 0x000fc60008f21270 */
[----:B------:R-:W-:Y:S01]  /*18cf0*/  STL [R1+0x22e8], R160 ;  /* 0x0022e8a001007387 */ /* 0x000fe20000100800 */
[----:B------:R-:W-:-:S03]  /*18d00*/  LEA R131, P3, R6, R5, 0x1 ;  /* 0x0000000506837211 */ /* 0x000fc600078608ff */
[----:B------:R-:W-:Y:S04]  /*18d10*/  STL [R1+0x27c0], R160 ;  /* 0x0027c0a001007387 */ /* 0x000fe80000100800 */
[----:B------:R-:W-:Y:S04]  /*18d20*/  STL [R1+0x2abc], R160 ;  /* 0x002abca001007387 */ /* 0x000fe80000100800 */
[----:B--2---:R1:W-:Y:S04]  /*18d30*/  STL [R1+0xfb8], R133 ;  /* 0x000fb88501007387 */ /* 0x0043e80000100800 */
[----:B------:R-:W-:Y:S01]  /*18d40*/  STL [R1+0x16d4], R131 ;  /* 0x0016d48301007387 */ /* 0x000fe20000100800 */
[----:B-1----:R-:W-:Y:S01]  /*18d50*/  LEA R133, P4, R7, R5, 0x1 ;  /* 0x0000000507857211 */ /* 0x002fe200078808ff */
[----:B------:R-:W-:-:S03]  /*18d60*/  IMAD R5, R101, UR70, RZ ;  /* 0x0000004665057c24 */ /* 0x000fc6000f8e02ff */
[-C--:B------:R-:W-:Y:S01]  /*18d70*/  LEA.HI.X.SX32 R132, R7, R4.reuse, 0x1, P4 ;  /* 0x0000000407847211 */ /* 0x080fe200020f0eff */
[----:B------:R-:W1:Y:S01]  /*18d80*/  LDCU UR70, c[0x0][0x3b0] ;  /* 0x00007600ff4677ac */ /* 0x000e620008000800 */
[----:B------:R2:W-:Y:S04]  /*18d90*/  STL [R1+0xdb4], R5 ;  /* 0x000db40501007387 */ /* 0x0005e80000100800 */
[----:B------:R-:W-:Y:S01]  /*18da0*/  STL [R1+0x16dc], R133 ;  /* 0x0016dc8501007387 */ /* 0x000fe20000100800 */
[----:B--2---:R-:W-:Y:S01]  /*18db0*/  LEA.HI.X.SX32 R5, R6, R4, 0x1, P3 ;  /* 0x0000000406057211 */ /* 0x004fe200018f0eff */
[----:B------:R-:W-:-:S04]  /*18dc0*/  IMAD R4, R102, UR71, RZ ;  /* 0x0000004766047c24 */ /* 0x000fc8000f8e02ff */
[----:B------:R-:W-:Y:S01]  /*18dd0*/  STL [R1+0x16d0], R5 ;  /* 0x0016d00501007387 */ /* 0x000fe20000100800 */
[----:B------:R-:W-:Y:S01]  /*18de0*/  PRMT R102, RZ, 0x7610, R102 ;  /* 0x00007610ff667816 */ /* 0x000fe20000000066 */
[----:B------:R-:W2:Y:S02]  /*18df0*/  LDCU UR71, c[0x0][0x3b0] ;  /* 0x00007600ff4777ac */ /* 0x000ea40008000800 */
[----:B------:R-:W-:Y:S04]  /*18e00*/  STL [R1+0x16d8], R132 ;  /* 0x0016d88401007387 */ /* 0x000fe80000100800 */
[----:B------:R3:W-:Y:S02]  /*18e10*/  STL [R1+0xd9c], R4 ;  /* 0x000d9c0401007387 */ /* 0x0007e40000100800 */
[----:B---3--:R-:W-:-:S02]  /*18e20*/  @P0 IMAD.MOV.U32 R4, RZ, RZ, R131 ;  /* 0x000000ffff040224 */ /* 0x008fc400078e0083 */
[----:B------:R-:W3:Y:S04]  /*18e30*/  LDL.LU R131, [R1+0x2c88] ;  /* 0x002c880001837983 */ /* 0x000ee80000300800 */
[----:B------:R0:W2:Y:S02]  /*18e40*/  @P0 LDG.E.U16 R2, desc[UR10][R4.64] ;  /* 0x0000000a04020981 */ /* 0x0000a4000c1e1500 */
[----:B0-----:R-:W-:Y:S02]  /*18e50*/  IMAD R5, R103, UR72, RZ ;  /* 0x0000004867057c24 */ /* 0x001fe4000f8e02ff */
[----:B------:R-:W-:Y:S01]  /*18e60*/  @P1 IMAD.MOV.U32 R4, RZ, RZ, R133 ;  /* 0x000000ffff041224 */ /* 0x000fe200078e0085 */
[----:B--2---:R-:W-:Y:S01]  /*18e70*/  STL [R1+0x2bbc], R2 ;  /* 0x002bbc0201007387 */ /* 0x004fe20000100800 */
[----:B------:R-:W-:-:S02]  /*18e80*/  PRMT R103, RZ, 0x7610, R103 ;  /* 0x00007610ff677816 */ /* 0x000fc40000000067 */
[----:B------:R-:W-:Y:S01]  /*18e90*/  PRMT R101, RZ, 0x7610, R101 ;  /* 0x00007610ff657816 */ /* 0x000fe20000000065 */
[----:B------:R0:W-:Y:S01]  /*18ea0*/  STL [R1+0xd98], R5 ;  /* 0x000d980501007387 */ /* 0x0001e20000100800 */
[----:B------:R-:W-:Y:S02]  /*18eb0*/  PRMT R99, RZ, 0x7610, R99 ;  /* 0x00007610ff637816 */ /* 0x000fe40000000063 */
[----:B------:R-:W-:Y:S02]  /*18ec0*/  PRMT R98, RZ, 0x7610, R98 ;  /* 0x00007610ff627816 */ /* 0x000fe40000000062 */
[----:B------:R-:W-:Y:S02]  /*18ed0*/  PRMT R97, RZ, 0x7610, R97 ;  /* 0x00007610ff617816 */ /* 0x000fe40000000061 */
[----:B------:R-:W-:Y:S02]  /*18ee0*/  PRMT R11, RZ, 0x7610, R11 ;  /* 0x00007610ff0b7816 */ /* 0x000fe4000000000b */
[----:B------:R-:W-:Y:S01]  /*18ef0*/  PRMT R10, RZ, 0x7610, R10 ;  /* 0x00007610ff0a7816 */ /* 0x000fe2000000000a */
[----:B0-----:R-:W-:Y:S01]  /*18f00*/  @P1 IMAD.MOV.U32 R5, RZ, RZ, R132 ;  /* 0x000000ffff051224 */ /* 0x001fe200078e0084 */
[----:B------:R-:W-:Y:S01]  /*18f10*/  PRMT R8, RZ, 0x7610, R8 ;  /* 0x00007610ff087816 */ /* 0x000fe20000000008 */
[----:B------:R-:W2:Y:S01]  /*18f20*/  LDL.LU R132, [R1+0x2c84] ;  /* 0x002c840001847983 */ /* 0x000ea20000300800 */
[----:B------:R-:W-:-:S02]  /*18f30*/  PRMT R7, RZ, 0x7610, R7 ;  /* 0x00007610ff077816 */ /* 0x000fc40000000007 */
[----:B------:R-:W-:Y:S01]  /*18f40*/  PRMT R6, RZ, 0x7610, R6 ;  /* 0x00007610ff067816 */ /* 0x000fe20000000006 */
[----:B------:R0:W2:Y:S01]  /*18f50*/  @P1 LDG.E.U16 R134, desc[UR10][R4.64] ;  /* 0x0000000a04861981 */ /* 0x0000a2000c1e1500 */
[----:B------:R-:W-:Y:S01]  /*18f60*/  PRMT R160, RZ, 0x7610, R160 ;  /* 0x00007610ffa07816 */ /* 0x000fe200000000a0 */
[----:B---3--:R-:W-:Y:S01]  /*18f70*/  IMAD R131, R131, UR37, RZ ;  /* 0x0000002583837c24 */ /* 0x008fe2000f8e02ff */
[----:B------:R-:W-:Y:S01]  /*18f80*/  PLOP3.LUT P0, PT, PT, PT, UP2, 0x80, 0x8 ;  /* 0x000000000008781c */ /* 0x000fe20003f0f028 */
[----:B------:R-:W3:Y:S01]  /*18f90*/  LDL.LU R133, [R1+0x2c80] ;  /* 0x002c800001857983 */ /* 0x000ee20000300800 */
[----:B------:R-:W1:Y:S01]  /*18fa0*/  LDCU UR72, c[0x0][0x3b0] ;  /* 0x00007600ff4877ac */ /* 0x000e620008000800 */
[----:B0-----:R-:W-:Y:S01]  /*18fb0*/  IMAD R4, R104, UR73, RZ ;  /* 0x0000004968047c24 */ /* 0x001fe2000f8e02ff */
[----:B------:R-:W-:Y:S01]  /*18fc0*/  PRMT R104, RZ, 0x7610, R104 ;  /* 0x00007610ff687816 */ /* 0x000fe20000000068 */
[----:B------:R-:W0:Y:S01]  /*18fd0*/  LDCU UR73, c[0x0][0x3b0] ;  /* 0x00007600ff4977ac */ /* 0x000e220008000800 */
[----:B--2---:R2:W-:Y:S04]  /*18fe0*/  STL [R1+0xfac], R134 ;  /* 0x000fac8601007387 */ /* 0x0045e80000100800 */
[----:B--2---:R-:W2:Y:S04]  /*18ff0*/  LDL.LU R134, [R1+0x2c7c] ;  /* 0x002c7c0001867983 */ /* 0x004ea80000300800 */
[----:B------:R0:W-:Y:S04]  /*19000*/  STL.S16 [R1+0xf74], R135 ;  /* 0x000f748701007387 */ /* 0x0001e80000100600 */
[----:B0-----:R-:W2:Y:S04]  /*19010*/  LDL.LU R135, [R1+0x2c78] ;  /* 0x002c780001877983 */ /* 0x001ea80000300800 */
        /* <DEDUP_REMOVED lines=57> */
[----:B0-----:R-:W1:Y:S04]  /*193b0*/  LDL.LU R105, [R1+0x2c04] ;  /* 0x002c040001697983 */ /* 0x001e680000300800 */
        /* <DEDUP_REMOVED lines=8> */
[----:B------:R-:W-:Y:S04]  /*19440*/  STL.S16 [R1+0xeec], R104 ;  /* 0x000eec6801007387 */ /* 0x000fe80000100600 */
        /* <DEDUP_REMOVED lines=12> */
[----:B------:R0:W-:Y:S04]  /*19510*/  STL.S16 [R1+0xeb8], R85 ;  /* 0x000eb85501007387 */ /* 0x0001e80000100600 */
[----:B------:R3:W-:Y:S04]  /*19520*/  STL.S16 [R1+0xeb4], R84 ;  /* 0x000eb45401007387 */ /* 0x0007e80000100600 */
[----:B0-----:R-:W2:Y:S04]  /*19530*/  LDL.LU R85, [R1+0x3c0] ;  /* 0x0003c00001557983 */ /* 0x001ea80000300800 */
[----:B------:R0:W-:Y:S04]  /*19540*/  STL.S16 [R1+0xeb0], R80 ;  /* 0x000eb05001007387 */ /* 0x0001e80000100600 */
[----:B------:R4:W-:Y:S04]  /*19550*/  STL.S16 [R1+0xeac], R9 ;  /* 0x000eac0901007387 */ /* 0x0009e80000100600 */
[----:B---3--:R-:W3:Y:S04]  /*19560*/  LDL.LU R84, [R1+0x3bc] ;  /* 0x0003bc0001547983 */ /* 0x008ee80000300800 */
[----:B0-----:R-:W3:Y:S04]  /*19570*/  LDL.LU R80, [R1+0x3b8] ;  /* 0x0003b80001507983 */ /* 0x001ee80000300800 */
[----:B------:R0:W-:Y:S04]  /*19580*/  STL.S16 [R1+0xea8], R3 ;  /* 0x000ea80301007387 */ /* 0x0001e80000100600 */
[----:B----4-:R-:W4:Y:S04]  /*19590*/  LDL.LU R9, [R1+0x3b4] ;  /* 0x0003b40001097983 */ /* 0x010f280000300800 */
[----:B0-----:R-:W4:Y:S04]  /*195a0*/  LDL.LU R3, [R1+0x3b0] ;  /* 0x0003b00001037983 */ /* 0x001f280000300800 */
[----:B------:R-:W-:Y:S04]  /*195b0*/  STL.S16 [R1+0xea4], R91 ;  /* 0x000ea45b01007387 */ /* 0x000fe80000100600 */
[----:B------:R-:W-:Y:S04]  /*195c0*/  STL.S16 [R1+0xea0], R90 ;  /* 0x000ea05a01007387 */ /* 0x000fe80000100600 */
[----:B------:R-:W-:Y:S04]  /*195d0*/  STL.S16 [R1+0xe9c], R89 ;  /* 0x000e9c5901007387 */ /* 0x000fe80000100600 */
[----:B------:R-:W-:Y:S04]  /*195e0*/  STL.S16 [R1+0xe98], R88 ;  /* 0x000e985801007387 */ /* 0x000fe80000100600 */
[----:B------:R-:W-:Y:S04]  /*195f0*/  STL [R1+0x2be8], R0 ;  /* 0x002be80001007387 */ /* 0x000fe80000100800 */
[----:B------:R-:W-:Y:S04]  /*19600*/  STL.S16 [R1+0xe94], R87 ;  /* 0x000e945701007387 */ /* 0x000fe80000100600 */
[----:B------:R0:W-:Y:S02]  /*19610*/  STL.S16 [R1+0xf8c], R86 ;  /* 0x000f8c5601007387 */ /* 0x0001e40000100600 */
[----:B0-----:R-:W0:Y:S01]  /*19620*/  S2R R86, SR_TID.X ;  /* 0x0000000000567919 */ /* 0x001e220000002100 */
[----:B------:R-:W-:Y:S01]  /*19630*/  PRMT R0, RZ, 0x7610, R0 ;  /* 0x00007610ff007816 */ /* 0x000fe20000000000 */
[----:B------:R-:W-:Y:S04]  /*19640*/  STL.S16 [R1+0xf88], R11 ;  /* 0x000f880b01007387 */ /* 0x000fe80000100600 */
[----:B------:R-:W-:Y:S04]  /*19650*/  STL.S16 [R1+0xf84], R10 ;  /* 0x000f840a01007387 */ /* 0x000fe80000100600 */
[----:B------:R-:W-:Y:S01]  /*19660*/  STL.S16 [R1+0xf80], R8 ;  /* 0x000f800801007387 */ /* 0x000fe20000100600 */
[----:B------:R-:W-:-:S03]  /*19670*/  PLOP3.LUT P1, PT, PT, PT, UP2, 0x80, 0x8 ;  /* 0x000000000008781c */ /* 0x000fc60003f2f028 */
[----:B------:R-:W-:Y:S04]  /*19680*/  STL.S16 [R1+0xfa8], R7 ;  /* 0x000fa80701007387 */ /* 0x000fe80000100600 */
[----:B------:R-:W-:Y:S01]  /*19690*/  STL.S16 [R1+0xfa4], R6 ;  /* 0x000fa40601007387 */ /* 0x000fe20000100600 */
[----:B------:R-:W-:-:S03]  /*196a0*/  PRMT R5, RZ, 0x7610, R5 ;  /* 0x00007610ff057816 */ /* 0x000fc60000000005 */
[----:B------:R0:W-:Y:S01]  /*196b0*/  STL.S16 [R1+0xfa0], R0 ;  /* 0x000fa00001007387 */ /* 0x0001e20000100600 */
[----:B------:R-:W-:Y:S02]  /*196c0*/  PRMT R2, RZ, 0x7610, R2 ;  /* 0x00007610ff027816 */ /* 0x000fe40000000002 */
[----:B0-----:R-:W-:-:S04]  /*196d0*/  LOP3.LUT R86, R86, 0x7f, RZ, 0xc0, !PT ;  /* 0x0000007f56567812 */ /* 0x001fc800078ec0ff */
[----:B------:R-:W-:Y:S01]  /*196e0*/  LOP3.LUT R0, R86, 0x80, RZ, 0xfc, !PT ;  /* 0x0000008056007812 */ /* 0x000fe200078efcff */
[----:B------:R3:W-:Y:S03]  /*196f0*/  STL.S16 [R1+0xf9c], R5 ;  /* 0x000f9c0501007387 */ /* 0x0007e60000100600 */
[----:B------:R-:W-:Y:S01]  /*19700*/  ISETP.LT.AND P1, PT, R0, UR7, P1 ;  /* 0x0000000700007c0c */ /* 0x000fe20008f21270 */
[----:B------:R0:W-:Y:S01]  /*19710*/  STL.S16 [R1+0xf98], R2 ;  /* 0x000f980201007387 */ /* 0x0001e20000100600 */
[----:B------:R-:W-:-:S03]  /*19720*/  ISETP.LT.AND P0, PT, R86, UR7, P0 ;  /* 0x0000000756007c0c */ /* 0x000fc60008701270 */
[----:B------:R-:W-:Y:S01]  /*19730*/  STL.64 [R1+0x2bc8], R160 ;  /* 0x002bc8a001007387 */ /* 0x000fe20000100a00 */
[----:B--2---:R-:W-:-:S05]  /*19740*/  IMAD R0, R85, UR74, RZ ;  /* 0x0000004a55007c24 */ /* 0x004fca000f8e02ff */
[----:B------:R4:W-:Y:S01]  /*19750*/  STL [R1+0xd94], R0 ;  /* 0x000d940001007387 */ /* 0x0009e20000100800 */
[----:B---3--:R-:W-:Y:S02]  /*19760*/  IMAD R5, R84, UR12, RZ ;  /* 0x0000000c54057c24 */ /* 0x008fe4000f8e02ff */
[----:B0-----:R-:W-:-:S03]  /*19770*/  IMAD R2, R80, UR13, RZ ;  /* 0x0000000d50027c24 */ /* 0x001fc6000f8e02ff */
[----:B------:R-:W-:Y:S01]  /*19780*/  STL [R1+0xdb8], R5 ;  /* 0x000db80501007387 */ /* 0x000fe20000100800 */
[----:B----4-:R-:W-:-:S03]  /*19790*/  IMAD R0, R9, UR14, RZ ;  /* 0x0000000e09007c24 */ /* 0x010fc6000f8e02ff */
[----:B------:R0:W-:Y:S04]  /*197a0*/  STL [R1+0xdbc], R2 ;  /* 0x000dbc0201007387 */ /* 0x0001e80000100800 */
[----:B------:R2:W-:Y:S01]  /*197b0*/  STL [R1+0xdc0], R0 ;  /* 0x000dc00001007387 */ /* 0x0005e20000100800 */
[----:B0-----:R-:W-:Y:S02]  /*197c0*/  IMAD R2, R110, UR16, RZ ;  /* 0x000000106e027c24 */ /* 0x001fe4000f8e02ff */
[----:B------:R-:W-:Y:S02]  /*197d0*/  IMAD R110, R139, UR45, RZ ;  /* 0x0000002d8b6e7c24 */ /* 0x000fe4000f8e02ff */
[----:B--2---:R-:W-:Y:S02]  /*197e0*/  IMAD R0, R111, UR17, RZ ;  /* 0x000000116f007c24 */ /* 0x004fe4000f8e02ff */
[----:B------:R-:W-:-:S02]  /*197f0*/  IMAD R111, R138, UR44, RZ ;  /* 0x0000002c8a6f7c24 */ /* 0x000fc4000f8e02ff */
[----:B------:R-:W-:-:S05]  /*19800*/  IMAD.WIDE R138, R16, 0x2, R82 ;  /* 0x00000002108a7825 */ /* 0x000fca00078e0252 */
[----:B------:R-:W2:Y:S01]  /*19810*/  @P0 LDG.E.U16 R30, desc[UR10][R138.64] ;  /* 0x0000000a8a1e0981 */ /* 0x000ea2000c1e1500 */
[----:B------:R-:W-:-:S05]  /*19820*/  IMAD R3, R3, UR15, RZ ;  /* 0x0000000f03037c24 */ /* 0x000fca000f8e02ff */
[----:B------:R0:W-:Y:S04]  /*19830*/  STL [R1+0xdc4], R3 ;  /* 0x000dc40301007387 */ /* 0x0001e80000100800 */
[----:B0-----:R-:W3:Y:S04]  /*19840*/  LDL.LU R3, [R1+0x3cc] ;  /* 0x0003cc0001037983 */ /* 0x001ee80000300800 */
[----:B------:R0:W-:Y:S04]  /*19850*/  STL [R1+0xdc8], R2 ;  /* 0x000dc80201007387 */ /* 0x0001e80000100800 */
[----:B0-----:R-:W4:Y:S04]  /*19860*/  LDL.LU R2, [R1+0x3c8] ;  /* 0x0003c80001027983 */ /* 0x001f280000300800 */
[----:B------:R0:W-:Y:S04]  /*19870*/  STL [R1+0xdcc], R0 ;  /* 0x000dcc0001007387 */ /* 0x0001e80000100800 */
[----:B------:R-:W3:Y:S04]  /*19880*/  LDL.LU R80, [R1+0x3c4] ;  /* 0x0003c40001507983 */ /* 0x000ee80000300800 */
[----:B------:R-:W-:Y:S04]  /*19890*/  STL [R1+0xdd0], R113 ;  /* 0x000dd07101007387 */ /* 0x000fe80000100800 */
[----:B------:R-:W-:Y:S04]  /*198a0*/  STL [R1+0xdd4], R114 ;  /* 0x000dd47201007387 */ /* 0x000fe80000100800 */
[----:B------:R-:W-:Y:S04]  /*198b0*/  STL [R1+0xdd8], R115 ;  /* 0x000dd87301007387 */ /* 0x000fe80000100800 */
[----:B------:R-:W-:Y:S04]  /*198c0*/  STL [R1+0xddc], R116 ;  /* 0x000ddc7401007387 */ /* 0x000fe80000100800 */
[----:B------:R-:W-:Y:S04]  /*198d0*/  STL [R1+0xde0], R117 ;  /* 0x000de07501007387 */ /* 0x000fe80000100800 */
[----:B------:R-:W-:Y:S04]  /*198e0*/  STL [R1+0xde4], R118 ;  /* 0x000de47601007387 */ /* 0x000fe80000100800 */
[----:B------:R-:W-:Y:S04]  /*198f0*/  STL [R1+0xde8], R119 ;  /* 0x000de87701007387 */ /* 0x000fe80000100800 */
[----:B------:R-:W-:Y:S04]  /*19900*/  STL [R1+0xdec], R121 ;  /* 0x000dec7901007387 */ /* 0x000fe80000100800 */
[----:B------:R-:W-:Y:S01]  /*19910*/  STL [R1+0xdf0], R122 ;  /* 0x000df07a01007387 */ /* 0x000fe20000100800 */
[----:B------:R-:W-:-:S03]  /*19920*/  IMAD R132, R132, UR38, RZ ;  /* 0x0000002684847c24 */ /* 0x000fc6000f8e02ff */
        /* <DEDUP_REMOVED lines=40> */
[----:B0-----:R-:W-:-:S03]  /*19bb0*/  IMAD R0, R158, UR64, RZ ;  /* 0x000000409e007c24 */ /* 0x001fc6000f8e02ff */
        /* <DEDUP_REMOVED lines=11> */
[----:B------:R-:W-:-:S03]  /*19c70*/  IMAD.WIDE R136, R16, 0x2, R162 ;  /* 0x0000000210887825 */ /* 0x000fc600078e02a2 */
[----:B------:R-:W-:Y:S01]  /*19c80*/  STL [R1+0xe60], R92 ;  /* 0x000e605c01007387 */ /* 0x000fe20000100800 */
[----:B------:R-:W-:-:S03]  /*19c90*/  IMAD R86, R107, UR68, RZ ;  /* 0x000000446b567c24 */ /* 0x000fc6000f8e02ff */
[----:B------:R-:W-:Y:S01]  /*19ca0*/  STL [R1+0xe64], R91 ;  /* 0x000e645b01007387 */ /* 0x000fe20000100800 */
[----:B------:R-:W-:-:S03]  /*19cb0*/  IMAD R85, R106, UR69, RZ ;  /* 0x000000456a557c24 */ /* 0x000fc6000f8e02ff */
[----:B------:R-:W-:Y:S01]  /*19cc0*/  STL [R1+0xe70], R0 ;  /* 0x000e700001007387 */ /* 0x000fe20000100800 */
[----:B-1----:R-:W-:-:S03]  /*19cd0*/  IMAD R84, R105, UR70, RZ ;  /* 0x0000004669547c24 */ /* 0x002fc6000f8e02ff */
[----:B------:R-:W-:Y:S04]  /*19ce0*/  STL [R1+0xe68], R90 ;  /* 0x000e685a01007387 */ /* 0x000fe80000100800 */
[----:B------:R-:W-:Y:S04]  /*19cf0*/  STL [R1+0xe6c], R89 ;  /* 0x000e6c5901007387 */ /* 0x000fe80000100800 */
[----:B------:R-:W-:Y:S04]  /*19d00*/  STL [R1+0xe74], R88 ;  /* 0x000e745801007387 */ /* 0x000fe80000100800 */
[----:B------:R-:W-:Y:S04]  /*19d10*/  STL [R1+0xe78], R87 ;  /* 0x000e785701007387 */ /* 0x000fe80000100800 */
[----:B------:R0:W3:Y:S04]  /*19d20*/  @P1 LDG.E.U16 R81, desc[UR10][R136.64] ;  /* 0x0000000a88511981 */ /* 0x0000e8000c1e1500 */
[----:B------:R-:W-:Y:S04]  /*19d30*/  STL [R1+0xe7c], R86 ;  /* 0x000e7c5601007387 */ /* 0x000fe80000100800 */
[----:B------:R-:W-:Y:S04]  /*19d40*/  STL [R1+0xe80], R85 ;  /* 0x000e805501007387 */ /* 0x000fe80000100800 */
[----:B------:R-:W-:Y:S04]  /*19d50*/  STL.64 [R1+0xbe0], R138 ;  /* 0x000be08a01007387 */ /* 0x000fe80000100a00 */
[----:B------:R-:W-:Y:S04]  /*19d60*/  STL [R1+0xe84], R84 ;  /* 0x000e845401007387 */ /* 0x000fe80000100800 */
[----:B------:R-:W-:Y:S04]  /*19d70*/  STL.64 [R1+0xbd8], R136 ;  /* 0x000bd88801007387 */ /* 0x000fe80000100a00 */
[----:B--2---:R1:W-:Y:S04]  /*19d80*/  STL [R1+0xf7c], R30 ;  /* 0x000f7c1e01007387 */ /* 0x0043e80000100800 */
[----:B-1----:R-:W2:Y:S01]  /*19d90*/  LDL.LU R30, [R1+0x2bf0] ;  /* 0x002bf000011e7983 */ /* 0x002ea20000300800 */
[----:B0-----:R-:W-:-:S04]  /*19da0*/  IMAD.WIDE R136, R35, 0x2, R82 ;  /* 0x0000000223887825 */ /* 0x001fc800078e0252 */
[----:B------:R-:W-:Y:S02]  /*19db0*/  IMAD R11, R109, UR66, RZ ;  /* 0x000000426d0b7c24 */ /* 0x000fe4000f8e02ff */
[----:B------:R-:W-:-:S04]  /*19dc0*/  IMAD.WIDE R108, R34, 0x2, R82 ;  /* 0x00000002226c7825 */ /* 0x000fc800078e0252 */
[----:B------:R-:W-:-:S04]  /*19dd0*/  IMAD.WIDE R106, R33, 0x2, R82 ;  /* 0x00000002216a7825 */ /* 0x000fc800078e0252 */
[----:B------:R-:W-:Y:S01]  /*19de0*/  IMAD R9, R144, UR50, RZ ;  /* 0x0000003290097c24 */ /* 0x000fe2000f8e02ff */
[----:B---3--:R0:W-:Y:S04]  /*19df0*/  STL [R1+0xf78], R81 ;  /* 0x000f785101007387 */ /* 0x0081e80000100800 */
[----:B0-----:R-:W3:Y:S04]  /*19e00*/  LDL.LU R81, [R1+0x2bec] ;  /* 0x002bec0001517983 */ /* 0x001ee80000300800 */
[----:B------:R0:W-:Y:S04]  /*19e10*/  STL.64 [R1+0xbc8], R136 ;  /* 0x000bc88801007387 */ /* 0x0001e80000100a00 */
[----:B------:R1:W-:Y:S04]  /*19e20*/  STL.64 [R1+0xbb8], R108 ;  /* 0x000bb86c01007387 */ /* 0x0003e80000100a00 */
[----:B------:R-:W-:Y:S01]  /*19e30*/  STL.64 [R1+0xba8], R106 ;  /* 0x000ba86a01007387 */ /* 0x000fe20000100a00 */
[----:B0-----:R-:W-:-:S04]  /*19e40*/  IMAD.WIDE R136, R32, 0x2, R82 ;  /* 0x0000000220887825 */ /* 0x001fc800078e0252 */
[--C-:B-1----:R-:W-:Y:S01]  /*19e50*/  IMAD.WIDE R108, R31, 0x2, R82.reuse ;  /* 0x000000021f6c7825 */ /* 0x102fe200078e0252 */
[----:B------:R0:W-:Y:S04]  /*19e60*/  STL.64 [R1+0xb98], R136 ;  /* 0x000b988801007387 */ /* 0x0001e80000100a00 */
[----:B------:R1:W-:Y:S01]  /*19e70*/  STL.64 [R1+0xb90], R108 ;  /* 0x000b906c01007387 */ /* 0x0003e20000100a00 */
[----:B0-----:R-:W-:-:S04]  /*19e80*/  IMAD.WIDE R136, R29, 0x2, R82 ;  /* 0x000000021d887825 */ /* 0x001fc800078e0252 */
[----:B-1----:R-:W-:-:S04]  /*19e90*/  IMAD.WIDE R108, R28, 0x2, R82 ;  /* 0x000000021c6c7825 */ /* 0x002fc800078e0252 */
[----:B--2---:R-:W-:-:S05]  /*19ea0*/  IMAD.WIDE R106, R30, 0x2, R82 ;  /* 0x000000021e6a7825 */ /* 0x004fca00078e0252 */
[----:B------:R0:W-:Y:S04]  /*19eb0*/  STL.64 [R1+0xb88], R106 ;  /* 0x000b886a01007387 */ /* 0x0001e80000100a00 */
[----:B------:R1:W-:Y:S04]  /*19ec0*/  STL.64 [R1+0xb80], R136 ;  /* 0x000b808801007387 */ /* 0x0003e80000100a00 */
[----:B------:R2:W-:Y:S01]  /*19ed0*/  STL.64 [R1+0xb78], R108 ;  /* 0x000b786c01007387 */ /* 0x0005e20000100a00 */
[----:B0-----:R-:W-:-:S04]  /*19ee0*/  IMAD.WIDE R106, R27, 0x2, R82 ;  /* 0x000000021b6a7825 */ /* 0x001fc800078e0252 */
[--C-:B-1----:R-:W-:Y:S01]  /*19ef0*/  IMAD.WIDE R136, R26, 0x2, R82.reuse ;  /* 0x000000021a887825 */ /* 0x102fe200078e0252 */
[----:B------:R0:W-:Y:S03]  /*19f00*/  STL.64 [R1+0xb70], R106 ;  /* 0x000b706a01007387 */ /* 0x0001e60000100a00 */
[--C-:B--2---:R-:W-:Y:S01]  /*19f10*/  IMAD.WIDE R108, R25, 0x2, R82.reuse ;  /* 0x00000002196c7825 */ /* 0x104fe200078e0252 */
        /* <DEDUP_REMOVED lines=13> */
[----:B------:R-:W2:Y:S01]  /*19ff0*/  LDL R161, [R1+0x2a4] ;  /* 0x0002a40001a17983 */ /* 0x000ea20000100800 */
[----:B0-----:R-:W-:-:S03]  /*1a000*/  IMAD.WIDE R106, R18, 0x2, R82 ;  /* 0x00000002126a7825 */ /* 0x001fc600078e0252 */
[----:B------:R0:W-:Y:S04]  /*1a010*/  STL.64 [R1+0xb30], R108 ;  /* 0x000b306c01007387 */ /* 0x0001e80000100a00 */
[----:B------:R-:W4:Y:S01]  /*1a020*/  LDL R149, [R1+0x278] ;  /* 0x0002780001957983 */ /* 0x000f220000100800 */
[----:B-1----:R-:W-:-:S03]  /*1a030*/  IMAD.WIDE R136, R14, 0x2, R82 ;  /* 0x000000020e887825 */ /* 0x002fc600078e0252 */
[----:B------:R1:W-:Y:S01]  /*1a040*/  STL.64 [R1+0xb28], R106 ;  /* 0x000b286a01007387 */ /* 0x0003e20000100a00 */
[----:B0-----:R-:W-:-:S03]  /*1a050*/  IMAD.WIDE R108, R17, 0x2, R82 ;  /* 0x00000002116c7825 */ /* 0x001fc600078e0252 */
[----:B------:R-:W4:Y:S04]  /*1a060*/  LDL R148, [R1+0x2dc] ;  /* 0x0002dc0001947983 */ /* 0x000f280000100800 */
[----:B------:R0:W-:Y:S01]  /*1a070*/  STL.64 [R1+0xb20], R108 ;  /* 0x000b206c01007387 */ /* 0x0001e20000100a00 */
[----:B-1----:R-:W-:-:S05]  /*1a080*/  IMAD.WIDE R106, R15, 0x2, R82 ;  /* 0x000000020f6a7825 */ /* 0x002fca00078e0252 */
[----:B------:R1:W-:Y:S01]  /*1a090*/  STL.64 [R1+0xb18], R106 ;  /* 0x000b186a01007387 */ /* 0x0003e20000100a00 */
[----:B0-----:R-:W-:-:S03]  /*1a0a0*/  IMAD.WIDE R108, R13, 0x2, R82 ;  /* 0x000000020d6c7825 */ /* 0x001fc600078e0252 */
[----:B------:R-:W-:Y:S04]  /*1a0b0*/  STL.64 [R1+0xb10], R136 ;  /* 0x000b108801007387 */ /* 0x000fe80000100a00 */
[----:B------:R-:W4:Y:S01]  /*1a0c0*/  LDL R147, [R1+0x2e8] ;  /* 0x0002e80001937983 */ /* 0x000f220000100800 */
[----:B-1----:R-:W-:-:S03]  /*1a0d0*/  IMAD.WIDE R106, R12, 0x2, R82 ;  /* 0x000000020c6a7825 */ /* 0x002fc600078e0252 */
[----:B------:R-:W-:Y:S04]  /*1a0e0*/  STL.64 [R1+0xb08], R108 ;  /* 0x000b086c01007387 */ /* 0x000fe80000100a00 */
[----:B------:R-:W4:Y:S04]  /*1a0f0*/  LDL R146, [R1+0x2f0] ;  /* 0x0002f00001927983 */ /* 0x000f280000100800 */
[----:B------:R0:W-:Y:S04]  /*1a100*/  STL.64 [R1+0xb00], R106 ;  /* 0x000b006a01007387 */ /* 0x0001e80000100a00 */
[----:B------:R-:W4:Y:S04]  /*1a110*/  LDL R145, [R1+0x2fc] ;  /* 0x0002fc0001917983 */ /* 0x000f280000100800 */
[----:B------:R-:W4:Y:S04]  /*1a120*/  LDL R144, [R1+0x304] ;  /* 0x0003040001907983 */ /* 0x000f280000100800 */
[----:B------:R-:W4:Y:S04]  /*1a130*/  LDL R143, [R1+0x310] ;  /* 0x00031000018f7983 */ /* 0x000f280000100800 */
[----:B------:R-:W4:Y:S04]  /*1a140*/  LDL R142, [R1+0x318] ;  /* 0x00031800018e7983 */ /* 0x000f280000100800 */
[----:B------:R-:W4:Y:S04]  /*1a150*/  LDL R141, [R1+0x30c] ;  /* 0x00030c00018d7983 */ /* 0x000f280000100800 */
[----:B------:R-:W4:Y:S01]  /*1a160*/  LDL R140, [R1+0x314] ;  /* 0x00031400018c7983 */ /* 0x000f220000100800 */
[----:B------:R-:W-:-:S02]  /*1a170*/  IMAD R6, R120, UR26, RZ ;  /* 0x0000001a78067c24 */ /* 0x000fc4000f8e02ff */
[----:B0-----:R-:W-:-:S04]  /*1a180*/  IMAD.WIDE R106, R4, 0x2, R82 ;  /* 0x00000002046a7825 */ /* 0x001fc800078e0252 */
[----:B------:R-:W-:Y:S02]  /*1a190*/  IMAD R7, R128, UR34, RZ ;  /* 0x0000002280077c24 */ /* 0x000fe4000f8e02ff */
[--C-:B------:R-:W-:Y:S01]  /*1a1a0*/  IMAD.WIDE R136, R5, 0x2, R82.reuse ;  /* 0x0000000205887825 */ /* 0x100fe200078e0252 */
[----:B------:R0:W-:Y:S03]  /*1a1b0*/  STL.64 [R1+0xaf8], R106 ;  /* 0x000af86a01007387 */ /* 0x0001e60000100a00 */
[--C-:B------:R-:W-:Y:S01]  /*1a1c0*/  IMAD.WIDE R108, R6, 0x2, R82.reuse ;  /* 0x00000002066c7825 */ /* 0x100fe200078e0252 */
[----:B------:R-:W-:Y:S04]  /*1a1d0*/  STL.64 [R1+0xaf0], R136 ;  /* 0x000af08801007387 */ /* 0x000fe80000100a00 */
[----:B------:R-:W4:Y:S01]  /*1a1e0*/  LDL R139, [R1+0x320] ;  /* 0x00032000018b7983 */ /* 0x000f220000100800 */
[----:B0-----:R-:W-:-:S03]  /*1a1f0*/  IMAD.WIDE R106, R7, 0x2, R82 ;  /* 0x00000002076a7825 */ /* 0x001fc600078e0252 */
[----:B------:R0:W-:Y:S04]  /*1a200*/  STL.64 [R1+0xae8], R108 ;  /* 0x000ae86c01007387 */ /* 0x0001e80000100a00 */
[----:B------:R-:W4:Y:S01]  /*1a210*/  LDL R138, [R1+0x31c] ;  /* 0x00031c00018a7983 */ /* 0x000f220000100800 */
[----:B------:R-:W-:-:S03]  /*1a220*/  IMAD R10, R152, UR58, RZ ;  /* 0x0000003a980a7c24 */ /* 0x000fc6000f8e02ff */
[----:B------:R1:W-:Y:S01]  /*1a230*/  STL.64 [R1+0xae0], R106 ;  /* 0x000ae06a01007387 */ /* 0x0003e20000100a00 */
[----:B0-----:R-:W-:-:S03]  /*1a240*/  IMAD.WIDE R108, R8, 0x2, R82 ;  /* 0x00000002086c7825 */ /* 0x001fc600078e0252 */
[----:B------:R-:W4:Y:S04]  /*1a250*/  LDL R137, [R1+0x2f8] ;  /* 0x0002f80001897983 */ /* 0x000f280000100800 */
[----:B------:R-:W-:Y:S01]  /*1a260*/  STL.64 [R1+0xad8], R108 ;  /* 0x000ad86c01007387 */ /* 0x000fe20000100a00 */
[----:B-1----:R-:W-:-:S03]  /*1a270*/  IMAD.WIDE R106, R9, 0x2, R82 ;  /* 0x00000002096a7825 */ /* 0x002fc600078e0252 */
[----:B------:R-:W4:Y:S04]  /*1a280*/  LDL R120, [R1+0x2f4] ;  /* 0x0002f40001787983 */ /* 0x000f280000100800 */
[----:B------:R0:W-:Y:S04]  /*1a290*/  STL.64 [R1+0xad0], R106 ;  /* 0x000ad06a01007387 */ /* 0x0001e80000100a00 */
[----:B------:R-:W4:Y:S04]  /*1a2a0*/  LDL R136, [R1+0x2e4] ;  /* 0x0002e40001887983 */ /* 0x000f280000100800 */
[----:B------:R-:W4:Y:S01]  /*1a2b0*/  LDL R128, [R1+0x2d8] ;  /* 0x0002d80001807983 */ /* 0x000f220000100800 */
[----:B0-----:R-:W-:-:S05]  /*1a2c0*/  IMAD.WIDE R106, R10, 0x2, R82 ;  /* 0x000000020a6a7825 */ /* 0x001fca00078e0252 */
[----:B------:R0:W-:Y:S01]  /*1a2d0*/  STL.64 [R1+0xac8], R106 ;  /* 0x000ac86a01007387 */ /* 0x0001e20000100a00 */
[----:B------:R-:W-:-:S03]  /*1a2e0*/  IMAD R80, R80, UR73, RZ ;  /* 0x0000004950507c24 */ /* 0x000fc6000f8e02ff */
[----:B------:R-:W4:Y:S01]  /*1a2f0*/  LDL R0, [R1+0x2e0] ;  /* 0x0002e00001007983 */ /* 0x000f220000100800 */
[----:B0-----:R-:W-:-:S04]  /*1a300*/  IMAD.WIDE R106, R11, 0x2, R82 ;  /* 0x000000020b6a7825 */ /* 0x001fc800078e0252 */
[--C-:B---3--:R-:W-:Y:S01]  /*1a310*/  IMAD.WIDE R108, R81, 0x2, R82.reuse ;  /* 0x00000002516c7825 */ /* 0x108fe200078e0252 */
[----:B------:R0:W-:Y:S03]  /*1a320*/  STL.64 [R1+0xac0], R106 ;  /* 0x000ac06a01007387 */ /* 0x0001e60000100a00 */
[----:B------:R-:W-:-:S04]  /*1a330*/  IMAD.WIDE R158, R80, 0x2, R82 ;  /* 0x00000002509e7825 */ /* 0x000fc800078e0252 */
[----:B--2---:R-:W-:-:S04]  /*1a340*/  IMAD.WIDE R160, R161, 0x2, R82 ;  /* 0x00000002a1a07825 */ /* 0x004fc800078e0252 */
[----:B----4-:R-:W-:-:S05]  /*1a350*/  IMAD.WIDE R150, R149, 0x2, R82 ;  /* 0x0000000295967825 */ /* 0x010fca00078e0252 */
[----:B------:R-:W-:Y:S01]  /*1a360*/  STL.64 [R1+0xbc0], R150 ;  /* 0x000bc09601007387 */ /* 0x000fe20000100a00 */
[----:B0-----:R-:W-:-:S03]  /*1a370*/  IMAD.WIDE R106, R148, 0x2, R82 ;  /* 0x00000002946a7825 */ /* 0x001fc600078e0252 */
[----:B------:R-:W-:Y:S04]  /*1a380*/  STL.64 [R1+0xbd0], R160 ;  /* 0x000bd0a001007387 */ /* 0x000fe80000100a00 */
[----:B------:R-:W-:Y:S04]  /*1a390*/  STL.64 [R1+0xbb0], R108 ;  /* 0x000bb06c01007387 */ /* 0x000fe80000100a00 */
[----:B------:R-:W-:Y:S04]  /*1a3a0*/  STL.64 [R1+0x2bd0], R160 ;  /* 0x002bd0a001007387 */ /* 0x000fe80000100a00 */
[----:B------:R0:W-:Y:S04]  /*1a3b0*/  STL.64 [R1+0xba0], R106 ;  /* 0x000ba06a01007387 */ /* 0x0001e80000100a00 */
[----:B------:R-:W-:Y:S01]  /*1a3c0*/  STL.64 [R1+0x27c8], R158 ;  /* 0x0027c89e01007387 */ /* 0x000fe20000100a00 */
[----:B0-----:R-:W-:-:S04]  /*1a3d0*/  IMAD.WIDE R106, R147, 0x2, R82 ;  /* 0x00000002936a7825 */ /* 0x001fc800078e0252 */
[--C-:B------:R-:W-:Y:S01]  /*1a3e0*/  IMAD.WIDE R146, R146, 0x2, R82.reuse ;  /* 0x0000000292927825 */ /* 0x100fe200078e0252 */
[----:B------:R0:W-:Y:S03]  /*1a3f0*/  STL.64 [R1+0xd80], R106 ;  /* 0x000d806a01007387 */ /* 0x0001e60000100a00 */
[--C-:B------:R-:W-:Y:S01]  /*1a400*/  IMAD.WIDE R108, R145, 0x2, R82.reuse ;  /* 0x00000002916c7825 */ /* 0x100fe200078e0252 */
[----:B------:R-:W-:Y:S03]  /*1a410*/  STL.64 [R1+0xd78], R146 ;  /* 0x000d789201007387 */ /* 0x000fe60000100a00 */
[--C-:B0-----:R-:W-:Y:S01]  /*1a420*/  IMAD.WIDE R106, R144, 0x2, R82.reuse ;  /* 0x00000002906a7825 */ /* 0x101fe200078e0252 */
[----:B------:R0:W-:Y:S03]  /*1a430*/  STL.64 [R1+0xd70], R108 ;  /* 0x000d706c01007387 */ /* 0x0001e60000100a00 */
[--C-:B------:R-:W-:Y:S01]  /*1a440*/  IMAD.WIDE R158, R143, 0x2, R82.reuse ;  /* 0x000000028f9e7825 */ /* 0x100fe200078e0252 */
[----:B------:R1:W-:Y:S03]  /*1a450*/  STL.64 [R1+0xd68], R106 ;  /* 0x000d686a01007387 */ /* 0x0003e60000100a00 */
[----:B------:R-:W-:-:S04]  /*1a460*/  IMAD.WIDE R142, R142, 0x2, R82 ;  /* 0x000000028e8e7825 */ /* 0x000fc800078e0252 */
[--C-:B0-----:R-:W-:Y:S01]  /*1a470*/  IMAD.WIDE R108, R141, 0x2, R82.reuse ;  /* 0x000000028d6c7825 */ /* 0x101fe200078e0252 */
[----:B------:R-:W-:Y:S03]  /*1a480*/  STL.64 [R1+0xd58], R142 ;  /* 0x000d588e01007387 */ /* 0x000fe60000100a00 */
[--C-:B-1----:R-:W-:Y:S01]  /*1a490*/  IMAD.WIDE R106, R140, 0x2, R82.reuse ;  /* 0x000000028c6a7825 */ /* 0x102fe200078e0252 */
[----:B------:R-:W-:Y:S04]  /*1a4a0*/  STL.64 [R1+0xd60], R158 ;  /* 0x000d609e01007387 */ /* 0x000fe80000100a00 */
[----:B------:R-:W-:Y:S04]  /*1a4b0*/  STL.64 [R1+0xd50], R108 ;  /* 0x000d506c01007387 */ /* 0x000fe80000100a00 */
[----:B------:R0:W-:Y:S04]  /*1a4c0*/  STL.64 [R1+0x27d0], R158 ;  /* 0x0027d09e01007387 */ /* 0x0001e80000100a00 */
[----:B------:R-:W-:Y:S04]  /*1a4d0*/  STL.64 [R1+0xd48], R106 ;  /* 0x000d486a01007387 */ /* 0x000fe80000100a00 */
[----:B0-----:R-:W2:Y:S04]  /*1a4e0*/  LDL.LU R158, [R1+0x308] ;  /* 0x00030800019e7983 */ /* 0x001ea80000300800 */
[----:B------:R-:W3:Y:S01]  /*1a4f0*/  LDL.LU R159, [R1+0x300] ;  /* 0x00030000019f7983 */ /* 0x000ee20000300800 */
[----:B------:R-:W-:-:S04]  /*1a500*/  IMAD.WIDE R140, R139, 0x2, R82 ;  /* 0x000000028b8c7825 */ /* 0x000fc800078e0252 */
[--C-:B------:R-:W-:Y:S01]  /*1a510*/  IMAD.WIDE R108, R138, 0x2, R82.reuse ;  /* 0x000000028a6c7825 */ /* 0x100fe200078e0252 */
[----:B------:R-:W-:Y:S04]  /*1a520*/  STL.64 [R1+0xd40], R140 ;  /* 0x000d408c01007387 */ /* 0x000fe80000100a00 */
[----:B------:R0:W-:Y:S02]  /*1a530*/  STL.64 [R1+0xd38], R108 ;  /* 0x000d386c01007387 */ /* 0x0001e40000100a00 */
[----:B0-----:R-:W-:-:S04]  /*1a540*/  IMAD.WIDE R108, R137, 0x2, R82 ;  /* 0x00000002896c7825 */ /* 0x001fc800078e0252 */
[----:B------:R-:W-:-:S04]  /*1a550*/  IMAD.WIDE R136, R136, 0x2, R82 ;  /* 0x0000000288887825 */ /* 0x000fc800078e0252 */
[----:B--2---:R-:W-:-:S04]  /*1a560*/  IMAD.WIDE R106, R158, 0x2, R82 ;  /* 0x000000029e6a7825 */ /* 0x004fc800078e0252 */
[--C-:B---3--:R-:W-:Y:S01]  /*1a570*/  IMAD.WIDE R138, R159, 0x2, R82.reuse ;  /* 0x000000029f8a7825 */ /* 0x108fe200078e0252 */
[----:B------:R0:W-:Y:S04]  /*1a580*/  STL.64 [R1+0xd30], R106 ;  /* 0x000d306a01007387 */ /* 0x0001e80000100a00 */
[----:B------:R-:W-:Y:S01]  /*1a590*/  STL.64 [R1+0xd28], R138 ;  /* 0x000d288a01007387 */ /* 0x000fe20000100a00 */
[----:B0-----:R-:W-:-:S03]  /*1a5a0*/  IMAD.WIDE R106, R120, 0x2, R82 ;  /* 0x00000002786a7825 */ /* 0x001fc600078e0252 */
[----:B------:R-:W2:Y:S04]  /*1a5b0*/  LDL R120, [R1+0x2ec] ;  /* 0x0002ec0001787983 */ /* 0x000ea80000100800 */
[----:B------:R0:W-:Y:S04]  /*1a5c0*/  STL.64 [R1+0xd20], R108 ;  /* 0x000d206c01007387 */ /* 0x0001e80000100a00 */
[----:B------:R1:W-:Y:S04]  /*1a5d0*/  STL.64 [R1+0xd18], R106 ;  /* 0x000d186a01007387 */ /* 0x0003e80000100a00 */
[----:B------:R-:W-:Y:S04]  /*1a5e0*/  STL.64 [R1+0xd10], R136 ;  /* 0x000d108801007387 */ /* 0x000fe80000100a00 */
[----:B------:R-:W3:Y:S01]  /*1a5f0*/  LDL R105, [R1+0x2d0] ;  /* 0x0002d00001697983 */ /* 0x000ee20000100800 */
[----:B0-----:R-:W-:-:S04]  /*1a600*/  IMAD.WIDE R108, R0, 0x2, R82 ;  /* 0x00000002006c7825 */ /* 0x001fc800078e0252 */
[----:B-1----:R-:W-:-:S05]  /*1a610*/  IMAD.WIDE R106, R128, 0x2, R82 ;  /* 0x00000002806a7825 */ /* 0x002fca00078e0252 */
[----:B------:R0:W-:Y:S04]  /*1a620*/  STL.64 [R1+0xd08], R106 ;  /* 0x000d086a01007387 */ /* 0x0001e80000100a00 */
[----:B0-----:R-:W4:Y:S04]  /*1a630*/  LDL R106, [R1+0x2c4] ;  /* 0x0002c400016a7983 */ /* 0x001f280000100800 */
[----:B------:R0:W-:Y:S04]  /*1a640*/  STL.64 [R1+0xd00], R108 ;  /* 0x000d006c01007387 */ /* 0x0001e80000100a00 */
[----:B------:R-:W4:Y:S04]  /*1a650*/  LDL R107, [R1+0x2cc] ;  /* 0x0002cc00016b7983 */ /* 0x000f280000100800 */
[----:B------:R-:W4:Y:S04]  /*1a660*/  LDL R157, [R1+0x2c0] ;  /* 0x0002c000019d7983 */ /* 0x000f280000100800 */
[----:B0-----:R-:W4:Y:S04]  /*1a670*/  LDL R108, [R1+0x2d4] ;  /* 0x0002d400016c7983 */ /* 0x001f280000100800 */
[----:B------:R-:W4:Y:S04]  /*1a680*/  LDL R109, [R1+0x2c8] ;  /* 0x0002c800016d7983 */ /* 0x000f280000100800 */
        /* <DEDUP_REMOVED lines=22> */
[----:B------:R-:W4:Y:S01]  /*1a7f0*/  LDL R128, [R1+0x260] ;  /* 0x0002600001807983 */ /* 0x000f220000100800 */
[----:B--2---:R-:W-:-:S05]  /*1a800*/  IMAD.WIDE R160, R120, 0x2, R82 ;  /* 0x0000000278a07825 */ /* 0x004fca00078e0252 */
[----:B------:R3:W-:Y:S04]  /*1a810*/  STL.64 [R1+0xcf8], R160 ;  /* 0x000cf8a001007387 */ /* 0x0007e80000100a00 */
[----:B------:R-:W2:Y:S01]  /*1a820*/  LDL R120, [R1+0x25c] ;  /* 0x00025c0001787983 */ /* 0x000ea20000100800 */
[----:B---3--:R-:W-:-:S05]  /*1a830*/  IMAD.WIDE R160, R105, 0x2, R82 ;  /* 0x0000000269a07825 */ /* 0x008fca00078e0252 */
[----:B------:R4:W-:Y:S02]  /*1a840*/  STL.64 [R1+0xcf0], R160 ;  /* 0x000cf0a001007387 */ /* 0x0009e40000100a00 */
[----:B----4-:R-:W-:-:S05]  /*1a850*/  IMAD.WIDE R160, R106, 0x2, R82 ;  /* 0x000000026aa07825 */ /* 0x010fca00078e0252 */
[----:B------:R0:W-:Y:S01]  /*1a860*/  STL.64 [R1+0xce8], R160 ;  /* 0x000ce8a001007387 */ /* 0x0001e20000100a00 */
[----:B------:R-:W-:-:S05]  /*1a870*/  IMAD.WIDE R106, R107, 0x2, R82 ;  /* 0x000000026b6a7825 */ /* 0x000fca00078e0252 */
[----:B------:R1:W-:Y:S01]  /*1a880*/  STL.64 [R1+0xce0], R106 ;  /* 0x000ce06a01007387 */ /* 0x0003e20000100a00 */
[----:B0-----:R-:W-:-:S04]  /*1a890*/  IMAD.WIDE R160, R108, 0x2, R82 ;  /* 0x000000026ca07825 */ /* 0x001fc800078e0252 */
[--C-:B------:R-:W-:Y:S01]  /*1a8a0*/  IMAD.WIDE R108, R109, 0x2, R82.reuse ;  /* 0x000000026d6c7825 */ /* 0x100fe200078e0252 */
[----:B------:R-:W-:Y:S03]  /*1a8b0*/  STL.64 [R1+0xcd8], R160 ;  /* 0x000cd8a001007387 */ /* 0x000fe60000100a00 */
[--C-:B-1----:R-:W-:Y:S01]  /*1a8c0*/  IMAD.WIDE R106, R157, 0x2, R82.reuse ;  /* 0x000000029d6a7825 */ /* 0x102fe200078e0252 */
[----:B------:R0:W-:Y:S03]  /*1a8d0*/  STL.64 [R1+0xcd0], R108 ;  /* 0x000cd06c01007387 */ /* 0x0001e60000100a00 */
[--C-:B------:R-:W-:Y:S01]  /*1a8e0*/  IMAD.WIDE R156, R156, 0x2, R82.reuse ;  /* 0x000000029c9c7825 */ /* 0x100fe200078e0252 */
[----:B------:R1:W-:Y:S04]  /*1a8f0*/  STL.64 [R1+0xcc8], R106 ;  /* 0x000cc86a01007387 */ /* 0x0003e80000100a00 */
[----:B------:R-:W-:Y:S01]  /*1a900*/  STL.64 [R1+0xcc0], R156 ;  /* 0x000cc09c01007387 */ /* 0x000fe20000100a00 */
[----:B0-----:R-:W-:-:S04]  /*1a910*/  IMAD.WIDE R108, R155, 0x2, R82 ;  /* 0x000000029b6c7825 */ /* 0x001fc800078e0252 */
        /* <DEDUP_REMOVED lines=31> */
[----:B------:R-:W-:Y:S03]  /*1ab10*/  STL.64 [R1+0x938], R108 ;  /* 0x0009386c01007387 */ /* 0x000fe60000100a00 */
[--C-:B------:R-:W-:Y:S01]  /*1ab20*/  IMAD.WIDE R138, R138, 0x2, R82.reuse ;  /* 0x000000028a8a7825 */ /* 0x100fe200078e0252 */
[----:B------:R0:W-:Y:S04]  /*1ab30*/  STL.64 [R1+0x930], R106 ;  /* 0x0009306a01007387 */ /* 0x0001e80000100a00 */
[----:B------:R-:W-:Y:S01]  /*1ab40*/  STL.64 [R1+0x928], R138 ;  /* 0x0009288a01007387 */ /* 0x000fe20000100a00 */
[----:B0-----:R-:W-:-:S03]  /*1ab50*/  IMAD.WIDE R106, R0, 0x2, R82 ;  /* 0x00000002006a7825 */ /* 0x001fc600078e0252 */
[----:B------:R-:W3:Y:S01]  /*1ab60*/  LDL R0, [R1+0x258] ;  /* 0x0002580001007983 */ /* 0x000ee20000100800 */
[----:B------:R-:W-:-:S04]  /*1ab70*/  IMAD.WIDE R108, R137, 0x2, R82 ;  /* 0x00000002896c7825 */ /* 0x000fc800078e0252 */
[--C-:B------:R-:W-:Y:S01]  /*1ab80*/  IMAD.WIDE R136, R136, 0x2, R82.reuse ;  /* 0x0000000288887825 */ /* 0x100fe200078e0252 */
[----:B------:R-:W-:Y:S04]  /*1ab90*/  STL.64 [R1+0x920], R108 ;  /* 0x0009206c01007387 */ /* 0x000fe80000100a00 */
[----:B------:R0:W-:Y:S04]  /*1aba0*/  STL.64 [R1+0x918], R106 ;  /* 0x0009186a01007387 */ /* 0x0001e80000100a00 */
[----:B------:R-:W-:Y:S04]  /*1abb0*/  STL.64 [R1+0x910], R136 ;  /* 0x0009108801007387 */ /* 0x000fe80000100a00 */
[----:B------:R-:W4:Y:S01]  /*1abc0*/  LDL R105, [R1+0x248] ;  /* 0x0002480001697983 */ /* 0x000f220000100800 */
[----:B0-----:R-:W-:-:S05]  /*1abd0*/  IMAD.WIDE R106, R128, 0x2, R82 ;  /* 0x00000002806a7825 */ /* 0x001fca00078e0252 */
[----:B------:R0:W-:Y:S04]  /*1abe0*/  STL.64 [R1+0x908], R106 ;  /* 0x0009086a01007387 */ /* 0x0001e80000100a00 */
[----:B0-----:R-:W4:Y:S01]  /*1abf0*/  LDL R106, [R1+0x1bc] ;  /* 0x0001bc00016a7983 */ /* 0x001f220000100800 */
[----:B--2---:R-:W-:-:S05]  /*1ac00*/  IMAD.WIDE R108, R120, 0x2, R82 ;  /* 0x00000002786c7825 */ /* 0x004fca00078e0252 */
[----:B------:R0:W-:Y:S04]  /*1ac10*/  STL.64 [R1+0x900], R108 ;  /* 0x0009006c01007387 */ /* 0x0001e80000100a00 */
[----:B------:R-:W2:Y:S04]  /*1ac20*/  LDL R107, [R1+0x23c] ;  /* 0x00023c00016b7983 */ /* 0x000ea80000100800 */
[----:B------:R-:W2:Y:S04]  /*1ac30*/  LDL R157, [R1+0x188] ;  /* 0x00018800019d7983 */ /* 0x000ea80000100800 */
[----:B0-----:R-:W2:Y:S04]  /*1ac40*/  LDL R108, [R1+0x1b8] ;  /* 0x0001b800016c7983 */ /* 0x001ea80000100800 */
[----:B------:R-:W2:Y:S04]  /*1ac50*/  LDL R109, [R1+0x1ac] ;  /* 0x0001ac00016d7983 */ /* 0x000ea80000100800 */
        /* <DEDUP_REMOVED lines=22> */
[----:B------:R-:W2:Y:S01]  /*1adc0*/  LDL R120, [R1+0x1c] ;  /* 0x00001c0001787983 */ /* 0x000ea20000100800 */
[----:B---3--:R-:W-:-:S05]  /*1add0*/  IMAD.WIDE R160, R0, 0x2, R82 ;  /* 0x0000000200a07825 */ /* 0x008fca00078e0252 */
[----:B------:R4:W-:Y:S04]  /*1ade0*/  STL.64 [R1+0x8f8], R160 ;  /* 0x0008f8a001007387 */ /* 0x0009e80000100a00 */
[----:B------:R-:W3:Y:S01]  /*1adf0*/  LDL.LU R0, [R1+0x18] ;  /* 0x0000180001007983 */ /* 0x000ee20000300800 */
[----:B----4-:R-:W-:-:S05]  /*1ae00*/  IMAD.WIDE R160, R105, 0x2, R82 ;  /* 0x0000000269a07825 */ /* 0x010fca00078e0252 */
[----:B------:R0:W-:Y:S02]  /*1ae10*/  STL.64 [R1+0x8f0], R160 ;  /* 0x0008f0a001007387 */ /* 0x0001e40000100a00 */
[----:B0-----:R-:W-:-:S05]  /*1ae20*/  IMAD.WIDE R160, R106, 0x2, R82 ;  /* 0x000000026aa07825 */ /* 0x001fca00078e0252 */
[----:B------:R2:W-:Y:S02]  /*1ae30*/  STL.64 [R1+0x8e8], R160 ;  /* 0x0008e8a001007387 */ /* 0x0005e40000100a00 */
[----:B--2---:R-:W-:-:S05]  /*1ae40*/  IMAD.WIDE R160, R107, 0x2, R82 ;  /* 0x000000026ba07825 */ /* 0x004fca00078e0252 */
        /* <DEDUP_REMOVED lines=51> */
[----:B------:R-:W-:Y:S04]  /*1b180*/  STL.64 [R1+0x818], R106 ;  /* 0x0008186a01007387 */ /* 0x000fe80000100a00 */
[----:B------:R1:W-:Y:S01]  /*1b190*/  STL.64 [R1+0x810], R136 ;  /* 0x0008108801007387 */ /* 0x0003e20000100a00 */
[----:B0-----:R-:W-:-:S05]  /*1b1a0*/  IMAD.WIDE R108, R120, 0x2, R82 ;  /* 0x00000002786c7825 */ /* 0x001fca00078e0252 */
[----:B------:R0:W-:Y:S01]  /*1b1b0*/  STL.64 [R1+0x808], R108 ;  /* 0x0008086c01007387 */ /* 0x0001e20000100a00 */
[----:B-1----:R-:W-:-:S04]  /*1b1c0*/  IMAD.WIDE R136, R66, 0x2, R82 ;  /* 0x0000000242887825 */ /* 0x002fc800078e0252 */
[----:B---3--:R-:W-:-:S04]  /*1b1d0*/  IMAD.WIDE R106, R0, 0x2, R82 ;  /* 0x00000002006a7825 */ /* 0x008fc800078e0252 */
[--C-:B0-----:R-:W-:Y:S01]  /*1b1e0*/  IMAD.WIDE R108, R72, 0x2, R82.reuse ;  /* 0x00000002486c7825 */ /* 0x101fe200078e0252 */
        /* <DEDUP_REMOVED lines=59> */
[----:B------:R-:W3:Y:S04]  /*1b5a0*/  LDL R147, [R1+0xc] ;  /* 0x00000c0001937983 */ /* 0x000ee80000100800 */
[----:B------:R4:W-:Y:S04]  /*1b5b0*/  STL.64 [R1+0x710], R106 ;  /* 0x0007106a01007387 */ /* 0x0009e80000100a00 */
[----:B------:R-:W3:Y:S04]  /*1b5c0*/  LDL R146, [R1+0x4c] ;  /* 0x00004c0001927983 */ /* 0x000ee80000100800 */
        /* <DEDUP_REMOVED lines=8> */
[----:B-1----:R-:W3:Y:S04]  /*1b650*/  LDL R137, [R1+0xb8] ;  /* 0x0000b80001897983 */ /* 0x002ee80000100800 */
[----:B------:R-:W3:Y:S04]  /*1b660*/  LDL R136, [R1+0xac] ;  /* 0x0000ac0001887983 */ /* 0x000ee80000100800 */
[----:B------:R-:W3:Y:S04]  /*1b670*/  LDL R128, [R1+0xd8] ;  /* 0x0000d80001807983 */ /* 0x000ee80000100800 */
[----:B------:R-:W3:Y:S01]  /*1b680*/  LDL R120, [R1+0xe8] ;  /* 0x0000e80001787983 */ /* 0x000ee20000100800 */
[----:B0-----:R-:W-:-:S04]  /*1b690*/  IMAD.WIDE R108, R58, 0x2, R82 ;  /* 0x000000023a6c7825 */ /* 0x001fc800078e0252 */
[--C-:B----4-:R-:W-:Y:S01]  /*1b6a0*/  IMAD.WIDE R106, R57, 0x2, R82.reuse ;  /* 0x00000002396a7825 */ /* 0x110fe200078e0252 */
[----:B------:R0:W-:Y:S03]  /*1b6b0*/  STL.64 [R1+0x708], R108 ;  /* 0x0007086c01007387 */ /* 0x0001e60000100a00 */
[--C-:B------:R-:W-:Y:S01]  /*1b6c0*/  IMAD.WIDE R150, R63, 0x2, R82.reuse ;  /* 0x000000023f967825 */ /* 0x100fe200078e0252 */
[----:B------:R1:W-:Y:S04]  /*1b6d0*/  STL.64 [R1+0x700], R106 ;  /* 0x0007006a01007387 */ /* 0x0003e80000100a00 */
[----:B------:R4:W-:Y:S01]  /*1b6e0*/  STL.64 [R1+0x6f8], R150 ;  /* 0x0006f89601007387 */ /* 0x0009e20000100a00 */
[----:B0-----:R-:W-:-:S04]  /*1b6f0*/  IMAD.WIDE R108, R67, 0x2, R82 ;  /* 0x00000002436c7825 */ /* 0x001fc800078e0252 */
[--C-:B-1----:R-:W-:Y:S01]  /*1b700*/  IMAD.WIDE R106, R69, 0x2, R82.reuse ;  /* 0x00000002456a7825 */ /* 0x102fe200078e0252 */
[----:B------:R0:W-:Y:S03]  /*1b710*/  STL.64 [R1+0x6f0], R108 ;  /* 0x0006f06c01007387 */ /* 0x0001e60000100a00 */
[--C-:B----4-:R-:W-:Y:S01]  /*1b720*/  IMAD.WIDE R150, R62, 0x2, R82.reuse ;  /* 0x000000023e967825 */ /* 0x110fe200078e0252 */
        /* <DEDUP_REMOVED lines=13> */
[----:B------:R-:W-:Y:S01]  /*1b800*/  STL.64 [R1+0x6b0], R150 ;  /* 0x0006b09601007387 */ /* 0x000fe20000100a00 */
[----:B0-----:R-:W-:-:S03]  /*1b810*/  IMAD.WIDE R108, R79, 0x2, R82 ;  /* 0x000000024f6c7825 */ /* 0x001fc600078e0252 */
[----:B------:R0:W-:Y:S01]  /*1b820*/  STL.64 [R1+0x2bd8], R78 ;  /* 0x002bd84e01007387 */ /* 0x0001e20000100a00 */
[----:B-1----:R-:W-:-:S03]  /*1b830*/  IMAD.WIDE R106, R78, 0x2, R82 ;  /* 0x000000024e6a7825 */ /* 0x002fc600078e0252 */
[----:B------:R2:W-:Y:S04]  /*1b840*/  STL.64 [R1+0x6a8], R108 ;  /* 0x0006a86c01007387 */ /* 0x0005e80000100a00 */
[----:B------:R3:W-:Y:S01]  /*1b850*/  STL.64 [R1+0x6a0], R106 ;  /* 0x0006a06a01007387 */ /* 0x0007e20000100a00 */
[----:B0-----:R-:W-:-:S05]  /*1b860*/  IMAD.WIDE R78, R77, 0x2, R82 ;  /* 0x000000024d4e7825 */ /* 0x001fca00078e0252 */
[----:B------:R0:W-:Y:S01]  /*1b870*/  STL.64 [R1+0x698], R78 ;  /* 0x0006984e01007387 */ /* 0x0001e20000100a00 */
[----:B--2---:R-:W-:-:S05]  /*1b880*/  IMAD.WIDE R108, R148, 0x2, R82 ;  /* 0x00000002946c7825 */ /* 0x004fca00078e0252 */
[----:B------:R1:W-:Y:S01]  /*1b890*/  STL.64 [R1+0x690], R108 ;  /* 0x0006906c01007387 */ /* 0x0003e20000100a00 */
[----:B---3--:R-:W-:-:S04]  /*1b8a0*/  IMAD.WIDE R106, R147, 0x2, R82 ;  /* 0x00000002936a7825 */ /* 0x008fc800078e0252 */
[--C-:B0-----:R-:W-:Y:S01]  /*1b8b0*/  IMAD.WIDE R78, R146, 0x2, R82.reuse ;  /* 0x00000002924e7825 */ /* 0x101fe200078e0252 */
[----:B------:R0:W-:Y:S03]  /*1b8c0*/  STL.64 [R1+0x688], R106 ;  /* 0x0006886a01007387 */ /* 0x0001e60000100a00 */
[--C-:B-1----:R-:W-:Y:S01]  /*1b8d0*/  IMAD.WIDE R108, R145, 0x2, R82.reuse ;  /* 0x00000002916c7825 */ /* 0x102fe200078e0252 */
        /* <DEDUP_REMOVED lines=19> */
[----:B------:R-:W-:Y:S01]  /*1ba10*/  STL.64 [R1+0x630], R108 ;  /* 0x0006306c01007387 */ /* 0x000fe20000100a00 */
[----:B0-----:R-:W-:-:S03]  /*1ba20*/  IMAD.WIDE R106, R128, 0x2, R82 ;  /* 0x00000002806a7825 */ /* 0x001fc600078e0252 */
[----:B------:R-:W2:Y:S01]  /*1ba30*/  LDL R161, [R1+0xfc] ;  /* 0x0000fc0001a17983 */ /* 0x000ea20000100800 */
[----:B-1----:R-:W-:-:S03]  /*1ba40*/  IMAD.WIDE R78, R120, 0x2, R82 ;  /* 0x00000002784e7825 */ /* 0x002fc600078e0252 */
[----:B------:R0:W-:Y:S04]  /*1ba50*/  STL.64 [R1+0x628], R106 ;  /* 0x0006286a01007387 */ /* 0x0001e80000100a00 */
[----:B------:R-:W3:Y:S04]  /*1ba60*/  LDL R16, [R1+0xf8] ;  /* 0x0000f80001107983 */ /* 0x000ee80000100800 */
[----:B------:R2:W-:Y:S04]  /*1ba70*/  STL.64 [R1+0x620], R78 ;  /* 0x0006204e01007387 */ /* 0x0005e80000100a00 */
        /* <DEDUP_REMOVED lines=30> */
[----:B------:R4:W-:Y:S01]  /*1bc60*/  STL.64 [R1+0x618], R78 ;  /* 0x0006184e01007387 */ /* 0x0009e20000100a00 */
[----:B---3--:R-:W-:-:S05]  /*1bc70*/  IMAD.WIDE R160, R16, 0x2, R82 ;  /* 0x0000000210a07825 */ /* 0x008fca00078e0252 */
[----:B------:R0:W-:Y:S01]  /*1bc80*/  STL.64 [R1+0x610], R160 ;  /* 0x000610a001007387 */ /* 0x0001e20000100a00 */
[----:B----4-:R-:W-:-:S05]  /*1bc90*/  IMAD.WIDE R78, R105, 0x2, R82 ;  /* 0x00000002694e7825 */ /* 0x010fca00078e0252 */
[----:B------:R1:W-:Y:S01]  /*1bca0*/  STL.64 [R1+0x608], R78 ;  /* 0x0006084e01007387 */ /* 0x0003e20000100a00 */
[----:B0-----:R-:W-:-:S05]  /*1bcb0*/  IMAD.WIDE R160, R106, 0x2, R82 ;  /* 0x000000026aa07825 */ /* 0x001fca00078e0252 */
[----:B------:R0:W-:Y:S01]  /*1bcc0*/  STL.64 [R1+0x250], R160 ;  /* 0x000250a001007387 */ /* 0x0001e20000100a00 */
[----:B-1----:R-:W-:-:S04]  /*1bcd0*/  IMAD.WIDE R78, R107, 0x2, R82 ;  /* 0x000000026b4e7825 */ /* 0x002fc800078e0252 */
[--C-:B------:R-:W-:Y:S01]  /*1bce0*/  IMAD.WIDE R106, R109, 0x2, R82.reuse ;  /* 0x000000026d6a7825 */ /* 0x100fe200078e0252 */
[----:B------:R1:W-:Y:S03]  /*1bcf0*/  STL.64 [R1+0x240], R78 ;  /* 0x0002404e01007387 */ /* 0x0003e60000100a00 */
[----:B0-----:R-:W-:-:S04]  /*1bd00*/  IMAD.WIDE R160, R108, 0x2, R82 ;  /* 0x000000026ca07825 */ /* 0x001fc800078e0252 */
[--C-:B------:R-:W-:Y:S01]  /*1bd10*/  IMAD.WIDE R108, R156, 0x2, R82.reuse ;  /* 0x000000029c6c7825 */ /* 0x100fe200078e0252 */
[----:B------:R-:W-:Y:S03]  /*1bd20*/  STL.64 [R1+0x230], R160 ;  /* 0x000230a001007387 */ /* 0x000fe60000100a00 */
[--C-:B-1----:R-:W-:Y:S01]  /*1bd30*/  IMAD.WIDE R78, R157, 0x2, R82.reuse ;  /* 0x000000029d4e7825 */ /* 0x102fe200078e0252 */
        /* <DEDUP_REMOVED lines=62> */
[----:B------:R2:W-:Y:S04]  /*1c120*/  STL.64 [R1+0x20], R108 ;  /* 0x0000206c01007387 */ /* 0x0005e80000100a00 */
[----:B------:R-:W3:Y:S01]  /*1c130*/  LDL.LU R16, [R1+0xe70] ;  /* 0x000e700001107983 */ /* 0x000ee20000300800 */
[----:B0-----:R-:W-:-:S04]  /*1c140*/  IMAD.WIDE R106, R122, 0x2, R82 ;  /* 0x000000027a6a7825 */ /* 0x001fc800078e0252 */
[--C-:B-1----:R-:W-:Y:S01]  /*1c150*/  IMAD.WIDE R78, R123, 0x2, R82.reuse ;  /* 0x000000027b4e7825 */ /* 0x102fe200078e0252 */
[----:B------:R0:W-:Y:S03]  /*1c160*/  STL.64 [R1+0x10], R106 ;  /* 0x0000106a01007387 */ /* 0x0001e60000100a00 */
[--C-:B------:R-:W-:Y:S01]  /*1c170*/  IMAD.WIDE R156, R124, 0x2, R82.reuse ;  /* 0x000000027c9c7825 */ /* 0x100fe200078e0252 */
[----:B------:R-:W-:Y:S03]  /*1c180*/  STL.64 [R1], R78 ;  /* 0x0000004e01007387 */ /* 0x000fe60000100a00 */
[--C-:B------:R-:W-:Y:S01]  /*1c190*/  IMAD.WIDE R154, R125, 0x2, R82.reuse ;  /* 0x000000027d9a7825 */ /* 0x100fe200078e0252 */
[----:B------:R-:W-:Y:S03]  /*1c1a0*/  STL.64 [R1+0x21d0], R156 ;  /* 0x0021d09c01007387 */ /* 0x000fe60000100a00 */
        /* <DEDUP_REMOVED lines=11> */
[----:B------:R-:W-:Y:S03]  /*1c260*/  STL [R1+0x2260], R146 ;  /* 0x0022609201007387 */ /* 0x000fe60000100800 */
[--C-:B------:R-:W-:Y:S01]  /*1c270*/  IMAD.WIDE R140, R133, 0x2, R82.reuse ;  /* 0x00000002858c7825 */ /* 0x100fe200078e0252 */
[----:B------:R-:W-:Y:S03]  /*1c280*/  STL [R1+0x2250], R147 ;  /* 0x0022509301007387 */ /* 0x000fe60000100800 */
[--C-:B------:R-:W-:Y:S01]  /*1c290*/  IMAD.WIDE R138, R134, 0x2, R82.reuse ;  /* 0x00000002868a7825 */ /* 0x100fe200078e0252 */
[----:B------:R-:W-:Y:S03]  /*1c2a0*/  STL.64 [R1+0x2280], R146 ;  /* 0x0022809201007387 */ /* 0x000fe60000100a00 */
[--C-:B------:R-:W-:Y:S01]  /*1c2b0*/  IMAD.WIDE R136, R135, 0x2, R82.reuse ;  /* 0x0000000287887825 */ /* 0x100fe200078e0252 */
[----:B------:R-:W-:Y:S03]  /*1c2c0*/  STL.64 [R1+0x21f0], R144 ;  /* 0x0021f09001007387 */ /* 0x000fe60000100a00 */
[--C-:B------:R-:W-:Y:S01]  /*1c2d0*/  IMAD.WIDE R134, R112, 0x2, R82.reuse ;  /* 0x0000000270867825 */ /* 0x100fe200078e0252 */
[----:B------:R-:W-:Y:S04]  /*1c2e0*/  STL.64 [R1+0x2200], R142 ;  /* 0x0022008e01007387 */ /* 0x000fe80000100a00 */
[----:B------:R-:W-:Y:S04]  /*1c2f0*/  STL.64 [R1+0x2258], R142 ;  /* 0x0022588e01007387 */ /* 0x000fe80000100a00 */
[----:B------:R-:W-:Y:S04]  /*1c300*/  STL.64 [R1+0x27d8], R142 ;  /* 0x0027d88e01007387 */ /* 0x000fe80000100a00 */
[----:B------:R-:W-:Y:S04]  /*1c310*/  STL.64 [R1+0x2208], R140 ;  /* 0x0022088c01007387 */ /* 0x000fe80000100a00 */
[----:B------:R1:W-:Y:S04]  /*1c320*/  STL.64 [R1+0x2210], R138 ;  /* 0x0022108a01007387 */ /* 0x0003e80000100a00 */
[----:B------:R4:W-:Y:S04]  /*1c330*/  STL.64 [R1+0x2218], R136 ;  /* 0x0022188801007387 */ /* 0x0009e80000100a00 */
[----:B------:R-:W-:Y:S04]  /*1c340*/  STL.64 [R1+0x22e0], R134 ;  /* 0x0022e08601007387 */ /* 0x000fe80000100a00 */
        /* <DEDUP_REMOVED lines=9> */
[----:B------:R-:W-:-:S03]  /*1c3e0*/  IMAD.WIDE R132, R111, 0x2, R82 ;  /* 0x000000026f847825 */ /* 0x000fc600078e0252 */
[----:B------:R-:W-:Y:S01]  /*1c3f0*/  STL [R1+0x2aa0], R134 ;  /* 0x002aa08601007387 */ /* 0x000fe20000100800 */
[----:B------:R-:W-:-:S03]  /*1c400*/  IMAD.WIDE R130, R110, 0x2, R82 ;  /* 0x000000026e827825 */ /* 0x000fc600078e0252 */
[----:B------:R-:W-:Y:S04]  /*1c410*/  STL [R1+0x2aa4], R134 ;  /* 0x002aa48601007387 */ /* 0x000fe80000100800 */
[----:B------:R-:W-:Y:S04]  /*1c420*/  STL [R1+0x2aa8], R134 ;  /* 0x002aa88601007387 */ /* 0x000fe80000100800 */
[----:B------:R-:W-:Y:S04]  /*1c430*/  STL [R1+0x2aac], R134 ;  /* 0x002aac8601007387 */ /* 0x000fe80000100800 */
[----:B------:R-:W-:Y:S04]  /*1c440*/  STL [R1+0x2ab0], R134 ;  /* 0x002ab08601007387 */ /* 0x000fe80000100800 */
[----:B------:R-:W-:Y:S04]  /*1c450*/  STL [R1+0x2ac0], R134 ;  /* 0x002ac08601007387 */ /* 0x000fe80000100800 */
[----:B------:R-:W-:Y:S04]  /*1c460*/  STL [R1+0x27e0], R135 ;  /* 0x0027e08701007387 */ /* 0x000fe80000100800 */
[----:B------:R0:W-:Y:S04]  /*1c470*/  STL [R1+0x2ac4], R135 ;  /* 0x002ac48701007387 */ /* 0x0001e80000100800 */
[----:B------:R-:W-:Y:S04]  /*1c480*/  STL.64 [R1+0x2268], R132 ;  /* 0x0022688401007387 */ /* 0x000fe80000100a00 */
[----:B------:R-:W-:Y:S04]  /*1c490*/  STL.64 [R1+0x2220], R130 ;  /* 0x0022208201007387 */ /* 0x000fe80000100a00 */
[----:B------:R-:W-:Y:S04]  /*1c4a0*/  STL [R1+0x2270], R131 ;  /* 0x0022708301007387 */ /* 0x000fe80000100800 */
        /* <DEDUP_REMOVED lines=26> */
[----:B------:R-:W-:Y:S04]  /*1c650*/  STL.64 [R1+0x2228], R128 ;  /* 0x0022288001007387 */ /* 0x000fe80000100a00 */
[----:B------:R-:W-:Y:S04]  /*1c660*/  STL.64 [R1+0x2230], R126 ;  /* 0x0022307e01007387 */ /* 0x000fe80000100a00 */
[----:B------:R-:W-:Y:S04]  /*1c670*/  STL.64 [R1+0x2238], R124 ;  /* 0x0022387c01007387 */ /* 0x000fe80000100a00 */
[----:B------:R-:W-:Y:S04]  /*1c680*/  STL.64 [R1+0x2278], R122 ;  /* 0x0022787a01007387 */ /* 0x000fe80000100a00 */
[----:B------:R-:W-:Y:S01]  /*1c690*/  STL.64 [R1+0x22f0], R120 ;  /* 0x0022f07801007387 */ /* 0x000fe20000100a00 */
[----:B------:R-:W-:-:S03]  /*1c6a0*/  IMAD.WIDE R110, R95, 0x2, R82 ;  /* 0x000000025f6e7825 */ /* 0x000fc600078e0252 */
[----:B------:R-:W-:Y:S01]  /*1c6b0*/  STL.64 [R1+0x2290], R118 ;  /* 0x0022907601007387 */ /* 0x000fe20000100a00 */
[----:B--2---:R-:W-:-:S03]  /*1c6c0*/  IMAD.WIDE R108, R94, 0x2, R82 ;  /* 0x000000025e6c7825 */ /* 0x004fc600078e0252 */
[----:B------:R-:W-:Y:S04]  /*1c6d0*/  STL.64 [R1+0x2298], R116 ;  /* 0x0022987401007387 */ /* 0x000fe80000100a00 */
[----:B------:R-:W-:Y:S01]  /*1c6e0*/  STL.64 [R1+0x22a0], R114 ;  /* 0x0022a07201007387 */ /* 0x000fe20000100a00 */
[----:B0-----:R-:W-:-:S03]  /*1c6f0*/  IMAD.WIDE R106, R93, 0x2, R82 ;  /* 0x000000025d6a7825 */ /* 0x001fc600078e0252 */
[----:B------:R-:W-:Y:S04]  /*1c700*/  STL.64 [R1+0x22a8], R112 ;  /* 0x0022a87001007387 */ /* 0x000fe80000100a00 */
[----:B------:R-:W-:Y:S04]  /*1c710*/  STL [R1+0x2818], R112 ;  /* 0x0028187001007387 */ /* 0x000fe80000100800 */
[----:B------:R-:W-:Y:S04]  /*1c720*/  STL [R1+0x2ad0], R112 ;  /* 0x002ad07001007387 */ /* 0x000fe80000100800 */
[----:B------:R-:W-:Y:S04]  /*1c730*/  STL [R1+0x2814], R113 ;  /* 0x0028147101007387 */ /* 0x000fe80000100800 */
[----:B------:R-:W-:Y:S04]  /*1c740*/  STL [R1+0x2ad4], R113 ;  /* 0x002ad47101007387 */ /* 0x000fe80000100800 */
[----:B------:R-:W-:Y:S04]  /*1c750*/  STL.64 [R1+0x22b0], R110 ;  /* 0x0022b06e01007387 */ /* 0x000fe80000100a00 */
[----:B------:R-:W-:Y:S04]  /*1c760*/  STL.64 [R1+0x22b8], R108 ;  /* 0x0022b86c01007387 */ /* 0x000fe80000100a00 */
        /* <DEDUP_REMOVED lines=32> */
[----:B------:R-:W-:Y:S04]  /*1c970*/  STL.64 [R1+0x22c0], R104 ;  /* 0x0022c06801007387 */ /* 0x000fe80000100a00 */
[----:B------:R-:W-:Y:S01]  /*1c980*/  STL.64 [R1+0x22c8], R102 ;  /* 0x0022c86601007387 */ /* 0x000fe20000100a00 */
[----:B---3--:R-:W-:-:S03]  /*1c990*/  IMAD.WIDE R96, R16, 0x2, R82 ;  /* 0x0000000210607825 */ /* 0x008fc600078e0252 */
[----:B------:R-:W-:Y:S01]  /*1c9a0*/  STL.64 [R1+0x2830], R102 ;  /* 0x0028306601007387 */ /* 0x000fe20000100a00 */
[----:B------:R-:W-:-:S03]  /*1c9b0*/  IMAD.WIDE R94, R88, 0x2, R82 ;  /* 0x00000002585e7825 */ /* 0x000fc600078e0252 */
[----:B------:R-:W-:Y:S04]  /*1c9c0*/  STL.64 [R1+0x22d0], R100 ;  /* 0x0022d06401007387 */ /* 0x000fe80000100a00 */
[----:B------:R-:W-:Y:S04]  /*1c9d0*/  STL.64 [R1+0x2300], R98 ;  /* 0x0023006201007387 */ /* 0x000fe80000100a00 */
[----:B------:R-:W-:Y:S01]  /*1c9e0*/  STL [R1+0x2890], R98 ;  /* 0x0028906201007387 */ /* 0x000fe20000100800 */
[----:B------:R-:W-:-:S03]  /*1c9f0*/  IMAD.WIDE R92, R87, 0x2, R82 ;  /* 0x00000002575c7825 */ /* 0x000fc600078e0252 */
[----:B------:R-:W-:Y:S04]  /*1ca00*/  STL [R1+0x2a74], R98 ;  /* 0x002a746201007387 */ /* 0x000fe80000100800 */
[----:B------:R-:W-:Y:S04]  /*1ca10*/  STL [R1+0x2ae0], R98 ;  /* 0x002ae06201007387 */ /* 0x000fe80000100800 */
[----:B------:R-:W-:Y:S04]  /*1ca20*/  STL [R1+0x288c], R99 ;  /* 0x00288c6301007387 */ /* 0x000fe80000100800 */
[----:B------:R-:W-:Y:S04]  /*1ca30*/  STL [R1+0x2ae4], R99 ;  /* 0x002ae46301007387 */ /* 0x000fe80000100800 */
[----:B------:R-:W-:Y:S01]  /*1ca40*/  STL.64 [R1+0x2310], R96 ;  /* 0x0023106001007387 */ /* 0x000fe20000100a00 */
[----:B------:R-:W-:-:S03]  /*1ca50*/  IMAD.WIDE R90, R86, 0x2, R82 ;  /* 0x00000002565a7825 */ /* 0x000fc600078e0252 */
[----:B------:R-:W-:Y:S01]  /*1ca60*/  STL [R1+0x2328], R94 ;  /* 0x0023285e01007387 */ /* 0x000fe20000100800 */
[----:B------:R-:W-:-:S03]  /*1ca70*/  IMAD.WIDE R88, R85, 0x2, R82 ;  /* 0x0000000255587825 */ /* 0x000fc600078e0252 */
[----:B------:R-:W-:Y:S04]  /*1ca80*/  STL [R1+0x2318], R95 ;  /* 0x0023185f01007387 */ /* 0x000fe80000100800 */
[----:B------:R-:W-:Y:S04]  /*1ca90*/  STL.64 [R1+0x2898], R94 ;  /* 0x0028985e01007387 */ /* 0x000fe80000100a00 */
[----:B------:R-:W-:Y:S04]  /*1caa0*/  STL.64 [R1+0x2320], R92 ;  /* 0x0023205c01007387 */ /* 0x000fe80000100a00 */
[----:B------:R-:W-:Y:S04]  /*1cab0*/  STL [R1+0x28a8], R92 ;  /* 0x0028a85c01007387 */ /* 0x000fe80000100800 */
[----:B------:R-:W-:Y:S04]  /*1cac0*/  STL [R1+0x2ae8], R92 ;  /* 0x002ae85c01007387 */ /* 0x000fe80000100800 */
[----:B------:R-:W-:Y:S04]  /*1cad0*/  STL [R1+0x28a4], R93 ;  /* 0x0028a45d01007387 */ /* 0x000fe80000100800 */
        /* <DEDUP_REMOVED lines=107> */
[----:B------:R-:W-:-:S03]  /*1d190*/  IMAD R3, R3, UR71, RZ ;  /* 0x0000004703037c24 */ /* 0x000fc6000f8e02ff */
[----:B------:R-:W-:Y:S04]  /*1d1a0*/  STL [R1+0x2a5c], R89 ;  /* 0x002a5c5901007387 */ /* 0x000fe80000100800 */
[----:B------:R-:W-:Y:S01]  /*1d1b0*/  STL [R1+0x2a60], R89 ;  /* 0x002a605901007387 */ /* 0x000fe20000100800 */
[----:B------:R-:W-:-:S03]  /*1d1c0*/  IMAD R2, R2, UR72, RZ ;  /* 0x0000004802027c24 */ /* 0x000fc6000f8e02ff */
[----:B------:R-:W-:Y:S04]  /*1d1d0*/  STL [R1+0x2a64], R89 ;  /* 0x002a645901007387 */ /* 0x000fe80000100800 */
[----:B------:R-:W-:Y:S01]  /*1d1e0*/  STL [R1+0x2a68], R89 ;  /* 0x002a685901007387 */ /* 0x000fe20000100800 */
[----:B------:R-:W-:-:S03]  /*1d1f0*/  IMAD.WIDE R84, R3, 0x2, R82 ;  /* 0x0000000203547825 */ /* 0x000fc600078e0252 */
[----:B------:R-:W-:Y:S04]  /*1d200*/  STL [R1+0x2a6c], R89 ;  /* 0x002a6c5901007387 */ /* 0x000fe80000100800 */
[----:B------:R-:W-:Y:S01]  /*1d210*/  STL [R1+0x2a70], R89 ;  /* 0x002a705901007387 */ /* 0x000fe20000100800 */
[----:B------:R-:W-:-:S03]  /*1d220*/  IMAD.WIDE R82, R2, 0x2, R82 ;  /* 0x0000000202527825 */ /* 0x000fc600078e0252 */
[----:B------:R-:W-:Y:S04]  /*1d230*/  STL [R1+0x2af4], R89 ;  /* 0x002af45901007387 */ /* 0x000fe80000100800 */
[----:B------:R-:W-:Y:S04]  /*1d240*/  STL.64 [R1+0x2340], R86 ;  /* 0x0023405601007387 */ /* 0x000fe80000100a00 */
[----:B------:R-:W-:Y:S04]  /*1d250*/  STL [R1+0x297c], R86 ;  /* 0x00297c5601007387 */ /* 0x000fe80000100800 */
[----:B------:R-:W-:Y:S04]  /*1d260*/  STL [R1+0x2af8], R86 ;  /* 0x002af85601007387 */ /* 0x000fe80000100800 */
[----:B------:R-:W-:Y:S04]  /*1d270*/  STL [R1+0x2978], R87 ;  /* 0x0029785701007387 */ /* 0x000fe80000100800 */
[----:B------:R-:W-:Y:S01]  /*1d280*/  STL [R1+0x2afc], R87 ;  /* 0x002afc5701007387 */ /* 0x000fe20000100800 */
[----:B-1----:R-:W-:-:S03]  /*1d290*/  IMAD.WIDE R138, R35, 0x2, R162 ;  /* 0x00000002238a7825 */ /* 0x002fc600078e02a2 */
[----:B------:R-:W-:Y:S04]  /*1d2a0*/  STL.64 [R1+0x2350], R84 ;  /* 0x0023505401007387 */ /* 0x000fe80000100a00 */
[----:B------:R0:W-:Y:S01]  /*1d2b0*/  STL.64 [R1+0x2be0], R2 ;  /* 0x002be00201007387 */ /* 0x0001e20000100a00 */
[----:B----4-:R-:W-:-:S03]  /*1d2c0*/  IMAD.WIDE R136, R34, 0x2, R162 ;  /* 0x0000000222887825 */ /* 0x010fc600078e02a2 */
[----:B------:R-:W-:Y:S01]  /*1d2d0*/  STL [R1+0x2368], R82 ;  /* 0x0023685201007387 */ /* 0x000fe20000100800 */
[----:B------:R-:W-:-:S03]  /*1d2e0*/  IMAD.WIDE R134, R33, 0x2, R162 ;  /* 0x0000000221867825 */ /* 0x000fc600078e02a2 */
[----:B------:R-:W-:Y:S04]  /*1d2f0*/  STL [R1+0x2980], R82 ;  /* 0x0029805201007387 */ /* 0x000fe80000100800 */
[----:B------:R-:W-:Y:S01]  /*1d300*/  STL [R1+0x2b00], R82 ;  /* 0x002b005201007387 */ /* 0x000fe20000100800 */
[----:B0-----:R-:W-:-:S03]  /*1d310*/  IMAD.WIDE R2, R32, 0x2, R162 ;  /* 0x0000000220027825 */ /* 0x001fc600078e02a2 */
[----:B------:R-:W-:Y:S01]  /*1d320*/  STL [R1+0x2358], R83 ;  /* 0x0023585301007387 */ /* 0x000fe20000100800 */
[----:B------:R-:W-:-:S03]  /*1d330*/  IMAD.WIDE R32, R31, 0x2, R162 ;  /* 0x000000021f207825 */ /* 0x000fc600078e02a2 */
[----:B------:R-:W-:Y:S04]  /*1d340*/  STL [R1+0x2984], R83 ;  /* 0x0029845301007387 */ /* 0x000fe80000100800 */
[----:B------:R-:W-:Y:S04]  /*1d350*/  STL [R1+0x2b04], R83 ;  /* 0x002b045301007387 */ /* 0x000fe80000100800 */
[----:B------:R-:W-:Y:S04]  /*1d360*/  STL.64 [R1+0xab0], R138 ;  /* 0x000ab08a01007387 */ /* 0x000fe80000100a00 */
[----:B------:R0:W-:Y:S04]  /*1d370*/  STL.64 [R1+0xa88], R2 ;  /* 0x000a880201007387 */ /* 0x0001e80000100a00 */
[----:B------:R-:W-:Y:S04]  /*1d380*/  STL.64 [R1+0xaa0], R136 ;  /* 0x000aa08801007387 */ /* 0x000fe80000100a00 */
[----:B------:R-:W-:Y:S04]  /*1d390*/  STL.64 [R1+0xa80], R32 ;  /* 0x000a802001007387 */ /* 0x000fe80000100a00 */
[----:B------:R-:W2:Y:S01]  /*1d3a0*/  LDL.LU R155, [R1+0x2a4] ;  /* 0x0002a400019b7983 */ /* 0x000ea20000300800 */
[----:B0-----:R-:W-:-:S03]  /*1d3b0*/  IMAD.WIDE R2, R30, 0x2, R162 ;  /* 0x000000021e027825 */ /* 0x001fc600078e02a2 */
[----:B------:R-:W3:Y:S04]  /*1d3c0*/  LDL.LU R156, [R1+0x278] ;  /* 0x00027800019c7983 */ /* 0x000ee80000300800 */
[----:B------:R0:W-:Y:S04]  /*1d3d0*/  STL.64 [R1+0xa78], R2 ;  /* 0x000a780201007387 */ /* 0x0001e80000100a00 */
[----:B------:R-:W4:Y:S04]  /*1d3e0*/  LDL.LU R157, [R1+0x2e8] ;  /* 0x0002e800019d7983 */ /* 0x000f280000300800 */
[----:B------:R-:W4:Y:S04]  /*1d3f0*/  LDL.LU R144, [R1+0x2f0] ;  /* 0x0002f00001907983 */ /* 0x000f280000300800 */
[----:B------:R-:W4:Y:S01]  /*1d400*/  LDL.LU R145, [R1+0x2fc] ;  /* 0x0002fc0001917983 */ /* 0x000f220000300800 */
[----:B0-----:R-:W-:-:S03]  /*1d410*/  IMAD.WIDE R2, R29, 0x2, R162 ;  /* 0x000000021d027825 */ /* 0x001fc600078e02a2 */
[----:B------:R-:W4:Y:S01]  /*1d420*/  LDL.LU R146, [R1+0x304] ;  /* 0x0003040001927983 */ /* 0x000f220000300800 */
[----:B------:R-:W-:-:S03]  /*1d430*/  IMAD.WIDE R78, R28, 0x2, R162 ;  /* 0x000000021c4e7825 */ /* 0x000fc600078e02a2 */
        /* <DEDUP_REMOVED lines=12> */
[----:B------:R-:W-:Y:S01]  /*1d500*/  STL.64 [R1+0xa90], R134 ;  /* 0x000a908601007387 */ /* 0x000fe20000100a00 */
        /* <DEDUP_REMOVED lines=29> */
[----:B------:R-:W-:Y:S04]  /*1d6e0*/  STL.64 [R1+0xa00], R126 ;  /* 0x000a007e01007387 */ /* 0x000fe80000100a00 */
[----:B------:R-:W-:Y:S04]  /*1d6f0*/  STL.64 [R1+0x9f8], R124 ;  /* 0x0009f87c01007387 */ /* 0x000fe80000100a00 */
[----:B------:R-:W-:Y:S04]  /*1d700*/  STL.64 [R1+0x9f0], R122 ;  /* 0x0009f07a01007387 */ /* 0x000fe80000100a00 */
[----:B------:R-:W-:Y:S04]  /*1d710*/  STL.64 [R1+0x9e8], R120 ;  /* 0x0009e87801007387 */ /* 0x000fe80000100a00 */
[----:B------:R-:W-:Y:S04]  /*1d720*/  STL.64 [R1+0x9e0], R118 ;  /* 0x0009e07601007387 */ /* 0x000fe80000100a00 */
[----:B------:R-:W-:Y:S04]  /*1d730*/  STL.64 [R1+0x9d8], R116 ;  /* 0x0009d87401007387 */ /* 0x000fe80000100a00 */
[----:B------:R-:W-:Y:S01]  /*1d740*/  STL.64 [R1+0x9d0], R114 ;  /* 0x0009d07201007387 */ /* 0x000fe20000100a00 */
[----:B------:R-:W-:-:S03]  /*1d750*/  IMAD.WIDE R100, R10, 0x2, R162 ;  /* 0x000000020a647825 */ /* 0x000fc600078e02a2 */
[----:B------:R-:W-:Y:S01]  /*1d760*/  STL.64 [R1+0x9c8], R110 ;  /* 0x0009c86e01007387 */ /* 0x000fe20000100a00 */
[----:B------:R-:W-:-:S03]  /*1d770*/  IMAD.WIDE R96, R11, 0x2, R162 ;  /* 0x000000020b607825 */ /* 0x000fc600078e02a2 */
[----:B------:R-:W-:Y:S01]  /*1d780*/  STL.64 [R1+0x9c0], R104 ;  /* 0x0009c06801007387 */ /* 0x000fe20000100a00 */
[----:B------:R-:W-:-:S03]  /*1d790*/  IMAD.WIDE R4, R81, 0x2, R162 ;  /* 0x0000000251047825 */ /* 0x000fc600078e02a2 */
[----:B------:R-:W4:Y:S01]  /*1d7a0*/  LDL.LU R153, [R1+0x2f8] ;  /* 0x0002f80001997983 */ /* 0x000f220000300800 */
[----:B------:R-:W-:-:S03]  /*1d7b0*/  IMAD.WIDE R80, R80, 0x2, R162 ;  /* 0x0000000250507825 */ /* 0x000fc600078e02a2 */
[----:B------:R-:W4:Y:S01]  /*1d7c0*/  LDL.LU R154, [R1+0x2f4] ;  /* 0x0002f400019a7983 */ /* 0x000f220000300800 */
[----:B--2---:R-:W-:-:S03]  /*1d7d0*/  IMAD.WIDE R90, R155, 0x2, R162 ;  /* 0x000000029b5a7825 */ /* 0x004fc600078e02a2 */
[----:B------:R-:W2:Y:S01]  /*1d7e0*/  LDL.LU R155, [R1+0x2e4] ;  /* 0x0002e400019b7983 */ /* 0x000ea20000300800 */
[----:B---3--:R-:W-:-:S03]  /*1d7f0*/  IMAD.WIDE R6, R156, 0x2, R162 ;  /* 0x000000029c067825 */ /* 0x008fc600078e02a2 */
[----:B------:R-:W-:Y:S04]  /*1d800*/  STL.64 [R1+0x9b8], R100 ;  /* 0x0009b86401007387 */ /* 0x000fe80000100a00 */
[----:B------:R-:W-:Y:S04]  /*1d810*/  STL.64 [R1+0x9b0], R96 ;  /* 0x0009b06001007387 */ /* 0x000fe80000100a00 */
[----:B------:R-:W-:Y:S04]  /*1d820*/  STL.64 [R1+0xab8], R90 ;  /* 0x000ab85a01007387 */ /* 0x000fe80000100a00 */
[----:B------:R-:W-:Y:S01]  /*1d830*/  STL.64 [R1+0x29f8], R80 ;  /* 0x0029f85001007387 */ /* 0x000fe20000100a00 */
[----:B----4-:R-:W-:-:S03]  /*1d840*/  IMAD.WIDE R8, R157, 0x2, R162 ;  /* 0x000000029d087825 */ /* 0x010fc600078e02a2 */
[----:B------:R-:W-:Y:S04]  /*1d850*/  STL.64 [R1+0xaa8], R6 ;  /* 0x000aa80601007387 */ /* 0x000fe80000100a00 */
[----:B------:R-:W3:Y:S04]  /*1d860*/  LDL.LU R156, [R1+0x2d8] ;  /* 0x0002d800019c7983 */ /* 0x000ee80000300800 */
[----:B------:R-:W4:Y:S04]  /*1d870*/  LDL.LU R157, [R1+0x2e0] ;  /* 0x0002e000019d7983 */ /* 0x000f280000300800 */
[----:B------:R0:W-:Y:S01]  /*1d880*/  STL.64 [R1+0xcb0], R8 ;  /* 0x000cb00801007387 */ /* 0x0001e20000100a00 */
[----:B------:R-:W-:-:S03]  /*1d890*/  IMAD.WIDE R10, R145, 0x2, R162 ;  /* 0x00000002910a7825 */ /* 0x000fc600078e02a2 */
[----:B------:R-:W-:Y:S01]  /*1d8a0*/  STL.64 [R1+0xa98], R4 ;  /* 0x000a980401007387 */ /* 0x000fe20000100a00 */
[----:B------:R-:W-:-:S04]  /*1d8b0*/  IMAD.WIDE R12, R146, 0x2, R162 ;  /* 0x00000002920c7825 */ /* 0x000fc800078e02a2 */
[----:B0-----:R-:W-:-:S05]  /*1d8c0*/  IMAD.WIDE R8, R144, 0x2, R162 ;  /* 0x0000000290087825 */ /* 0x001fca00078e02a2 */
[----:B------:R0:W-:Y:S04]  /*1d8d0*/  STL.64 [R1+0xca8], R8 ;  /* 0x000ca80801007387 */ /* 0x0001e80000100a00 */
[----:B------:R1:W-:Y:S01]  /*1d8e0*/  STL.64 [R1+0xca0], R10 ;  /* 0x000ca00a01007387 */ /* 0x0003e20000100a00 */
[----:B------:R-:W-:-:S03]  /*1d8f0*/  IMAD.WIDE R142, R149, 0x2, R162 ;  /* 0x00000002958e7825 */ /* 0x000fc600078e02a2 */
[----:B------:R-:W-:Y:S01]  /*1d900*/  STL.64 [R1+0xc98], R12 ;  /* 0x000c980c01007387 */ /* 0x000fe20000100a00 */
[----:B0-----:R-:W-:-:S04]  /*1d910*/  IMAD.WIDE R8, R147, 0x2, R162 ;  /* 0x0000000293087825 */ /* 0x001fc800078e02a2 */
[--C-:B-1----:R-:W-:Y:S01]  /*1d920*/  IMAD.WIDE R10, R148, 0x2, R162.reuse ;  /* 0x00000002940a7825 */ /* 0x102fe200078e02a2 */
[----:B------:R0:W-:Y:S03]  /*1d930*/  STL.64 [R1+0xc90], R8 ;  /* 0x000c900801007387 */ /* 0x0001e60000100a00 */
[--C-:B------:R-:W-:Y:S01]  /*1d940*/  IMAD.WIDE R102, R151, 0x2, R162.reuse ;  /* 0x0000000297667825 */ /* 0x100fe200078e02a2 */
[----:B------:R-:W-:Y:S03]  /*1d950*/  STL.64 [R1+0xc88], R10 ;  /* 0x000c880a01007387 */ /* 0x000fe60000100a00 */
[----:B0-----:R-:W-:-:S05]  /*1d960*/  IMAD.WIDE R8, R150, 0x2, R162 ;  /* 0x0000000296087825 */ /* 0x001fca00078e02a2 */
[----:B------:R0:W-:Y:S01]  /*1d970*/  STL.64 [R1+0xc78], R8 ;  /* 0x000c780801007387 */ /* 0x0001e20000100a00 */
[----:B------:R-:W-:-:S03]  /*1d980*/  IMAD.WIDE R94, R152, 0x2, R162 ;  /* 0x00000002985e7825 */ /* 0x000fc600078e02a2 */
[----:B------:R-:W-:Y:S04]  /*1d990*/  STL.64 [R1+0xc80], R142 ;  /* 0x000c808e01007387 */ /* 0x000fe80000100a00 */
[----:B------:R-:W-:Y:S01]  /*1d9a0*/  STL [R1+0x2b0c], R142 ;  /* 0x002b0c8e01007387 */ /* 0x000fe20000100800 */
[----:B0-----:R-:W-:-:S03]  /*1d9b0*/  IMAD.WIDE R8, R158, 0x2, R162 ;  /* 0x000000029e087825 */ /* 0x001fc600078e02a2 */
[----:B------:R-:W-:Y:S04]  /*1d9c0*/  STL [R1+0x2b08], R143 ;  /* 0x002b088f01007387 */ /* 0x000fe80000100800 */
[----:B------:R-:W-:Y:S01]  /*1d9d0*/  STL.64 [R1+0xc70], R102 ;  /* 0x000c706601007387 */ /* 0x000fe20000100a00 */
[----:B------:R-:W-:-:S03]  /*1d9e0*/  IMAD.WIDE R158, R159, 0x2, R162 ;  /* 0x000000029f9e7825 */ /* 0x000fc600078e02a2 */
[----:B------:R-:W-:Y:S04]  /*1d9f0*/  STL [R1+0x2b14], R102 ;  /* 0x002b146601007387 */ /* 0x000fe80000100800 */
[----:B------:R0:W-:Y:S04]  /*1da00*/  STL.64 [R1+0xc60], R8 ;  /* 0x000c600801007387 */ /* 0x0001e80000100a00 */
[----:B------:R-:W-:Y:S04]  /*1da10*/  STL [R1+0x2b10], R103 ;  /* 0x002b106701007387 */ /* 0x000fe80000100800 */
[----:B------:R-:W-:Y:S04]  /*1da20*/  STL.64 [R1+0xc68], R94 ;  /* 0x000c685e01007387 */ /* 0x000fe80000100a00 */
[----:B------:R-:W-:Y:S04]  /*1da30*/  STL [R1+0x2b1c], R94 ;  /* 0x002b1c5e01007387 */ /* 0x000fe80000100800 */
[----:B------:R-:W-:Y:S04]  /*1da40*/  STL [R1+0x2b18], R95 ;  /* 0x002b185f01007387 */ /* 0x000fe80000100800 */
[----:B------:R-:W-:Y:S01]  /*1da50*/  STL.64 [R1+0xc58], R158 ;  /* 0x000c589e01007387 */ /* 0x000fe20000100a00 */
[----:B------:R-:W-:-:S04]  /*1da60*/  IMAD.WIDE R80, R153, 0x2, R162 ;  /* 0x0000000299507825 */ /* 0x000fc800078e02a2 */
[----:B0-----:R-:W-:-:S05]  /*1da70*/  IMAD.WIDE R8, R154, 0x2, R162 ;  /* 0x000000029a087825 */ /* 0x001fca00078e02a2 */
[----:B------:R4:W-:Y:S04]  /*1da80*/  STL.64 [R1+0xc48], R8 ;  /* 0x000c480801007387 */ /* 0x0009e80000100a00 */
[----:B------:R-:W-:Y:S04]  /*1da90*/  STL [R1+0x2b24], R158 ;  /* 0x002b249e01007387 */ /* 0x000fe80000100800 */
[----:B------:R-:W-:Y:S04]  /*1daa0*/  STL [R1+0x2b20], R159 ;  /* 0x002b209f01007387 */ /* 0x000fe80000100800 */
[----:B------:R-:W-:Y:S04]  /*1dab0*/  STL.64 [R1+0xc50], R80 ;  /* 0x000c505001007387 */ /* 0x000fe80000100a00 */
[----:B------:R-:W-:Y:S04]  /*1dac0*/  STL [R1+0x2b2c], R80 ;  /* 0x002b2c5001007387 */ /* 0x000fe80000100800 */
[----:B------:R-:W-:Y:S01]  /*1dad0*/  STL [R1+0x2b28], R81 ;  /* 0x002b285101007387 */ /* 0x000fe20000100800 */
[----:B---3--:R-:W-:-:S03]  /*1dae0*/  IMAD.WIDE R10, R156, 0x2, R162 ;  /* 0x000000029c0a7825 */ /* 0x008fc600078e02a2 */
[----:B------:R-:W3:Y:S01]  /*1daf0*/  LDL.LU R156, [R1+0x2ec] ;  /* 0x0002ec00019c7983 */ /* 0x000ee20000300800 */
[----:B----4-:R-:W-:-:S03]  /*1db00*/  IMAD.WIDE R8, R157, 0x2, R162 ;  /* 0x000000029d087825 */ /* 0x010fc600078e02a2 */
[----:B------:R-:W-:Y:S04]  /*1db10*/  STL.64 [R1+0xc38], R10 ;  /* 0x000c380a01007387 */ /* 0x000fe80000100a00 */
[----:B------:R-:W4:Y:S04]  /*1db20*/  LDL.LU R22, [R1+0x2dc] ;  /* 0x0002dc0001167983 */ /* 0x000f280000300800 */
[----:B------:R3:W-:Y:S04]  /*1db30*/  STL.64 [R1+0xc30], R8 ;  /* 0x000c300801007387 */ /* 0x0007e80000100a00 */
        /* <DEDUP_REMOVED lines=26> */
[----:B------:R-:W4:Y:S01]  /*1dce0*/  LDL.LU R157, [R1+0x268] ;  /* 0x00026800019d7983 */ /* 0x000f220000300800 */
[----:B--2---:R-:W-:-:S05]  /*1dcf0*/  IMAD.WIDE R108, R155, 0x2, R162 ;  /* 0x000000029b6c7825 */ /* 0x004fca00078e02a2 */
[----:B------:R-:W-:Y:S04]  /*1dd00*/  STL.64 [R1+0xc40], R108 ;  /* 0x000c406c01007387 */ /* 0x000fe80000100a00 */
[----:B------:R-:W-:Y:S04]  /*1dd10*/  STL [R1+0x2b34], R108 ;  /* 0x002b346c01007387 */ /* 0x000fe80000100800 */
[----:B------:R-:W-:Y:S04]  /*1dd20*/  STL [R1+0x2b30], R109 ;  /* 0x002b306d01007387 */ /* 0x000fe80000100800 */
[----:B------:R-:W2:Y:S01]  /*1dd30*/  LDL.LU R155, [R1+0x24c] ;  /* 0x00024c00019b7983 */ /* 0x000ea20000300800 */
[----:B---3--:R-:W-:-:S03]  /*1dd40*/  IMAD.WIDE R8, R156, 0x2, R162 ;  /* 0x000000029c087825 */ /* 0x008fc600078e02a2 */
[----:B------:R-:W3:Y:S04]  /*1dd50*/  LDL.LU R156, [R1+0x260] ;  /* 0x00026000019c7983 */ /* 0x000ee80000300800 */
[----:B------:R0:W-:Y:S01]  /*1dd60*/  STL.64 [R1+0xc28], R8 ;  /* 0x000c280801007387 */ /* 0x0001e20000100a00 */
[----:B----4-:R-:W-:-:S04]  /*1dd70*/  IMAD.WIDE R12, R23, 0x2, R162 ;  /* 0x00000002170c7825 */ /* 0x010fc800078e02a2 */
[----:B0-----:R-:W-:-:S04]  /*1dd80*/  IMAD.WIDE R8, R22, 0x2, R162 ;  /* 0x0000000216087825 */ /* 0x001fc800078e02a2 */
[--C-:B------:R-:W-:Y:S01]  /*1dd90*/  IMAD.WIDE R10, R24, 0x2, R162.reuse ;  /* 0x00000002180a7825 */ /* 0x100fe200078e02a2 */
[----:B------:R0:W-:Y:S04]  /*1dda0*/  STL.64 [R1+0xc20], R8 ;  /* 0x000c200801007387 */ /* 0x0001e80000100a00 */
        /* <DEDUP_REMOVED lines=44> */
[----:B0-----:R-:W-:-:S04]  /*1e070*/  IMAD.WIDE R8, R152, 0x2, R162 ;  /* 0x0000000298087825 */ /* 0x001fc800078e02a2 */
[--C-:B-1----:R-:W-:Y:S01]  /*1e080*/  IMAD.WIDE R12, R153, 0x2, R162.reuse ;  /* 0x00000002990c7825 */ /* 0x102fe200078e02a2 */
[----:B------:R0:W-:Y:S04]  /*1e090*/  STL.64 [R1+0x580], R8 ;  /* 0x0005800801007387 */ /* 0x0001e80000100a00 */
[----:B------:R-:W-:Y:S01]  /*1e0a0*/  STL.64 [R1+0x578], R12 ;  /* 0x0005780c01007387 */ /* 0x000fe20000100a00 */
[----:B0-----:R-:W-:-:S03]  /*1e0b0*/  IMAD.WIDE R8, R157, 0x2, R162 ;  /* 0x000000029d087825 */ /* 0x001fc600078e02a2 */
[----:B------:R-:W4:Y:S01]  /*1e0c0*/  LDL.LU R157, [R1+0x25c] ;  /* 0x00025c00019d7983 */ /* 0x000f220000300800 */
[----:B------:R-:W-:-:S05]  /*1e0d0*/  IMAD.WIDE R10, R154, 0x2, R162 ;  /* 0x000000029a0a7825 */ /* 0x000fca00078e02a2 */
[----:B------:R2:W-:Y:S04]  /*1e0e0*/  STL.64 [R1+0x570], R10 ;  /* 0x0005700a01007387 */ /* 0x0005e80000100a00 */
[----:B------:R3:W-:Y:S04]  /*1e0f0*/  STL.64 [R1+0x568], R8 ;  /* 0x0005680801007387 */ /* 0x0007e80000100a00 */
[----:B------:R-:W4:Y:S01]  /*1e100*/  LDL.LU R22, [R1+0x258] ;  /* 0x0002580001167983 */ /* 0x000f220000300800 */
[----:B--2---:R-:W-:-:S05]  /*1e110*/  IMAD.WIDE R10, R155, 0x2, R162 ;  /* 0x000000029b0a7825 */ /* 0x004fca00078e02a2 */
[----:B------:R-:W-:Y:S04]  /*1e120*/  STL.64 [R1+0x560], R10 ;  /* 0x0005600a01007387 */ /* 0x000fe80000100a00 */
[----:B------:R-:W2:Y:S01]  /*1e130*/  LDL.LU R23, [R1+0x248] ;  /* 0x0002480001177983 */ /* 0x000ea20000300800 */
[----:B---3--:R-:W-:-:S05]  /*1e140*/  IMAD.WIDE R8, R156, 0x2, R162 ;  /* 0x000000029c087825 */ /* 0x008fca00078e02a2 */
[----:B------:R4:W-:Y:S04]  /*1e150*/  STL.64 [R1+0x558], R8 ;  /* 0x0005580801007387 */ /* 0x0009e80000100a00 */
        /* <DEDUP_REMOVED lines=26> */
[----:B------:R-:W3:Y:S01]  /*1e300*/  LDL.LU R156, [R1+0x28] ;  /* 0x00002800019c7983 */ /* 0x000ee20000300800 */
[----:B----4-:R-:W-:-:S03]  /*1e310*/  IMAD.WIDE R8, R157, 0x2, R162 ;  /* 0x000000029d087825 */ /* 0x010fc600078e02a2 */
[----:B------:R-:W4:Y:S04]  /*1e320*/  LDL.LU R157, [R1+0x1c] ;  /* 0x00001c00019d7983 */ /* 0x000f280000300800 */
[----:B------:R0:W-:Y:S02]  /*1e330*/  STL.64 [R1+0x550], R8 ;  /* 0x0005500801007387 */ /* 0x0001e40000100a00 */
        /* <DEDUP_REMOVED lines=56> */
[----:B------:R-:W-:Y:S04]  /*1e6c0*/  STL.64 [R1+0x470], R8 ;  /* 0x0004700801007387 */ /* 0x000fe80000100a00 */
[----:B------:R1:W-:Y:S01]  /*1e6d0*/  STL.64 [R1+0x468], R10 ;  /* 0x0004680a01007387 */ /* 0x0003e20000100a00 */
[----:B0-----:R-:W-:-:S05]  /*1e6e0*/  IMAD.WIDE R12, R156, 0x2, R162 ;  /* 0x000000029c0c7825 */ /* 0x001fca00078e02a2 */
[----:B------:R0:W-:Y:S01]  /*1e6f0*/  STL.64 [R1+0x460], R12 ;  /* 0x0004600c01007387 */ /* 0x0001e20000100a00 */
[----:B-1----:R-:W-:-:S03]  /*1e700*/  IMAD.WIDE R10, R0, 0x2, R162 ;  /* 0x00000002000a7825 */ /* 0x002fc600078e02a2 */
[----:B------:R-:W2:Y:S01]  /*1e710*/  LDL.LU R0, [R1+0x2be8] ;  /* 0x002be80001007983 */ /* 0x000ea20000300800 */
[----:B----4-:R-:W-:-:S05]  /*1e720*/  IMAD.WIDE R8, R157, 0x2, R162 ;  /* 0x000000029d087825 */ /* 0x010fca00078e02a2 */
[----:B------:R1:W-:Y:S01]  /*1e730*/  STL.64 [R1+0x458], R8 ;  /* 0x0004580801007387 */ /* 0x0003e20000100a00 */
[----:B0-----:R-:W-:-:S03]  /*1e740*/  IMAD.WIDE R12, R72, 0x2, R162 ;  /* 0x00000002480c7825 */ /* 0x001fc600078e02a2 */
[----:B------:R0:W-:Y:S01]  /*1e750*/  STL.64 [R1+0x450], R10 ;  /* 0x0004500a01007387 */ /* 0x0001e20000100a00 */
[----:B-1----:R-:W-:-:S04]  /*1e760*/  IMAD.WIDE R8, R66, 0x2, R162 ;  /* 0x0000000242087825 */ /* 0x002fc800078e02a2 */
[--C-:B0-----:R-:W-:Y:S01]  /*1e770*/  IMAD.WIDE R10, R71, 0x2, R162.reuse ;  /* 0x00000002470a7825 */ /* 0x101fe200078e02a2 */
[----:B------:R0:W-:Y:S04]  /*1e780*/  STL.64 [R1+0x448], R8 ;  /* 0x0004480801007387 */ /* 0x0001e80000100a00 */
[----:B------:R1:W-:Y:S04]  /*1e790*/  STL.64 [R1+0x440], R12 ;  /* 0x0004400c01007387 */ /* 0x0003e80000100a00 */
[----:B------:R3:W-:Y:S01]  /*1e7a0*/  STL.64 [R1+0x438], R10 ;  /* 0x0004380a01007387 */ /* 0x0007e20000100a00 */
[----:B0-----:R-:W-:-:S04]  /*1e7b0*/  IMAD.WIDE R8, R70, 0x2, R162 ;  /* 0x0000000246087825 */ /* 0x001fc800078e02a2 */
[--C-:B-1----:R-:W-:Y:S01]  /*1e7c0*/  IMAD.WIDE R12, R65, 0x2, R162.reuse ;  /* 0x00000002410c7825 */ /* 0x102fe200078e02a2 */
[----:B------:R0:W-:Y:S03]  /*1e7d0*/  STL.64 [R1+0x430], R8 ;  /* 0x0004300801007387 */ /* 0x0001e60000100a00 */
[--C-:B---3--:R-:W-:Y:S01]  /*1e7e0*/  IMAD.WIDE R10, R61, 0x2, R162.reuse ;  /* 0x000000023d0a7825 */ /* 0x108fe200078e02a2 */
        /* <DEDUP_REMOVED lines=24> */
[----:B------:R-:W-:Y:S04]  /*1e970*/  STL.64 [R1+0x3c8], R12 ;  /* 0x0003c80c01007387 */ /* 0x000fe80000100a00 */
[----:B------:R-:W3:Y:S01]  /*1e980*/  LDL.64 R140, [R1+0xbc8] ;  /* 0x000bc800018c7983 */ /* 0x000ee20000100a00 */
[----:B0-----:R-:W-:-:S03]  /*1e990*/  IMAD.WIDE R8, R36, 0x2, R162 ;  /* 0x0000000224087825 */ /* 0x001fc600078e02a2 */
[----:B------:R0:W-:Y:S04]  /*1e9a0*/  STL.64 [R1+0x3c0], R10 ;  /* 0x0003c00a01007387 */ /* 0x0001e80000100a00 */
[----:B------:R-:W3:Y:S04]  /*1e9b0*/  LDL R145, [R1+0xf74] ;  /* 0x000f740001917983 */ /* 0x000ee80000100800 */
[----:B------:R1:W-:Y:S04]  /*1e9c0*/  STL.64 [R1+0x3b8], R8 ;  /* 0x0003b80801007387 */ /* 0x0003e80000100a00 */
[----:B------:R-:W4:Y:S04]  /*1e9d0*/  LDL R148, [R1+0xf70] ;  /* 0x000f700001947983 */ /* 0x000f280000100800 */
[----:B------:R-:W4:Y:S04]  /*1e9e0*/  LDL.64 R146, [R1+0xbb8] ;  /* 0x000bb80001927983 */ /* 0x000f280000100a00 */
[----:B------:R-:W4:Y:S04]  /*1e9f0*/  LDL R149, [R1+0xf6c] ;  /* 0x000f6c0001957983 */ /* 0x000f280000100800 */
[----:B------:R-:W4:Y:S04]  /*1ea00*/  LDL R152, [R1+0xf68] ;  /* 0x000f680001987983 */ /* 0x000f280000100800 */
[----:B------:R-:W4:Y:S04]  /*1ea10*/  LDL.64 R150, [R1+0xba8] ;  /* 0x000ba80001967983 */ /* 0x000f280000100a00 */
[----:B------:R-:W4:Y:S04]  /*1ea20*/  LDL R153, [R1+0xf64] ;  /* 0x000f640001997983 */ /* 0x000f280000100800 */
[----:B------:R-:W4:Y:S04]  /*1ea30*/  LDL R156, [R1+0xf60] ;  /* 0x000f6000019c7983 */ /* 0x000f280000100800 */
[----:B------:R-:W4:Y:S04]  /*1ea40*/  LDL.64 R154, [R1+0xb98] ;  /* 0x000b9800019a7983 */ /* 0x000f280000100a00 */
[----:B------:R-:W4:Y:S01]  /*1ea50*/  LDL R157, [R1+0xf5c] ;  /* 0x000f5c00019d7983 */ /* 0x000f220000100800 */
[----:B0-----:R-:W-:-:S04]  /*1ea60*/  IMAD.WIDE R10, R43, 0x2, R162 ;  /* 0x000000022b0a7825 */ /* 0x001fc800078e02a2 */
[--C-:B-1----:R-:W-:Y:S01]  /*1ea70*/  IMAD.WIDE R8, R44, 0x2, R162.reuse ;  /* 0x000000022c087825 */ /* 0x102fe200078e02a2 */
[----:B--2---:R-:W2:Y:S04]  /*1ea80*/  @P1 LDG.E.U16 R0, desc[UR10][R104.64] ;  /* 0x0000000a68001981 */ /* 0x004ea8000c1e1500 */
[----:B---3--:R-:W3:Y:S04]  /*1ea90*/  @P0 LDG.E.U16 R145, desc[UR10][R140.64] ;  /* 0x0000000a8c910981 */ /* 0x008ee8000c1e1500 */
[----:B----4-:R-:W4:Y:S04]  /*1eaa0*/  @P1 LDG.E.U16 R148, desc[UR10][R138.64] ;  /* 0x0000000a8a941981 */ /* 0x010f28000c1e1500 */
[----:B------:R-:W2:Y:S04]  /*1eab0*/  @P0 LDG.E.U16 R149, desc[UR10][R146.64] ;  /* 0x0000000a92950981 */ /* 0x000ea8000c1e1500 */
[----:B------:R-:W2:Y:S04]  /*1eac0*/  @P1 LDG.E.U16 R152, desc[UR10][R136.64] ;  /* 0x0000000a88981981 */ /* 0x000ea8000c1e1500 */
[----:B------:R-:W2:Y:S04]  /*1ead0*/  @P0 LDG.E.U16 R153, desc[UR10][R150.64] ;  /* 0x0000000a96990981 */ /* 0x000ea8000c1e1500 */
[----:B------:R-:W2:Y:S04]  /*1eae0*/  @P1 LDG.E.U16 R156, desc[UR10][R134.64] ;  /* 0x0000000a869c1981 */ /* 0x000ea8000c1e1500 */
[----:B------:R-:W2:Y:S01]  /*1eaf0*/  @P0 LDG.E.U16 R157, desc[UR10][R154.64] ;  /* 0x0000000a9a9d0981 */ /* 0x000ea2000c1e1500 */
[----:B------:R-:W-:-:S03]  /*1eb00*/  IMAD.WIDE R12, R42, 0x2, R162 ;  /* 0x000000022a0c7825 */ /* 0x000fc600078e02a2 */
[----:B------:R0:W-:Y:S04]  /*1eb10*/  STL.64 [R1+0x3b0], R10 ;  /* 0x0003b00a01007387 */ /* 0x0001e80000100a00 */
[----:B------:R1:W-:Y:S04]  /*1eb20*/  STL.64 [R1+0x3a8], R8 ;  /* 0x0003a80801007387 */ /* 0x0003e80000100a00 */
[----:B------:R1:W-:Y:S01]  /*1eb30*/  STL.64 [R1+0x3a0], R12 ;  /* 0x0003a00c01007387 */ /* 0x0003e20000100a00 */
[----:B0-----:R-:W-:-:S04]  /*1eb40*/  IMAD.WIDE R10, R41, 0x2, R162 ;  /* 0x00000002290a7825 */ /* 0x001fc800078e02a2 */
[--C-:B-1----:R-:W-:Y:S01]  /*1eb50*/  IMAD.WIDE R8, R47, 0x2, R162.reuse ;  /* 0x000000022f087825 */ /* 0x102fe200078e02a2 */
[----:B------:R0:W-:Y:S03]  /*1eb60*/  STL.64 [R1+0x398], R10 ;  /* 0x0003980a01007387 */ /* 0x0001e60000100a00 */
[--C-:B------:R-:W-:Y:S01]  /*1eb70*/  IMAD.WIDE R12, R52, 0x2, R162.reuse ;  /* 0x00000002340c7825 */ /* 0x100fe200078e02a2 */
        /* <DEDUP_REMOVED lines=31> */
[----:B------:R-:W-:Y:S01]  /*1ed70*/  STL.64 [R1+0x310], R12 ;  /* 0x0003100c01007387 */ /* 0x000fe20000100a00 */
[----:B0-----:R-:W-:-:S03]  /*1ed80*/  IMAD.WIDE R10, R74, 0x2, R162 ;  /* 0x000000024a0a7825 */ /* 0x001fc600078e02a2 */
[----:B------:R-:W-:Y:S01]  /*1ed90*/  STL.64 [R1+0x2360], R164 ;  /* 0x002360a401007387 */ /* 0x000fe20000100a00 */
[----:B-1----:R-:W-:-:S03]  /*1eda0*/  IMAD.WIDE R8, R164, 0x2, R162 ;  /* 0x00000002a4087825 */ /* 0x002fc600078e02a2 */
[----:B------:R0:W-:Y:S04]  /*1edb0*/  STL.64 [R1+0x308], R10 ;  /* 0x0003080a01007387 */ /* 0x0001e80000100a00 */
[----:B------:R1:W-:Y:S04]  /*1edc0*/  STL.64 [R1+0x300], R8 ;  /* 0x0003000801007387 */ /* 0x0003e80000100a00 */
[----:B------:R-:W2:Y:S04]  /*1edd0*/  LDL.64 R70, [R1+0xa88] ;  /* 0x000a880001467983 */ /* 0x000ea80000100a00 */
[----:B------:R-:W2:Y:S04]  /*1ede0*/  LDL R108, [R1+0xf58] ;  /* 0x000f5800016c7983 */ /* 0x000ea80000100800 */
[----:B------:R-:W2:Y:S04]  /*1edf0*/  LDL.64 R80, [R1+0xb90] ;  /* 0x000b900001507983 */ /* 0x000ea80000100a00 */
[----:B------:R-:W2:Y:S04]  /*1ee00*/  LDL R95, [R1+0xf54] ;  /* 0x000f5400015f7983 */ /* 0x000ea80000100800 */
[----:B------:R-:W2:Y:S04]  /*1ee10*/  LDL.64 R158, [R1+0xa80] ;  /* 0x000a8000019e7983 */ /* 0x000ea80000100a00 */
[----:B------:R-:W2:Y:S04]  /*1ee20*/  LDL R94, [R1+0xf50] ;  /* 0x000f5000015e7983 */ /* 0x000ea80000100800 */
[----:B------:R-:W2:Y:S04]  /*1ee30*/  LDL.64 R102, [R1+0xb88] ;  /* 0x000b880001667983 */ /* 0x000ea80000100a00 */
[----:B0-----:R-:W2:Y:S04]  /*1ee40*/  LDL R11, [R1+0xf4c] ;  /* 0x000f4c00010b7983 */ /* 0x001ea80000100800 */
[----:B------:R-:W2:Y:S04]  /*1ee50*/  LDL.64 R142, [R1+0xa78] ;  /* 0x000a7800018e7983 */ /* 0x000ea80000100a00 */
[----:B------:R-:W2:Y:S04]  /*1ee60*/  LDL R10, [R1+0xf48] ;  /* 0x000f4800010a7983 */ /* 0x000ea80000100800 */
[----:B-1----:R-:W2:Y:S04]  /*1ee70*/  LDL.64 R8, [R1+0xb80] ;  /* 0x000b800001087983 */ /* 0x002ea80000100a00 */
[----:B------:R-:W2:Y:S04]  /*1ee80*/  LDL R12, [R1+0xf44] ;  /* 0x000f4400010c7983 */ /* 0x000ea80000100800 */
[----:B------:R-:W2:Y:S04]  /*1ee90*/  LDL R13, [R1+0xf40] ;  /* 0x000f4000010d7983 */ /* 0x000ea80000100800 */
[----:B------:R-:W2:Y:S04]  /*1eea0*/  LDL.64 R14, [R1+0xb78] ;  /* 0x000b7800010e7983 */ /* 0x000ea80000100a00 */
        /* <DEDUP_REMOVED lines=11> */
[----:B---3--:R-:W-:Y:S04]  /*1ef60*/  @P0 STL [R1+0xf74], R145 ;  /* 0x000f749101000387 */ /* 0x008fe80000100800 */
[----:B------:R-:W3:Y:S04]  /*1ef70*/  LDL.64 R34, [R1+0xb58] ;  /* 0x000b580001227983 */ /* 0x000ee80000100a00 */
[----:B----4-:R-:W-:Y:S04]  /*1ef80*/  @P1 STL [R1+0xf70], R148 ;  /* 0x000f709401001387 */ /* 0x010fe80000100800 */
[----:B------:R-:W3:Y:S04]  /*1ef90*/  LDL R82, [R1+0xf1c] ;  /* 0x000f1c0001527983 */ /* 0x000ee80000100800 */
[----:B--2---:R-:W-:Y:S04]  /*1efa0*/  @P0 STL [R1+0xf6c], R149 ;  /* 0x000f6c9501000387 */ /* 0x004fe80000100800 */
[----:B------:R-:W2:Y:S04]  /*1efb0*/  LDL R135, [R1+0xf18] ;  /* 0x000f180001877983 */ /* 0x000ea80000100800 */
[----:B------:R-:W-:Y:S04]  /*1efc0*/  @P1 STL [R1+0xf68], R152 ;  /* 0x000f689801001387 */ /* 0x000fe80000100800 */
[----:B------:R-:W4:Y:S04]  /*1efd0*/  LDL.64 R86, [R1+0xb50] ;  /* 0x000b500001567983 */ /* 0x000f280000100a00 */
[----:B------:R0:W-:Y:S04]  /*1efe0*/  @P0 STL [R1+0xf64], R153 ;  /* 0x000f649901000387 */ /* 0x0001e80000100800 */
[----:B------:R-:W4:Y:S04]  /*1eff0*/  LDL R134, [R1+0xf14] ;  /* 0x000f140001867983 */ /* 0x000f280000100800 */
[----:B------:R-:W-:Y:S04]  /*1f000*/  @P1 STL [R1+0xf60], R156 ;  /* 0x000f609c01001387 */ /* 0x000fe80000100800 */
[----:B------:R-:W4:Y:S04]  /*1f010*/  LDL R140, [R1+0xf10] ;  /* 0x000f1000018c7983 */ /* 0x000f280000100800 */
[----:B------:R1:W-:Y:S04]  /*1f020*/  @P0 STL [R1+0xf5c], R157 ;  /* 0x000f5c9d01000387 */ /* 0x0003e80000100800 */
[----:B------:R-:W4:Y:S04]  /*1f030*/  LDL.64 R136, [R1+0xb48] ;  /* 0x000b480001887983 */ /* 0x000f280000100a00 */
[----:B0-----:R-:W4:Y:S04]  /*1f040*/  LDL R153, [R1+0xf0c] ;  /* 0x000f0c0001997983 */ /* 0x001f280000100800 */
[----:B------:R-:W4:Y:S04]  /*1f050*/  LDL.64 R138, [R1+0xb40] ;  /* 0x000b4000018a7983 */ /* 0x000f280000100a00 */
[----:B-1----:R-:W4:Y:S04]  /*1f060*/  LDL R157, [R1+0xf04] ;  /* 0x000f0400019d7983 */ /* 0x002f280000100800 */
        /* <DEDUP_REMOVED lines=8> */
[----:B------:R-:W4:Y:S04]  /*1f0f0*/  LDL R146, [R1+0xefc] ;  /* 0x000efc0001927983 */ /* 0x000f280000100800 */
[----:B------:R-:W4:Y:S04]  /*1f100*/  LDL R147, [R1+0xef8] ;  /* 0x000ef80001937983 */ /* 0x000f280000100800 */
[----:B------:R-:W4:Y:S04]  /*1f110*/  @P1 LDG.E.U16 R108, desc[UR10][R70.64] ;  /* 0x0000000a466c1981 */ /* 0x000f28000c1e1500 */
        /* <DEDUP_REMOVED lines=8> */
[----:B------:R-:W4:Y:S04]  /*1f1a0*/  LDL.LU.64 R2, [R1+0x2be0] ;  /* 0x002be00001027983 */ /* 0x000f280000300a00 */
[----:B------:R-:W4:Y:S04]  /*1f1b0*/  @P0 LDG.E.U16 R21, desc[UR10][R18.64] ;  /* 0x0000000a12150981 */ /* 0x000f28000c1e1500 */
[----:B------:R-:W4:Y:S04]  /*1f1c0*/  LDL.LU.64 R78, [R1+0x2bd8] ;  /* 0x002bd800014e7983 */ /* 0x000f280000300a00 */
[----:B------:R-:W4:Y:S04]  /*1f1d0*/  @P1 LDG.E.U16 R24, desc[UR10][R160.64] ;  /* 0x0000000aa0181981 */ /* 0x000f28000c1e1500 */
[----:B------:R-:W4:Y:S04]  /*1f1e0*/  @P0 LDG.E.U16 R25, desc[UR10][R22.64] ;  /* 0x0000000a16190981 */ /* 0x000f28000c1e1500 */
[----:B------:R-:W4:Y:S04]  /*1f1f0*/  @P1 LDG.E.U16 R30, desc[UR10][R26.64] ;  /* 0x0000000a1a1e1981 */ /* 0x000f28000c1e1500 */
[----:B------:R-:W4:Y:S04]  /*1f200*/  LDL.LU.64 R160, [R1+0x2bd0] ;  /* 0x002bd00001a07983 */ /* 0x000f280000300a00 */
[----:B------:R-:W4:Y:S04]  /*1f210*/  @P0 LDG.E.U16 R31, desc[UR10][R28.64] ;  /* 0x0000000a1c1f0981 */ /* 0x000f28000c1e1500 */
[----:B------:R-:W4:Y:S04]  /*1f220*/  @P1 LDG.E.U16 R83, desc[UR10][R32.64] ;  /* 0x0000000a20531981 */ /* 0x000f28000c1e1500 */
[----:B---3--:R-:W3:Y:S04]  /*1f230*/  @P0 LDG.E.U16 R82, desc[UR10][R34.64] ;  /* 0x0000000a22520981 */ /* 0x008ee8000c1e1500 */
[----:B--2---:R-:W2:Y:S04]  /*1f240*/  @P1 LDG.E.U16 R135, desc[UR10][R84.64] ;  /* 0x0000000a54871981 */ /* 0x004ea8000c1e1500 */
[----:B----4-:R-:W4:Y:S04]  /*1f250*/  @P0 LDG.E.U16 R134, desc[UR10][R86.64] ;  /* 0x0000000a56860981 */ /* 0x010f28000c1e1500 */
[----:B------:R-:W2:Y:S04]  /*1f260*/  @P1 LDG.E.U16 R140, desc[UR10][R130.64] ;  /* 0x0000000a828c1981 */ /* 0x000ea8000c1e1500 */
[----:B------:R-:W2:Y:S04]  /*1f270*/  @P0 LDG.E.U16 R153, desc[UR10][R136.64] ;  /* 0x0000000a88990981 */ /* 0x000ea8000c1e1500 */
[----:B------:R-:W3:Y:S04]  /*1f280*/  @P0 LDG.E.U16 R157, desc[UR10][R138.64] ;  /* 0x0000000a8a9d0981 */ /* 0x000ee8000c1e1500 */
[----:B------:R-:W3:Y:S04]  /*1f290*/  @P1 LDG.E.U16 R156, desc[UR10][R112.64] ;  /* 0x0000000a709c1981 */ /* 0x000ee8000c1e1500 */
[----:B------:R-:W4:Y:S04]  /*1f2a0*/  @P0 LDG.E.U16 R155, desc[UR10][R150.64] ;  /* 0x0000000a969b0981 */ /* 0x000f28000c1e1500 */
[----:B------:R-:W4:Y:S04]  /*1f2b0*/  @P1 LDG.E.U16 R154, desc[UR10][R88.64] ;  /* 0x0000000a589a1981 */ /* 0x000f28000c1e1500 */
[----:B------:R-:W4:Y:S04]  /*1f2c0*/  @P0 LDG.E.U16 R152, desc[UR10][R148.64] ;  /* 0x0000000a94980981 */ /* 0x000f28000c1e1500 */
[----:B------:R-:W4:Y:S04]  /*1f2d0*/  @P1 LDG.E.U16 R141, desc[UR10][R98.64] ;  /* 0x0000000a628d1981 */ /* 0x000f28000c1e1500 */
[----:B------:R-:W4:Y:S04]  /*1f2e0*/  @P0 LDG.E.U16 R146, desc[UR10][R144.64] ;  /* 0x0000000a90920981 */ /* 0x000f28000c1e1500 */
[----:B------:R-:W4:Y:S04]  /*1f2f0*/  @P1 LDG.E.U16 R147, desc[UR10][R92.64] ;  /* 0x0000000a5c931981 */ /* 0x000f28000c1e1500 */
[----:B------:R0:W-:Y:S04]  /*1f300*/  @P1 STL [R1+0xf58], R108 ;  /* 0x000f586c01001387 */ /* 0x0001e80000100800 */
[----:B0-----:R-:W4:Y:S04]  /*1f310*/  LDL.LU R108, [R1+0xee4] ;  /* 0x000ee400016c7983 */ /* 0x001f280000300800 */
[----:B--2---:R0:W-:Y:S04]  /*1f320*/  @P0 STL [R1+0xf0c], R153 ;  /* 0x000f0c9901000387 */ /* 0x0041e80000100800 */
[----:B0-----:R-:W2:Y:S04]  /*1f330*/  LDL R153, [R1+0xee8] ;  /* 0x000ee80001997983 */ /* 0x001ea80000100800 */
[----:B---3--:R-:W-:Y:S04]  /*1f340*/  @P0 STL [R1+0xf04], R157 ;  /* 0x000f049d01000387 */ /* 0x008fe80000100800 */
[----:B------:R0:W-:Y:S04]  /*1f350*/  @P1 STL [R1+0xf08], R156 ;  /* 0x000f089c01001387 */ /* 0x0001e80000100800 */
[----:B0-----:R-:W3:Y:S04]  /*1f360*/  LDL.64 R156, [R1+0xb20] ;  /* 0x000b2000019c7983 */ /* 0x001ee80000100a00 */
[----:B------:R-:W-:Y:S04]  /*1f370*/  @P0 STL [R1+0xf54], R95 ;  /* 0x000f545f01000387 */ /* 0x000fe80000100800 */
[----:B------:R-:W-:Y:S04]  /*1f380*/  @P1 STL [R1+0xf50], R94 ;  /* 0x000f505e01001387 */ /* 0x000fe80000100800 */
[----:B------:R-:W-:Y:S04]  /*1f390*/  @P0 STL [R1+0xf4c], R11 ;  /* 0x000f4c0b01000387 */ /* 0x000fe80000100800 */
[----:B------:R-:W-:Y:S04]  /*1f3a0*/  @P1 STL [R1+0xf48], R10 ;  /* 0x000f480a01001387 */ /* 0x000fe80000100800 */
[----:B------:R-:W-:Y:S04]  /*1f3b0*/  @P0 STL [R1+0xf44], R12 ;  /* 0x000f440c01000387 */ /* 0x000fe80000100800 */
[----:B------:R-:W3:Y:S04]  /*1f3c0*/  LDL.64 R148, [R1+0xb18] ;  /* 0x000b180001947983 */ /* 0x000ee80000100a00 */
[----:B------:R-:W3:Y:S04]  /*1f3d0*/  LDL.64 R150, [R1+0xb10] ;  /* 0x000b100001967983 */ /* 0x000ee80000100a00 */
[----:B------:R-:W-:Y:S04]  /*1f3e0*/  @P1 STL [R1+0xf40], R13 ;  /* 0x000f400d01001387 */ /* 0x000fe80000100800 */
[----:B----4-:R-:W-:Y:S04]  /*1f3f0*/  @P0 STL [R1+0xeec], R155 ;  /* 0x000eec9b01000387 */ /* 0x010fe80000100800 */
[----:B------:R-:W-:Y:S04]  /*1f400*/  @P0 STL [R1+0xf3c], R17 ;  /* 0x000f3c1101000387 */ /* 0x000fe80000100800 */
[----:B------:R0:W-:Y:S04]  /*1f410*/  @P1 STL [R1+0xef0], R154 ;  /* 0x000ef09a01001387 */ /* 0x0001e80000100800 */
[----:B0-----:R-:W4:Y:S04]  /*1f420*/  LDL.64 R154, [R1+0xb08] ;  /* 0x000b0800019a7983 */ /* 0x001f280000100a00 */
[----:B------:R-:W-:Y:S04]  /*1f430*/  @P1 STL [R1+0xf38], R20 ;  /* 0x000f381401001387 */ /* 0x000fe80000100800 */
[----:B------:R-:W4:Y:S04]  /*1f440*/  LDL.LU R109, [R1+0xee0] ;  /* 0x000ee000016d7983 */ /* 0x000f280000300800 */
[----:B------:R-:W-:Y:S04]  /*1f450*/  @P0 STL [R1+0xf34], R21 ;  /* 0x000f341501000387 */ /* 0x000fe80000100800 */
[----:B------:R-:W4:Y:S04]  /*1f460*/  LDL.LU R80, [R1+0xedc] ;  /* 0x000edc0001507983 */ /* 0x000f280000300800 */
[----:B------:R-:W4:Y:S04]  /*1f470*/  LDL.LU R81, [R1+0xed8] ;  /* 0x000ed80001517983 */ /* 0x000f280000300800 */
[----:B--2---:R-:W2:Y:S04]  /*1f480*/  @P1 LDG.E.U16 R153, desc[UR10][R106.64] ;  /* 0x0000000a6a991981 */ /* 0x004ea8000c1e1500 */
[----:B---3--:R-:W3:Y:S04]  /*1f490*/  @P0 LDG.E.U16 R108, desc[UR10][R156.64] ;  /* 0x0000000a9c6c0981 */ /* 0x008ee8000c1e1500 */
[----:B----4-:R-:W4:Y:S04]  /*1f4a0*/  @P1 LDG.E.U16 R109, desc[UR10][R132.64] ;  /* 0x0000000a846d1981 */ /* 0x010f28000c1e1500 */
[----:B------:R-:W-:Y:S04]  /*1f4b0*/  @P1 STL [R1+0xf30], R24 ;  /* 0x000f301801001387 */ /* 0x000fe80000100800 */
[----:B------:R-:W4:Y:S04]  /*1f4c0*/  LDL.LU R158, [R1+0xed4] ;  /* 0x000ed400019e7983 */ /* 0x000f280000300800 */
[----:B------:R-:W-:Y:S04]  /*1f4d0*/  @P0 STL [R1+0xf2c], R25 ;  /* 0x000f2c1901000387 */ /* 0x000fe80000100800 */
[----:B------:R-:W4:Y:S04]  /*1f4e0*/  LDL.LU R159, [R1+0xed0] ;  /* 0x000ed000019f7983 */ /* 0x000f280000300800 */
[----:B------:R-:W-:Y:S04]  /*1f4f0*/  @P1 STL [R1+0xf28], R30 ;  /* 0x000f281e01001387 */ /* 0x000fe80000100800 */
[----:B------:R-:W4:Y:S04]  /*1f500*/  LDL.LU R94, [R1+0xecc] ;  /* 0x000ecc00015e7983 */ /* 0x000f280000300800 */
[----:B------:R-:W-:Y:S04]  /*1f510*/  @P0 STL [R1+0xf24], R31 ;  /* 0x000f241f01000387 */ /* 0x000fe80000100800 */
[----:B------:R-:W4:Y:S04]  /*1f520*/  LDL.LU R95, [R1+0xec8] ;  /* 0x000ec800015f7983 */ /* 0x000f280000300800 */
[----:B------:R0:W-:Y:S04]  /*1f530*/  @P1 STL [R1+0xf20], R83 ;  /* 0x000f205301001387 */ /* 0x0001e80000100800 */
[----:B------:R-:W4:Y:S04]  /*1f540*/  LDL.LU R102, [R1+0xec4] ;  /* 0x000ec40001667983 */ /* 0x000f280000300800 */
[----:B------:R1:W-:Y:S04]  /*1f550*/  @P0 STL [R1+0xf1c], R82 ;  /* 0x000f1c5201000387 */ /* 0x0003e80000100800 */
[----:B------:R-:W4:Y:S04]  /*1f560*/  LDL.LU R103, [R1+0xec0] ;  /* 0x000ec00001677983 */ /* 0x000f280000300800 */
[----:B------:R-:W-:Y:S04]  /*1f570*/  @P1 STL [R1+0xf18], R135 ;  /* 0x000f188701001387 */ /* 0x000fe80000100800 */
[----:B------:R-:W4:Y:S04]  /*1f580*/  LDL.LU R142, [R1+0xebc] ;  /* 0x000ebc00018e7983 */ /* 0x000f280000300800 */
[----:B------:R-:W-:Y:S04]  /*1f590*/  @P0 STL [R1+0xf14], R134 ;  /* 0x000f148601000387 */ /* 0x000fe80000100800 */
[----:B------:R-:W4:Y:S04]  /*1f5a0*/  LDL.LU R143, [R1+0xeb8] ;  /* 0x000eb800018f7983 */ /* 0x000f280000300800 */
[----:B------:R-:W-:Y:S04]  /*1f5b0*/  @P1 STL [R1+0xf10], R140 ;  /* 0x000f108c01001387 */ /* 0x000fe80000100800 */
[----:B0-----:R-:W4:Y:S04]  /*1f5c0*/  LDL.LU R83, [R1+0xeb4] ;  /* 0x000eb40001537983 */ /* 0x001f280000300800 */
[----:B-1----:R-:W4:Y:S04]  /*1f5d0*/  LDL.LU R82, [R1+0xeb0] ;  /* 0x000eb00001527983 */ /* 0x002f280000300800 */
[----:B------:R-:W4:Y:S04]  /*1f5e0*/  LDL.LU R87, [R1+0xeac] ;  /* 0x000eac0001577983 */ /* 0x000f280000300800 */
[----:B------:R-:W4:Y:S04]  /*1f5f0*/  LDL.LU R86, [R1+0xea8] ;  /* 0x000ea80001567983 */ /* 0x000f280000300800 */
[----:B------:R-:W4:Y:S04]  /*1f600*/  LDL.LU R89, [R1+0xea4] ;  /* 0x000ea40001597983 */ /* 0x000f280000300800 */
[----:B------:R-:W4:Y:S04]  /*1f610*/  LDL.LU R88, [R1+0xea0] ;  /* 0x000ea00001587983 */ /* 0x000f280000300800 */
[----:B------:R-:W4:Y:S04]  /*1f620*/  LDL.LU R93, [R1+0xe9c] ;  /* 0x000e9c00015d7983 */ /* 0x000f280000300800 */
[----:B------:R-:W4:Y:S04]  /*1f630*/  LDL.LU R92, [R1+0xe98] ;  /* 0x000e9800015c7983 */ /* 0x000f280000300800 */
[----:B------:R-:W4:Y:S04]  /*1f640*/  LDL.LU R99, [R1+0xe94] ;  /* 0x000e940001637983 */ /* 0x000f280000300800 */
[----:B------:R-:W-:Y:S04]  /*1f650*/  @P1 STL [R1+0xf00], R141 ;  /* 0x000f008d01001387 */ /* 0x000fe80000100800 */
[----:B------:R-:W-:Y:S04]  /*1f660*/  @P0 STL [R1+0xefc], R146 ;  /* 0x000efc9201000387 */ /* 0x000fe80000100800 */
[----:B------:R-:W4:Y:S04]  /*1f670*/  LDL.64 R156, [R1+0xb00] ;  /* 0x000b0000019c7983 */ /* 0x000f280000100a00 */
[----:B------:R-:W-:Y:S04]  /*1f680*/  @P1 STL [R1+0xef8], R147 ;  /* 0x000ef89301001387 */ /* 0x000fe80000100800 */
[----:B------:R-:W4:Y:S04]  /*1f690*/  LDL.64 R144, [R1+0xaf8] ;  /* 0x000af80001907983 */ /* 0x000f280000100a00 */
[----:B------:R-:W4:Y:S04]  /*1f6a0*/  @P0 LDG.E.U16 R80, desc[UR10][R148.64] ;  /* 0x0000000a94500981 */ /* 0x000f28000c1e1500 */
[----:B------:R-:W4:Y:S04]  /*1f6b0*/  @P1 LDG.E.U16 R81, desc[UR10][R128.64] ;  /* 0x0000000a80511981 */ /* 0x000f28000c1e1500 */
[----:B------:R-:W-:Y:S04]  /*1f6c0*/  @P0 STL [R1+0xef4], R152 ;  /* 0x000ef49801000387 */ /* 0x000fe80000100800 */
[----:B--2---:R0:W-:Y:S04]  /*1f6d0*/  @P1 STL [R1+0xee8], R153 ;  /* 0x000ee89901001387 */ /* 0x0041e80000100800 */
[----:B0-----:R-:W2:Y:S04]  /*1f6e0*/  LDL.64 R152, [R1+0xaf0] ;  /* 0x000af00001987983 */ /* 0x001ea80000100a00 */
[----:B---3--:R-:W-:Y:S04]  /*1f6f0*/  STL [R1+0x2b38], R108 ;  /* 0x002b386c01007387 */ /* 0x008fe80000100800 */
        /* <DEDUP_REMOVED lines=9> */
[----:B------:R-:W3:Y:S04]  /*1f790*/  LDL.64 R146, [R1+0xae8] ;  /* 0x000ae80001927983 */ /* 0x000ee80000100a00 */
[----:B----4-:R-:W-:Y:S04]  /*1f7a0*/  STL [R1+0x2b3c], R109 ;  /* 0x002b3c6d01007387 */ /* 0x010fe80000100800 */
[----:B------:R-:W4:Y:S04]  /*1f7b0*/  LDL.64 R148, [R1+0xae0] ;  /* 0x000ae00001947983 */ /* 0x000f280000100a00 */
        /* <DEDUP_REMOVED lines=12> */
[----:B------:R-:W-:Y:S04]  /*1f880*/  STL [R1+0x2b40], R80 ;  /* 0x002b405001007387 */ /* 0x000fe80000100800 */
[----:B------:R-:W-:Y:S04]  /*1f890*/  STL [R1+0x2b44], R81 ;  /* 0x002b445101007387 */ /* 0x000fe80000100800 */
[----:B------:R-:W4:Y:S04]  /*1f8a0*/  LDL.64 R150, [R1+0xad8] ;  /* 0x000ad80001967983 */ /* 0x000f280000100a00 */
[----:B--2---:R-:W2:Y:S04]  /*1f8b0*/  @P0 LDG.E.U16 R83, desc[UR10][R152.64] ;  /* 0x0000000a98530981 */ /* 0x004ea8000c1e1500 */
[----:B---3--:R-:W3:Y:S04]  /*1f8c0*/  @P1 LDG.E.U16 R107, desc[UR10][R100.64] ;  /* 0x0000000a646b1981 */ /* 0x008ee8000c1e1500 */
[----:B------:R-:W3:Y:S04]  /*1f8d0*/  @P1 LDG.E.U16 R113, desc[UR10][R96.64] ;  /* 0x0000000a60711981 */ /* 0x000ee8000c1e1500 */
[----:B------:R-:W3:Y:S04]  /*1f8e0*/  @P0 LDG.E.U16 R112, desc[UR10][R160.64] ;  /* 0x0000000aa0700981 */ /* 0x000ee8000c1e1500 */
[----:B------:R-:W3:Y:S04]  /*1f8f0*/  @P1 LDG.E.U16 R131, desc[UR10][R90.64] ;  /* 0x0000000a5a831981 */ /* 0x000ee8000c1e1500 */
[----:B------:R-:W3:Y:S04]  /*1f900*/  @P1 LDG.E.U16 R135, desc[UR10][R6.64] ;  /* 0x0000000a06871981 */ /* 0x000ee8000c1e1500 */
[----:B------:R-:W3:Y:S04]  /*1f910*/  @P0 LDG.E.U16 R87, desc[UR10][R146.64] ;  /* 0x0000000a92570981 */ /* 0x000ee8000c1e1500 */
[----:B----4-:R-:W4:Y:S04]  /*1f920*/  @P0 LDG.E.U16 R89, desc[UR10][R148.64] ;  /* 0x0000000a94590981 */ /* 0x010f28000c1e1500 */
[----:B------:R-:W-:Y:S04]  /*1f930*/  STL [R1+0x2b48], R158 ;  /* 0x002b489e01007387 */ /* 0x000fe80000100800 */
[----:B------:R-:W-:Y:S04]  /*1f940*/  STL [R1+0x2b4c], R159 ;  /* 0x002b4c9f01007387 */ /* 0x000fe80000100800 */
[----:B------:R-:W4:Y:S04]  /*1f950*/  LDL.64 R154, [R1+0xad0] ;  /* 0x000ad000019a7983 */ /* 0x000f280000100a00 */
[----:B------:R-:W-:Y:S04]  /*1f960*/  STL [R1+0x2b50], R94 ;  /* 0x002b505e01007387 */ /* 0x000fe80000100800 */
[----:B------:R-:W-:Y:S04]  /*1f970*/  STL [R1+0x2b54], R95 ;  /* 0x002b545f01007387 */ /* 0x000fe80000100800 */
[----:B------:R-:W-:Y:S04]  /*1f980*/  STL [R1+0x2b58], R102 ;  /* 0x002b586601007387 */ /* 0x000fe80000100800 */
[----:B------:R-:W4:Y:S04]  /*1f990*/  LDL.64 R156, [R1+0xac8] ;  /* 0x000ac800019c7983 */ /* 0x000f280000100a00 */
[----:B------:R-:W-:Y:S04]  /*1f9a0*/  STL [R1+0x2b5c], R103 ;  /* 0x002b5c6701007387 */ /* 0x000fe80000100800 */
[----:B------:R-:W-:Y:S04]  /*1f9b0*/  STL [R1+0x2b60], R142 ;  /* 0x002b608e01007387 */ /* 0x000fe80000100800 */
[----:B------:R-:W-:Y:S04]  /*1f9c0*/  STL [R1+0x2b64], R143 ;  /* 0x002b648f01007387 */ /* 0x000fe80000100800 */
[----:B------:R-:W4:Y:S04]  /*1f9d0*/  LDL.64 R152, [R1+0xac0] ;  /* 0x000ac00001987983 */ /* 0x000f280000100a00 */
[----:B------:R-:W4:Y:S04]  /*1f9e0*/  @P0 LDG.E.U16 R93, desc[UR10][R150.64] ;  /* 0x0000000a965d0981 */ /* 0x000f28000c1e1500 */
[----:B--2---:R-:W-:Y:S04]  /*1f9f0*/  STL [R1+0x2b68], R83 ;  /* 0x002b685301007387 */ /* 0x004fe80000100800 */
[----:B------:R-:W-:Y:S04]  /*1fa00*/  STL [R1+0x2b6c], R82 ;  /* 0x002b6c5201007387 */ /* 0x000fe80000100800 */
[----:B---3--:R-:W-:Y:S04]  /*1fa10*/  STL [R1+0x2b70], R87 ;  /* 0x002b705701007387 */ /* 0x008fe80000100800 */
[----:B------:R-:W-:Y:S04]  /*1fa20*/  STL [R1+0x2b74], R86 ;  /* 0x002b745601007387 */ /* 0x000fe80000100800 */
[----:B----4-:R-:W-:Y:S04]  /*1fa30*/  STL [R1+0x2b78], R89 ;  /* 0x002b785901007387 */ /* 0x010fe80000100800 */
[----:B------:R-:W-:Y:S04]  /*1fa40*/  STL [R1+0x2b7c], R88 ;  /* 0x002b7c5801007387 */ /* 0x000fe80000100800 */
[----:B------:R-:W2:Y:S04]  /*1fa50*/  LDL.64 R140, [R1+0xbc0] ;  /* 0x000bc000018c7983 */ /* 0x000ea80000100a00 */
[----:B------:R-:W3:Y:S04]  /*1fa60*/  @P0 LDG.E.U16 R99, desc[UR10][R154.64] ;  /* 0x0000000a9a630981 */ /* 0x000ee8000c1e1500 */
[----:B------:R-:W4:Y:S04]  /*1fa70*/  @P0 LDG.E.U16 R98, desc[UR10][R156.64] ;  /* 0x0000000a9c620981 */ /* 0x000f28000c1e1500 */
[----:B------:R-:W4:Y:S04]  /*1fa80*/  @P0 LDG.E.U16 R106, desc[UR10][R152.64] ;  /* 0x0000000a986a0981 */ /* 0x000f28000c1e1500 */
[----:B------:R-:W-:Y:S04]  /*1fa90*/  STL [R1+0x2b80], R93 ;  /* 0x002b805d01007387 */ /* 0x000fe80000100800 */
[----:B------:R-:W-:Y:S04]  /*1faa0*/  STL [R1+0x2b84], R92 ;  /* 0x002b845c01007387 */ /* 0x000fe80000100800 */
[----:B------:R-:W4:Y:S04]  /*1fab0*/  LDL.64 R154, [R1+0xbb0] ;  /* 0x000bb000019a7983 */ /* 0x000f280000100a00 */
[----:B--2---:R-:W2:Y:S01]  /*1fac0*/  @P0 LDG.E.U16 R130, desc[UR10][R140.64] ;  /* 0x0000000a8c820981 */ /* 0x004ea2000c1e1500 */
[----:B------:R-:W-:-:S03]  /*1fad0*/  IMAD.WIDE R8, R79, 0x2, R162 ;  /* 0x000000024f087825 */ /* 0x000fc600078e02a2 */
[----:B---3--:R-:W-:Y:S04]  /*1fae0*/  STL [R1+0x2b88], R99 ;  /* 0x002b886301007387 */ /* 0x008fe80000100800 */
[----:B------:R-:W3:Y:S04]  /*1faf0*/  LDL.64 R144, [R1+0xba0] ;  /* 0x000ba00001907983 */ /* 0x000ee80000100a00 */
[----:B------:R-:W-:Y:S04]  /*1fb00*/  STL [R1+0x2b8c], R0 ;  /* 0x002b8c0001007387 */ /* 0x000fe80000100800 */
[----:B------:R-:W3:Y:S04]  /*1fb10*/  LDL.LU R156, [R1+0x8] ;  /* 0x00000800019c7983 */ /* 0x000ee80000300800 */
[----:B------:R-:W-:Y:S04]  /*1fb20*/  STL.64 [R1+0x2f8], R8 ;  /* 0x0002f80801007387 */ /* 0x000fe80000100a00 */
[----:B----4-:R-:W-:Y:S04]  /*1fb30*/  STL [R1+0x2b90], R98 ;  /* 0x002b906201007387 */ /* 0x010fe80000100800 */
[----:B------:R-:W4:Y:S04]  /*1fb40*/  LDL.LU R149, [R1+0xc] ;  /* 0x00000c0001957983 */ /* 0x000f280000300800 */
[----:B------:R-:W3:Y:S04]  /*1fb50*/  LDL.LU R157, [R1+0x4c] ;  /* 0x00004c00019d7983 */ /* 0x000ee80000300800 */
[----:B------:R-:W-:Y:S04]  /*1fb60*/  STL [R1+0x2b94], R107 ;  /* 0x002b946b01007387 */ /* 0x000fe80000100800 */
[----:B------:R-:W3:Y:S04]  /*1fb70*/  LDL.LU R150, [R1+0x48] ;  /* 0x0000480001967983 */ /* 0x000ee80000300800 */
[----:B------:R-:W-:Y:S04]  /*1fb80*/  STL [R1+0x2b98], R106 ;  /* 0x002b986a01007387 */ /* 0x000fe80000100800 */
[----:B------:R-:W-:Y:S04]  /*1fb90*/  STL [R1+0x2b9c], R113 ;  /* 0x002b9c7101007387 */ /* 0x000fe80000100800 */
[----:B------:R-:W3:Y:S04]  /*1fba0*/  LDL.LU.64 R160, [R1+0x2bc8] ;  /* 0x002bc80001a07983 */ /* 0x000ee80000300a00 */
[----:B------:R-:W4:Y:S04]  /*1fbb0*/  @P0 LDG.E.U16 R134, desc[UR10][R154.64] ;  /* 0x0000000a9a860981 */ /* 0x000f28000c1e1500 */
[----:B------:R-:W-:Y:S04]  /*1fbc0*/  STL [R1+0x2ba0], R112 ;  /* 0x002ba07001007387 */ /* 0x000fe80000100800 */
[----:B------:R-:W4:Y:S04]  /*1fbd0*/  LDL.LU R147, [R1+0x3c] ;  /* 0x00003c0001937983 */ /* 0x000f280000300800 */
[----:B------:R-:W4:Y:S04]  /*1fbe0*/  LDL.LU R148, [R1+0x5c] ;  /* 0x00005c0001947983 */ /* 0x000f280000300800 */
[----:B------:R-:W4:Y:S04]  /*1fbf0*/  LDL.LU R151, [R1+0x7c] ;  /* 0x00007c0001977983 */ /* 0x000f280000300800 */
[----:B------:R-:W4:Y:S04]  /*1fc00*/  LDL.LU R152, [R1+0x78] ;  /* 0x0000780001987983 */ /* 0x000f280000300800 */
[----:B------:R-:W-:Y:S04]  /*1fc10*/  STL [R1+0x2ba4], R131 ;  /* 0x002ba48301007387 */ /* 0x000fe80000100800 */
[----:B------:R-:W4:Y:S04]  /*1fc20*/  LDL.LU R153, [R1+0x6c] ;  /* 0x00006c0001997983 */ /* 0x000f280000300800 */
[----:B--2---:R-:W-:Y:S04]  /*1fc30*/  STL [R1+0x2ba8], R130 ;  /* 0x002ba88201007387 */ /* 0x004fe80000100800 */
[----:B------:R-:W-:Y:S04]  /*1fc40*/  STL [R1+0x2bac], R135 ;  /* 0x002bac8701007387 */ /* 0x000fe80000100800 */
[----:B------:R-:W2:Y:S01]  /*1fc50*/  LDL.LU R154, [R1+0xbc] ;  /* 0x0000bc00019a7983 */ /* 0x000ea20000300800 */
[----:B------:R-:W-:-:S03]  /*1fc60*/  IMAD.WIDE R6, R77, 0x2, R162 ;  /* 0x000000024d067825 */ /* 0x000fc600078e02a2 */
[----:B---3--:R0:W3:Y:S04]  /*1fc70*/  @P1 LDG.E.U16 R160, desc[UR10][R4.64] ;  /* 0x0000000a04a01981 */ /* 0x0080e8000c1e1500 */
[----:B----4-:R-:W-:Y:S04]  /*1fc80*/  STL [R1+0x2bb0], R134 ;  /* 0x002bb08601007387 */ /* 0x010fe80000100800 */
[----:B------:R-:W4:Y:S01]  /*1fc90*/  LDL.LU R155, [R1+0xcc] ;  /* 0x0000cc00019b7983 */ /* 0x000f220000300800 */
[----:B0-----:R-:W-:-:S03]  /*1fca0*/  IMAD.WIDE R4, R78, 0x2, R162 ;  /* 0x000000024e047825 */ /* 0x001fc600078e02a2 */
[----:B------:R0:W3:Y:S04]  /*1fcb0*/  @P0 LDG.E.U16 R161, desc[UR10][R144.64] ;  /* 0x0000000a90a10981 */ /* 0x0000e8000c1e1500 */
[----:B------:R1:W-:Y:S02]  /*1fcc0*/  STL.64 [R1+0x2f0], R4 ;  /* 0x0002f00401007387 */ /* 0x0003e40000100a00 */
[--C-:B-1----:R-:W-:Y:S02]  /*1fcd0*/  IMAD.WIDE R4, R156, 0x2, R162.reuse ;  /* 0x000000029c047825 */ /* 0x102fe400078e02a2 */
[----:B------:R-:W3:Y:S04]  /*1fce0*/  LDL.LU R156, [R1+0xb8] ;  /* 0x0000b800019c7983 */ /* 0x000ee80000300800 */
[----:B------:R1:W-:Y:S04]  /*1fcf0*/  STL.64 [R1+0x2e8], R6 ;  /* 0x0002e80601007387 */ /* 0x0003e80000100a00 */
[----:B------:R0:W-:Y:S04]  /*1fd00*/  STL.64 [R1+0x2e0], R4 ;  /* 0x0002e00401007387 */ /* 0x0001e80000100a00 */
[----:B------:R-:W3:Y:S01]  /*1fd10*/  LDL.LU R132, [R1+0xac] ;  /* 0x0000ac0001847983 */ /* 0x000ee20000300800 */
[----:B-1----:R-:W-:-:S04]  /*1fd20*/  IMAD.WIDE R6, R149, 0x2, R162 ;  /* 0x0000000295067825 */ /* 0x002fc800078e02a2 */
[--C-:B0-----:R-:W-:Y:S01]  /*1fd30*/  IMAD.WIDE R4, R157, 0x2, R162.reuse ;  /* 0x000000029d047825 */ /* 0x101fe200078e02a2 */
[----:B------:R-:W-:Y:S04]  /*1fd40*/  STL.64 [R1+0x2d8], R6 ;  /* 0x0002d80601007387 */ /* 0x000fe80000100a00 */
[----:B------:R-:W3:Y:S04]  /*1fd50*/  LDL.LU R157, [R1+0xd8] ;  /* 0x0000d800019d7983 */ /* 0x000ee80000300800 */
[----:B------:R0:W-:Y:S04]  /*1fd60*/  STL.64 [R1+0x2d0], R4 ;  /* 0x0002d00401007387 */ /* 0x0001e80000100a00 */
[----:B------:R-:W3:Y:S04]  /*1fd70*/  LDL.LU R133, [R1+0xe8] ;  /* 0x0000e80001857983 */ /* 0x000ee80000300800 */
[----:B------:R-:W3:Y:S01]  /*1fd80*/  LDL.LU R136, [R1+0xfc] ;  /* 0x0000fc0001887983 */ /* 0x000ee20000300800 */
[----:B0-----:R-:W-:-:S05]  /*1fd90*/  IMAD.WIDE R4, R150, 0x2, R162 ;  /* 0x0000000296047825 */ /* 0x001fca00078e02a2 */
[----:B------:R0:W-:Y:S01]  /*1fda0*/  STL.64 [R1+0x2c8], R4 ;  /* 0x0002c80401007387 */ /* 0x0001e20000100a00 */
[----:B------:R-:W-:-:S03]  /*1fdb0*/  IMAD.WIDE R8, R148, 0x2, R162 ;  /* 0x0000000294087825 */ /* 0x000fc600078e02a2 */
[----:B------:R-:W3:Y:S01]  /*1fdc0*/  LDL.LU R137, [R1+0xf8] ;  /* 0x0000f80001897983 */ /* 0x000ee20000300800 */
[----:B------:R-:W-:-:S03]  /*1fdd0*/  IMAD.WIDE R6, R151, 0x2, R162 ;  /* 0x0000000297067825 */ /* 0x000fc600078e02a2 */
[----:B------:R-:W3:Y:S01]  /*1fde0*/  LDL.LU R138, [R1+0xec] ;  /* 0x0000ec00018a7983 */ /* 0x000ee20000300800 */
[----:B0-----:R-:W-:-:S03]  /*1fdf0*/  IMAD.WIDE R4, R147, 0x2, R162 ;  /* 0x0000000293047825 */ /* 0x001fc600078e02a2 */
[----:B------:R-:W3:Y:S04]  /*1fe00*/  LDL.LU R149, [R1+0x11c] ;  /* 0x00011c0001957983 */ /* 0x000ee80000300800 */
[----:B------:R-:W3:Y:S04]  /*1fe10*/  LDL.LU R150, [R1+0x138] ;  /* 0x0001380001967983 */ /* 0x000ee80000300800 */
[----:B------:R0:W-:Y:S04]  /*1fe20*/  STL.64 [R1+0x2c0], R4 ;  /* 0x0002c00401007387 */ /* 0x0001e80000100a00 */
[----:B------:R-:W-:Y:S04]  /*1fe30*/  STL.64 [R1+0x2b8], R8 ;  /* 0x0002b80801007387 */ /* 0x000fe80000100a00 */
[----:B------:R-:W3:Y:S01]  /*1fe40*/  LDL.LU R139, [R1+0x12c] ;  /* 0x00012c00018b7983 */ /* 0x000ee20000300800 */
[----:B0-----:R-:W-:-:S03]  /*1fe50*/  IMAD.WIDE R4, R152, 0x2, R162 ;  /* 0x0000000298047825 */ /* 0x001fc600078e02a2 */
[----:B------:R-:W-:Y:S04]  /*1fe60*/  STL.64 [R1+0x2b0], R6 ;  /* 0x0002b00601007387 */ /* 0x000fe80000100a00 */
[----:B------:R-:W3:Y:S04]  /*1fe70*/  LDL.LU R151, [R1+0x128] ;  /* 0x0001280001977983 */ /* 0x000ee80000300800 */
[----:B------:R0:W-:Y:S04]  /*1fe80*/  STL.64 [R1+0x2a8], R4 ;  /* 0x0002a80401007387 */ /* 0x0001e80000100a00 */
[----:B------:R-:W3:Y:S04]  /*1fe90*/  LDL.LU R140, [R1+0x15c] ;  /* 0x00015c00018c7983 */ /* 0x000ee80000300800 */
[----:B------:R-:W3:Y:S01]  /*1fea0*/  LDL.LU R141, [R1+0x168] ;  /* 0x00016800018d7983 */ /* 0x000ee20000300800 */
[----:B0-----:R-:W-:-:S05]  /*1feb0*/  IMAD.WIDE R4, R153, 0x2, R162 ;  /* 0x0000000299047825 */ /* 0x001fca00078e02a2 */
[----:B------:R2:W-:Y:S04]  /*1fec0*/  STL.64 [R1+0x2a0], R4 ;  /* 0x0002a00401007387 */ /* 0x0005e80000100a00 */
[----:B------:R-:W3:Y:S04]  /*1fed0*/  LDL.LU R144, [R1+0x178] ;  /* 0x0001780001907983 */ /* 0x000ee80000300800 */
[----:B------:R-:W3:Y:S04]  /*1fee0*/  LDL.LU R145, [R1+0x158] ;  /* 0x0001580001917983 */ /* 0x000ee80000300800 */
[----:B------:R-:W3:Y:S04]  /*1fef0*/  LDL.LU R152, [R1+0x16c] ;  /* 0x00016c0001987983 */ /* 0x000ee80000300800 */
[----:B------:R-:W3:Y:S04]  /*1ff00*/  LDL.LU R146, [R1+0x18c] ;  /* 0x00018c0001927983 */ /* 0x000ee80000300800 */
[----:B------:R-:W3:Y:S01]  /*1ff10*/  LDL.LU R147, [R1+0xd90] ;  /* 0x000d900001937983 */ /* 0x000ee20000300800 */
[----:B--2---:R-:W-:-:S05]  /*1ff20*/  IMAD.WIDE R4, R154, 0x2, R162 ;  /* 0x000000029a047825 */ /* 0x004fca00078e02a2 */
[----:B------:R4:W-:Y:S04]  /*1ff30*/  STL.64 [R1+0x298], R4 ;  /* 0x0002980401007387 */ /* 0x0009e80000100a00 */
[----:B------:R-:W2:Y:S04]  /*1ff40*/  LDL.LU R153, [R1+0xd8c] ;  /* 0x000d8c0001997983 */ /* 0x000ea80000300800 */
[----:B------:R-:W2:Y:S04]  /*1ff50*/  LDL.LU R148, [R1+0xd88] ;  /* 0x000d880001947983 */ /* 0x000ea80000300800 */
[----:B------:R-:W2:Y:S01]  /*1ff60*/  LDL.LU R154, [R1+0xdb0] ;  /* 0x000db000019a7983 */ /* 0x000ea20000300800 */
[----:B----4-:R-:W-:-:S05]  /*1ff70*/  IMAD.WIDE R4, R155, 0x2, R162 ;  /* 0x000000029b047825 */ /* 0x010fca00078e02a2 */
[----:B------:R3:W-:Y:S04]  /*1ff80*/  STL.64 [R1+0x290], R4 ;  /* 0x0002900401007387 */ /* 0x0007e80000100a00 */
[----:B------:R-:W4:Y:S01]  /*1ff90*/  LDL.LU R155, [R1+0xdac] ;  /* 0x000dac00019b7983 */ /* 0x000f220000300800 */
[----:B---3--:R-:W-:-:S03]  /*1ffa0*/  IMAD.WIDE R4, R156, 0x2, R162 ;  /* 0x000000029c047825 */ /* 0x008fc600078e02a2 */
[----:B------:R-:W3:Y:S04]  /*1ffb0*/  LDL.LU R156, [R1+0xda8] ;  /* 0x000da800019c7983 */ /* 0x000ee80000300800 */
[----:B------:R0:W-:Y:S01]  /*1ffc0*/  STL.64 [R1+0x288], R4 ;  /* 0x0002880401007387 */ /* 0x0001e20000100a00 */
[----:B------:R-:W-:-:S04]  /*1ffd0*/  IMAD.WIDE R6, R132, 0x2, R162 ;  /* 0x0000000284067825 */ /* 0x000fc800078e02a2 */
[--C-:B0-----:R-:W-:Y:S02]  /*1ffe0*/  IMAD.WIDE R4, R157, 0x2, R162.reuse ;  /* 0x000000029d047825 */ /* 0x101fe400078e02a2 */
[----:B------:R-:W3:Y:S04]  /*1fff0*/  LDL.LU R157, [R1+0xda4] ;  /* 0x000da400019d7983 */ /* 0x000ee80000300800 */
[----:B------:R0:W-:Y:S04]  /*20000*/  STL.64 [R1+0x280], R6 ;  /* 0x0002800601007387 */ /* 0x0001e80000100a00 */
[----:B------:R1:W-:Y:S01]  /*20010*/  STL.64 [R1+0x278], R4 ;  /* 0x0002780401007387 */ /* 0x0003e20000100a00 */
[----:B0-----:R-:W-:-:S04]  /*20020*/  IMAD.WIDE R6, R133, 0x2, R162 ;  /* 0x0000000285067825 */ /* 0x001fc800078e02a2 */
[--C-:B-1----:R-:W-:Y:S01]  /*20030*/  IMAD.WIDE R4, R136, 0x2, R162.reuse ;  /* 0x0000000288047825 */ /* 0x102fe200078e02a2 */
[----:B------:R0:W-:Y:S03]  /*20040*/  STL.64 [R1+0x270], R6 ;  /* 0x0002700601007387 */ /* 0x0001e60000100a00 */
[--C-:B------:R-:W-:Y:S01]  /*20050*/  IMAD.WIDE R8, R138, 0x2, R162.reuse ;  /* 0x000000028a087825 */ /* 0x100fe200078e02a2 */
[----:B------:R1:W-:Y:S03]  /*20060*/  STL.64 [R1+0x268], R4 ;  /* 0x0002680401007387 */ /* 0x0003e60000100a00 */
[--C-:B0-----:R-:W-:Y:S01]  /*20070*/  IMAD.WIDE R6, R149, 0x2, R162.reuse ;  /* 0x0000000295067825 */ /* 0x101fe200078e02a2 */
[----:B------:R-:W-:Y:S03]  /*20080*/  STL.64 [R1+0x258], R8 ;  /* 0x0002580801007387 */ /* 0x000fe60000100a00 */
[--C-:B------:R-:W-:Y:S01]  /*20090*/  IMAD.WIDE R164, R137, 0x2, R162.reuse ;  /* 0x0000000289a47825 */ /* 0x100fe200078e02a2 */
[----:B------:R-:W3:Y:S03]  /*200a0*/  LDL.LU R149, [R1+0xda0] ;  /* 0x000da00001957983 */ /* 0x000ee60000300800 */
[--C-:B-1----:R-:W-:Y:S01]  /*200b0*/  IMAD.WIDE R4, R150, 0x2, R162.reuse ;  /* 0x0000000296047825 */ /* 0x102fe200078e02a2 */
[----:B------:R0:W-:Y:S04]  /*200c0*/  STL.64 [R1+0x248], R6 ;  /* 0x0002480601007387 */ /* 0x0001e80000100a00 */
[----:B------:R-:W3:Y:S04]  /*200d0*/  LDL.LU R150, [R1+0xdb4] ;  /* 0x000db40001967983 */ /* 0x000ee80000300800 */
[----:B------:R1:W-:Y:S01]  /*200e0*/  STL.64 [R1+0x238], R4 ;  /* 0x0002380401007387 */ /* 0x0003e20000100a00 */
[----:B0-----:R-:W-:-:S03]  /*200f0*/  IMAD.WIDE R6, R139, 0x2, R162 ;  /* 0x000000028b067825 */ /* 0x001fc600078e02a2 */
[----:B------:R-:W-:Y:S04]  /*20100*/  STL.64 [R1+0x260], R164 ;  /* 0x000260a401007387 */ /* 0x000fe80000100a00 */
[----:B------:R-:W-:Y:S01]  /*20110*/  STL.64 [R1+0x24e8], R164 ;  /* 0x0024e8a401007387 */ /* 0x000fe20000100a00 */
[----:B-1----:R-:W-:-:S03]  /*20120*/  IMAD.WIDE R4, R151, 0x2, R162 ;  /* 0x0000000297047825 */ /* 0x002fc600078e02a2 */
[----:B------:R-:W3:Y:S04]  /*20130*/  LDL.LU R151, [R1+0xd9c] ;  /* 0x000d9c0001977983 */ /* 0x000ee80000300800 */
        /* <DEDUP_REMOVED lines=9> */
[--C-:B-1----:R-:W-:Y:S02]  /*201d0*/  IMAD.WIDE R4, R152, 0x2, R162.reuse ;  /* 0x0000000298047825 */ /* 0x102fe400078e02a2 */
[----:B------:R-:W3:Y:S02]  /*201e0*/  LDL.LU R152, [R1+0xd98] ;  /* 0x000d980001987983 */ /* 0x000ee40000300800 */
[--C-:B------:R-:W-:Y:S02]  /*201f0*/  IMAD.WIDE R8, R146, 0x2, R162.reuse ;  /* 0x0000000292087825 */ /* 0x100fe400078e02a2 */
[----:B------:R-:W-:Y:S04]  /*20200*/  STL.64 [R1+0x1d8], R6 ;  /* 0x0001d80601007387 */ /* 0x000fe80000100a00 */
[----:B------:R2:W-:Y:S04]  /*20210*/  STL.64 [R1+0x1c8], R4 ;  /* 0x0001c80401007387 */ /* 0x0005e80000100a00 */
[----:B------:R-:W-:Y:S01]  /*20220*/  STL.64 [R1+0x1b8], R8 ;  /* 0x0001b80801007387 */ /* 0x000fe20000100a00 */
[----:B--2---:R-:W-:-:S03]  /*20230*/  IMAD.WIDE R4, R153, 0x2, R162 ;  /* 0x0000000299047825 */ /* 0x004fc600078e02a2 */
[----:B------:R-:W2:Y:S01]  /*20240*/  LDL.LU R153, [R1+0xd94] ;  /* 0x000d940001997983 */ /* 0x000ea20000300800 */
[----:B------:R-:W-:-:S04]  /*20250*/  IMAD.WIDE R6, R147, 0x2, R162 ;  /* 0x0000000293067825 */ /* 0x000fc800078e02a2 */
[--C-:B------:R-:W-:Y:S01]  /*20260*/  IMAD.WIDE R84, R148, 0x2, R162.reuse ;  /* 0x0000000294547825 */ /* 0x100fe200078e02a2 */
[----:B------:R0:W-:Y:S03]  /*20270*/  STL.64 [R1+0x1a8], R6 ;  /* 0x0001a80601007387 */ /* 0x0001e60000100a00 */
[--C-:B------:R-:W-:Y:S01]  /*20280*/  IMAD.WIDE R100, R154, 0x2, R162.reuse ;  /* 0x000000029a647825 */ /* 0x100fe200078e02a2 */
[----:B------:R1:W-:Y:S04]  /*20290*/  STL.64 [R1+0x198], R4 ;  /* 0x0001980401007387 */ /* 0x0003e80000100a00 */
[----:B------:R-:W2:Y:S04]  /*202a0*/  LDL.LU R154, [R1+0xdb8] ;  /* 0x000db800019a7983 */ /* 0x000ea80000300800 */
[----:B------:R-:W-:Y:S04]  /*202b0*/  STL.64 [R1+0x188], R84 ;  /* 0x0001885401007387 */ /* 0x000fe80000100a00 */
[----:B------:R-:W-:Y:S01]  /*202c0*/  STL.64 [R1+0x2370], R84 ;  /* 0x0023705401007387 */ /* 0x000fe20000100a00 */
[----:B----4-:R-:W-:-:S03]  /*202d0*/  IMAD.WIDE R90, R155, 0x2, R162 ;  /* 0x000000029b5a7825 */ /* 0x010fc600078e02a2 */
[----:B------:R-:W4:Y:S01]  /*202e0*/  LDL.LU R155, [R1+0xdbc] ;  /* 0x000dbc00019b7983 */ /* 0x000f220000300800 */
[----:B---3--:R-:W-:-:S03]  /*202f0*/  IMAD.WIDE R116, R156, 0x2, R162 ;  /* 0x000000029c747825 */ /* 0x008fc600078e02a2 */
[----:B------:R-:W3:Y:S01]  /*20300*/  LDL.LU R156, [R1+0xdc0] ;  /* 0x000dc000019c7983 */ /* 0x000ee20000300800 */
[----:B------:R-:W-:-:S03]  /*20310*/  IMAD.WIDE R104, R157, 0x2, R162 ;  /* 0x000000029d687825 */ /* 0x000fc600078e02a2 */
[----:B------:R-:W3:Y:S04]  /*20320*/  LDL.LU R157, [R1+0xdc4] ;  /* 0x000dc400019d7983 */ /* 0x000ee80000300800 */
[----:B------:R-:W-:Y:S04]  /*20330*/  STL.64 [R1+0x178], R100 ;  /* 0x0001786401007387 */ /* 0x000fe80000100a00 */
[----:B------:R-:W-:Y:S04]  /*20340*/  STL [R1+0x2388], R100 ;  /* 0x0023886401007387 */ /* 0x000fe80000100800 */
[----:B------:R-:W-:Y:S04]  /*20350*/  STL [R1+0x2378], R101 ;  /* 0x0023786501007387 */ /* 0x000fe80000100800 */
[----:B------:R-:W-:Y:S04]  /*20360*/  STL.64 [R1+0x168], R90 ;  /* 0x0001685a01007387 */ /* 0x000fe80000100a00 */
[----:B------:R-:W-:Y:S04]  /*20370*/  STL.64 [R1+0x2380], R90 ;  /* 0x0023805a01007387 */ /* 0x000fe80000100a00 */
[----:B------:R-:W-:Y:S04]  /*20380*/  STL.64 [R1+0x158], R116 ;  /* 0x0001587401007387 */ /* 0x000fe80000100a00 */
[----:B------:R-:W-:Y:S01]  /*20390*/  STL.64 [R1+0x2390], R116 ;  /* 0x0023907401007387 */ /* 0x000fe20000100a00 */
[----:B------:R-:W-:-:S03]  /*203a0*/  IMAD.WIDE R122, R149, 0x2, R162 ;  /* 0x00000002957a7825 */ /* 0x000fc600078e02a2 */
[----:B------:R-:W3:Y:S01]  /*203b0*/  LDL.LU R149, [R1+0xdc8] ;  /* 0x000dc80001957983 */ /* 0x000ee20000300800 */
[----:B------:R-:W-:-:S03]  /*203c0*/  IMAD.WIDE R110, R150, 0x2, R162 ;  /* 0x00000002966e7825 */ /* 0x000fc600078e02a2 */
[----:B------:R-:W3:Y:S04]  /*203d0*/  LDL.LU R150, [R1+0xdcc] ;  /* 0x000dcc0001967983 */ /* 0x000ee80000300800 */
[----:B------:R-:W-:Y:S04]  /*203e0*/  STL.64 [R1+0x148], R104 ;  /* 0x0001486801007387 */ /* 0x000fe80000100a00 */
[----:B------:R-:W-:Y:S04]  /*203f0*/  STL [R1+0x23a8], R104 ;  /* 0x0023a86801007387 */ /* 0x000fe80000100800 */
[----:B------:R-:W-:Y:S01]  /*20400*/  STL [R1+0x2398], R105 ;  /* 0x0023986901007387 */ /* 0x000fe20000100800 */
[----:B------:R-:W-:-:S03]  /*20410*/  IMAD.WIDE R114, R151, 0x2, R162 ;  /* 0x0000000297727825 */ /* 0x000fc600078e02a2 */
[----:B------:R-:W3:Y:S04]  /*20420*/  LDL.LU R151, [R1+0xdd0] ;  /* 0x000dd00001977983 */ /* 0x000ee80000300800 */
[----:B------:R-:W-:Y:S04]  /*20430*/  STL.64 [R1+0x138], R122 ;  /* 0x0001387a01007387 */ /* 0x000fe80000100a00 */
[----:B------:R-:W-:Y:S04]  /*20440*/  STL.64 [R1+0x23a0], R122 ;  /* 0x0023a07a01007387 */ /* 0x000fe80000100a00 */
[----:B------:R-:W-:Y:S04]  /*20450*/  STL.64 [R1+0x128], R110 ;  /* 0x0001286e01007387 */ /* 0x000fe80000100a00 */
[----:B------:R-:W-:Y:S01]  /*20460*/  STL.64 [R1+0x23b0], R110 ;  /* 0x0023b06e01007387 */ /* 0x000fe20000100a00 */
[----:B------:R-:W-:-:S03]  /*20470*/  IMAD.WIDE R118, R152, 0x2, R162 ;  /* 0x0000000298767825 */ /* 0x000fc600078e02a2 */
[----:B------:R-:W3:Y:S01]  /*20480*/  LDL.LU R152, [R1+0xdd4] ;  /* 0x000dd40001987983 */ /* 0x000ee20000300800 */
[----:B--2---:R-:W-:-:S03]  /*20490*/  IMAD.WIDE R96, R153, 0x2, R162 ;  /* 0x0000000299607825 */ /* 0x004fc600078e02a2 */
[----:B------:R-:W2:Y:S04]  /*204a0*/  LDL.LU R153, [R1+0xdd8] ;  /* 0x000dd80001997983 */ /* 0x000ea80000300800 */
[----:B------:R-:W-:Y:S04]  /*204b0*/  STL.64 [R1+0x118], R114 ;  /* 0x0001187201007387 */ /* 0x000fe80000100a00 */
[----:B------:R-:W-:Y:S04]  /*204c0*/  STL [R1+0x23c8], R114 ;  /* 0x0023c87201007387 */ /* 0x000fe80000100800 */
[----:B------:R-:W-:Y:S01]  /*204d0*/  STL [R1+0x23b8], R115 ;  /* 0x0023b87301007387 */ /* 0x000fe20000100800 */
[----:B------:R-:W-:-:S03]  /*204e0*/  IMAD.WIDE R146, R154, 0x2, R162 ;  /* 0x000000029a927825 */ /* 0x000fc600078e02a2 */
[----:B------:R-:W-:Y:S04]  /*204f0*/  STL.64 [R1+0xf8], R96 ;  /* 0x0000f86001007387 */ /* 0x000fe80000100a00 */
[----:B------:R-:W-:Y:S04]  /*20500*/  STL.64 [R1+0x23c0], R96 ;  /* 0x0023c06001007387 */ /* 0x000fe80000100a00 */
[----:B------:R-:W-:Y:S04]  /*20510*/  STL.64 [R1+0x108], R118 ;  /* 0x0001087601007387 */ /* 0x000fe80000100a00 */
[----:B------:R-:W-:Y:S04]  /*20520*/  STL.64 [R1+0x23d0], R118 ;  /* 0x0023d07601007387 */ /* 0x000fe80000100a00 */
[----:B------:R-:W2:Y:S01]  /*20530*/  LDL.LU R154, [R1+0xddc] ;  /* 0x000ddc00019a7983 */ /* 0x000ea20000300800 */
        /* <DEDUP_REMOVED lines=10> */
[----:B------:R-:W-:Y:S01]  /*205e0*/  STL.64 [R1+0x23e0], R138 ;  /* 0x0023e08a01007387 */ /* 0x000fe20000100a00 */
[----:B------:R-:W-:-:S04]  /*205f0*/  IMAD.WIDE R128, R149, 0x2, R162 ;  /* 0x0000000295807825 */ /* 0x000fc800078e02a2 */
[--C-:B------:R-:W-:Y:S02]  /*20600*/  IMAD.WIDE R136, R150, 0x2, R162.reuse ;  /* 0x0000000296887825 */ /* 0x100fe400078e02a2 */
[----:B------:R-:W3:Y:S04]  /*20610*/  LDL.LU R150, [R1+0xdec] ;  /* 0x000dec0001967983 */ /* 0x000ee80000300800 */
[----:B------:R-:W-:Y:S04]  /*20620*/  STL.64 [R1+0xc8], R124 ;  /* 0x0000c87c01007387 */ /* 0x000fe80000100a00 */
[----:B------:R-:W-:Y:S01]  /*20630*/  STL.64 [R1+0x23f0], R124 ;  /* 0x0023f07c01007387 */ /* 0x000fe20000100a00 */
        /* <DEDUP_REMOVED lines=8> */
[----:B------:R-:W-:Y:S04]  /*206c0*/  STL.64 [R1+0x2410], R120 ;  /* 0x0024107801007387 */ /* 0x000fe80000100a00 */
[----:B------:R-:W3:Y:S01]  /*206d0*/  LDL.LU R34, [R1+0xdf4] ;  /* 0x000df40001227983 */ /* 0x000ee20000300800 */
[----:B------:R-:W-:-:S03]  /*206e0*/  IMAD.WIDE R132, R152, 0x2, R162 ;  /* 0x0000000298847825 */ /* 0x000fc600078e02a2 */
[----:B------:R-:W-:Y:S04]  /*206f0*/  STL.64 [R1+0x98], R136 ;  /* 0x0000988801007387 */ /* 0x000fe80000100a00 */
[----:B------:R-:W-:Y:S04]  /*20700*/  STL [R1+0x2428], R136 ;  /* 0x0024288801007387 */ /* 0x000fe80000100800 */
[----:B------:R-:W-:Y:S04]  /*20710*/  STL [R1+0x2418], R137 ;  /* 0x0024188901007387 */ /* 0x000fe80000100800 */
[----:B------:R-:W-:Y:S04]  /*20720*/  STL.64 [R1+0x78], R132 ;  /* 0x0000788401007387 */ /* 0x000fe80000100a00 */
[----:B------:R-:W-:Y:S04]  /*20730*/  STL.64 [R1+0x2420], R132 ;  /* 0x0024208401007387 */ /* 0x000fe80000100a00 */
[----:B------:R-:W3:Y:S01]  /*20740*/  LDL.LU R35, [R1+0xdf8] ;  /* 0x000df80001237983 */ /* 0x000ee20000300800 */
[----:B--2---:R-:W-:-:S05]  /*20750*/  IMAD.WIDE R140, R153, 0x2, R162 ;  /* 0x00000002998c7825 */ /* 0x004fca00078e02a2 */
[----:B------:R-:W-:Y:S04]  /*20760*/  STL.64 [R1+0x68], R140 ;  /* 0x0000688c01007387 */ /* 0x000fe80000100a00 */
[----:B------:R-:W-:Y:S04]  /*20770*/  STL.64 [R1+0x2430], R140 ;  /* 0x0024308c01007387 */ /* 0x000fe80000100a00 */
[----:B------:R-:W2:Y:S04]  /*20780*/  LDL.LU R31, [R1+0xdfc] ;  /* 0x000dfc00011f7983 */ /* 0x000ea80000300800 */
[----:B------:R-:W2:Y:S01]  /*20790*/  LDL.LU R33, [R1+0xe00] ;  /* 0x000e000001217983 */ /* 0x000ea20000300800 */
[----:B------:R-:W-:-:S05]  /*207a0*/  IMAD.WIDE R144, R154, 0x2, R162 ;  /* 0x000000029a907825 */ /* 0x000fca00078e02a2 */
[----:B------:R-:W-:Y:S04]  /*207b0*/  STL.64 [R1+0x58], R144 ;  /* 0x0000589001007387 */ /* 0x000fe80000100a00 */
[----:B------:R-:W-:Y:S04]  /*207c0*/  STL [R1+0x2448], R144 ;  /* 0x0024489001007387 */ /* 0x000fe80000100800 */
[----:B------:R-:W-:Y:S04]  /*207d0*/  STL [R1+0x2438], R145 ;  /* 0x0024389101007387 */ /* 0x000fe80000100800 */
[----:B------:R-:W2:Y:S01]  /*207e0*/  LDL.LU R25, [R1+0xe04] ;  /* 0x000e040001197983 */ /* 0x000ea20000300800 */
[----:B----4-:R-:W-:-:S05]  /*207f0*/  IMAD.WIDE R152, R155, 0x2, R162 ;  /* 0x000000029b987825 */ /* 0x010fca00078e02a2 */
[----:B------:R-:W-:Y:S04]  /*20800*/  STL.64 [R1+0x48], R152 ;  /* 0x0000489801007387 */ /* 0x000fe80000100a00 */
[----:B------:R-:W-:Y:S04]  /*20810*/  STL.64 [R1+0x2440], R152 ;  /* 0x0024409801007387 */ /* 0x000fe80000100a00 */
[----:B------:R-:W4:Y:S01]  /*20820*/  LDL.LU R27, [R1+0xe08] ;  /* 0x000e0800011b7983 */ /* 0x000f220000300800 */
[----:B---3--:R-:W-:-:S03]  /*20830*/  IMAD.WIDE R154, R156, 0x2, R162 ;  /* 0x000000029c9a7825 */ /* 0x008fc600078e02a2 */
[----:B------:R-:W3:Y:S04]  /*20840*/  LDL.LU R26, [R1+0xe0c] ;  /* 0x000e0c00011a7983 */ /* 0x000ee80000300800 */
[----:B------:R-:W3:Y:S04]  /*20850*/  LDL.LU R28, [R1+0xe10] ;  /* 0x000e1000011c7983 */ /* 0x000ee80000300800 */
[----:B------:R-:W-:Y:S04]  /*20860*/  STL.64 [R1+0x38], R154 ;  /* 0x0000389a01007387 */ /* 0x000fe80000100a00 */
[----:B------:R-:W-:Y:S01]  /*20870*/  STL.64 [R1+0x2450], R154 ;  /* 0x0024509a01007387 */ /* 0x000fe20000100a00 */
[----:B------:R-:W-:-:S04]  /*20880*/  IMAD.WIDE R156, R157, 0x2, R162 ;  /* 0x000000029d9c7825 */ /* 0x000fc800078e02a2 */
[----:B------:R-:W-:-:S05]  /*20890*/  IMAD.WIDE R148, R150, 0x2, R162 ;  /* 0x0000000296947825 */ /* 0x000fca00078e02a2 */
[----:B------:R-:W-:Y:S04]  /*208a0*/  STL.64 [R1+0x18], R148 ;  /* 0x0000189401007387 */ /* 0x000fe80000100a00 */
[----:B------:R-:W-:Y:S04]  /*208b0*/  STL [R1+0x2468], R148 ;  /* 0x0024689401007387 */ /* 0x000fe80000100800 */
[----:B------:R-:W-:Y:S04]  /*208c0*/  STL [R1+0x2458], R149 ;  /* 0x0024589501007387 */ /* 0x000fe80000100800 */
[----:B------:R-:W3:Y:S01]  /*208d0*/  LDL.LU R29, [R1+0xe14] ;  /* 0x000e1400011d7983 */ /* 0x000ee20000300800 */
[----:B------:R-:W-:-:S03]  /*208e0*/  IMAD.WIDE R150, R151, 0x2, R162 ;  /* 0x0000000297967825 */ /* 0x000fc600078e02a2 */
[----:B------:R-:W3:Y:S04]  /*208f0*/  LDL.LU R30, [R1+0xe18] ;  /* 0x000e1800011e7983 */ /* 0x000ee80000300800 */
[----:B------:R-:W3:Y:S01]  /*20900*/  LDL.LU R32, [R1+0xe1c] ;  /* 0x000e1c0001207983 */ /* 0x000ee20000300800 */
[----:B------:R-:W-:-:S03]  /*20910*/  IMAD.WIDE R78, R34, 0x2, R162 ;  /* 0x00000002224e7825 */ /* 0x000fc600078e02a2 */
[----:B------:R-:W3:Y:S04]  /*20920*/  LDL.LU R34, [R1+0xe20] ;  /* 0x000e200001227983 */ /* 0x000ee80000300800 */
[----:B------:R-:W-:Y:S04]  /*20930*/  STL.64 [R1+0x2460], R78 ;  /* 0x0024604e01007387 */ /* 0x000fe80000100a00 */
[----:B------:R-:W-:Y:S04]  /*20940*/  STL.64 [R1+0x28], R156 ;  /* 0x0000289c01007387 */ /* 0x000fe80000100a00 */
[----:B------:R-:W-:Y:S04]  /*20950*/  STL.64 [R1+0x2470], R156 ;  /* 0x0024709c01007387 */ /* 0x000fe80000100a00 */
[----:B------:R-:W-:Y:S04]  /*20960*/  STL.64 [R1+0x8], R150 ;  /* 0x0000089601007387 */ /* 0x000fe80000100a00 */
[----:B------:R-:W-:Y:S01]  /*20970*/  STL [R1+0x2488], R150 ;  /* 0x0024889601007387 */ /* 0x000fe20000100800 */
[----:B------:R-:W-:-:S03]  /*20980*/  IMAD.WIDE R76, R35, 0x2, R162 ;  /* 0x00000002234c7825 */ /* 0x000fc600078e02a2 */
[----:B------:R-:W-:Y:S04]  /*20990*/  STL [R1+0x2478], R151 ;  /* 0x0024789701007387 */ /* 0x000fe80000100800 */
[----:B------:R-:W3:Y:S04]  /*209a0*/  LDL.LU R35, [R1+0xe24] ;  /* 0x000e240001237983 */ /* 0x000ee80000300800 */
[----:B------:R-:W-:Y:S01]  /*209b0*/  STL.64 [R1+0x2480], R76 ;  /* 0x0024804c01007387 */ /* 0x000fe20000100a00 */
[----:B--2---:R-:W-:-:S04]  /*209c0*/  IMAD.WIDE R74, R31, 0x2, R162 ;  /* 0x000000021f4a7825 */ /* 0x004fc800078e02a2 */
[--C-:B------:R-:W-:Y:S01]  /*209d0*/  IMAD.WIDE R72, R33, 0x2, R162.reuse ;  /* 0x0000000221487825 */ /* 0x100fe200078e02a2 */
[----:B------:R-:W-:Y:S04]  /*209e0*/  STL.64 [R1+0x2490], R74 ;  /* 0x0024904a01007387 */ /* 0x000fe80000100a00 */
[----:B------:R-:W2:Y:S04]  /*209f0*/  LDL.LU R33, [R1+0xe28] ;  /* 0x000e280001217983 */ /* 0x000ea80000300800 */
[----:B------:R-:W2:Y:S04]  /*20a00*/  LDL.LU R31, [R1+0xe2c] ;  /* 0x000e2c00011f7983 */ /* 0x000ea80000300800 */
[----:B------:R-:W-:Y:S04]  /*20a10*/  STL [R1+0x24a8], R72 ;  /* 0x0024a84801007387 */ /* 0x000fe80000100800 */
[----:B------:R-:W-:Y:S01]  /*20a20*/  STL [R1+0x2498], R73 ;  /* 0x0024984901007387 */ /* 0x000fe20000100800 */
[----:B------:R-:W-:-:S05]  /*20a30*/  IMAD.WIDE R70, R25, 0x2, R162 ;  /* 0x0000000219467825 */ /* 0x000fca00078e02a2 */
[----:B------:R-:W-:Y:S04]  /*20a40*/  STL.64 [R1+0x24a0], R70 ;  /* 0x0024a04601007387 */ /* 0x000fe80000100a00 */
[----:B------:R-:W2:Y:S01]  /*20a50*/  LDL.LU R25, [R1+0xe30] ;  /* 0x000e300001197983 */ /* 0x000ea20000300800 */
[----:B----4-:R-:W-:-:S03]  /*20a60*/  IMAD.WIDE R68, R27, 0x2, R162 ;  /* 0x000000021b447825 */ /* 0x010fc600078e02a2 */
[----:B------:R-:W4:Y:S01]  /*20a70*/  LDL.LU R27, [R1+0xe34] ;  /* 0x000e3400011b7983 */ /* 0x000f220000300800 */
[----:B---3--:R-:W-:-:S03]  /*20a80*/  IMAD.WIDE R66, R26, 0x2, R162 ;  /* 0x000000021a427825 */ /* 0x008fc600078e02a2 */
[----:B------:R-:W-:Y:S01]  /*20a90*/  STL.64 [R1+0x24b0], R68 ;  /* 0x0024b04401007387 */ /* 0x000fe20000100a00 */
[----:B------:R-:W-:-:S03]  /*20aa0*/  IMAD.WIDE R64, R28, 0x2, R162 ;  /* 0x000000021c407825 */ /* 0x000fc600078e02a2 */
[----:B------:R-:W-:Y:S04]  /*20ab0*/  STL [R1+0x2508], R66 ;  /* 0x0025084201007387 */ /* 0x000fe80000100800 */
[----:B------:R-:W-:Y:S04]  /*20ac0*/  STL [R1+0x24b8], R67 ;  /* 0x0024b84301007387 */ /* 0x000fe80000100800 */
[----:B------:R-:W3:Y:S04]  /*20ad0*/  LDL.LU R26, [R1+0xe38] ;  /* 0x000e3800011a7983 */ /* 0x000ee80000300800 */
[----:B------:R-:W-:Y:S04]  /*20ae0*/  STL.64 [R1+0x24c0], R64 ;  /* 0x0024c04001007387 */ /* 0x000fe80000100a00 */
[----:B------:R-:W3:Y:S01]  /*20af0*/  LDL.LU R28, [R1+0xe3c] ;  /* 0x000e3c00011c7983 */ /* 0x000ee20000300800 */
[----:B------:R-:W-:-:S04]  /*20b00*/  IMAD.WIDE R62, R29, 0x2, R162 ;  /* 0x000000021d3e7825 */ /* 0x000fc800078e02a2 */
[--C-:B------:R-:W-:Y:S01]  /*20b10*/  IMAD.WIDE R60, R30, 0x2, R162.reuse ;  /* 0x000000021e3c7825 */ /* 0x100fe200078e02a2 */
[----:B------:R-:W-:Y:S03]  /*20b20*/  STL.64 [R1+0x24c8], R62 ;  /* 0x0024c83e01007387 */ /* 0x000fe60000100a00 */
[--C-:B------:R-:W-:Y:S01]  /*20b30*/  IMAD.WIDE R58, R32, 0x2, R162.reuse ;  /* 0x00000002203a7825 */ /* 0x100fe200078e02a2 */
[----:B------:R-:W3:Y:S04]  /*20b40*/  LDL.LU R30, [R1+0xe40] ;  /* 0x000e4000011e7983 */ /* 0x000ee80000300800 */
[----:B------:R-:W-:Y:S04]  /*20b50*/  STL.64 [R1+0x24d0], R60 ;  /* 0x0024d03c01007387 */ /* 0x000fe80000100a00 */
[----:B------:R-:W-:Y:S04]  /*20b60*/  STL.64 [R1+0x24d8], R58 ;  /* 0x0024d83a01007387 */ /* 0x000fe80000100a00 */
[----:B------:R-:W3:Y:S01]  /*20b70*/  LDL.LU R32, [R1+0xe44] ;  /* 0x000e440001207983 */ /* 0x000ee20000300800 */
[----:B------:R-:W-:-:S05]  /*20b80*/  IMAD.WIDE R56, R34, 0x2, R162 ;  /* 0x0000000222387825 */ /* 0x000fca00078e02a2 */
[----:B------:R-:W-:Y:S04]  /*20b90*/  STL.64 [R1+0x24e0], R56 ;  /* 0x0024e03801007387 */ /* 0x000fe80000100a00 */
[----:B------:R-:W3:Y:S01]  /*20ba0*/  LDL.LU R34, [R1+0xe48] ;  /* 0x000e480001227983 */ /* 0x000ee20000300800 */
[----:B------:R-:W-:-:S03]  /*20bb0*/  IMAD.WIDE R54, R35, 0x2, R162 ;  /* 0x0000000223367825 */ /* 0x000fc600078e02a2 */
[----:B------:R-:W3:Y:S04]  /*20bc0*/  LDL.LU R35, [R1+0xe4c] ;  /* 0x000e4c0001237983 */ /* 0x000ee80000300800 */
[----:B------:R-:W-:Y:S01]  /*20bd0*/  STL.64 [R1+0x24f0], R54 ;  /* 0x0024f03601007387 */ /* 0x000fe20000100a00 */
[----:B--2---:R-:W-:-:S03]  /*20be0*/  IMAD.WIDE R52, R33, 0x2, R162 ;  /* 0x0000000221347825 */ /* 0x004fc600078e02a2 */
[----:B------:R-:W2:Y:S01]  /*20bf0*/  LDL.LU R33, [R1+0xe50] ;  /* 0x000e500001217983 */ /* 0x000ea20000300800 */
[----:B------:R-:W-:-:S03]  /*20c00*/  IMAD.WIDE R50, R31, 0x2, R162 ;  /* 0x000000021f327825 */ /* 0x000fc600078e02a2 */
[----:B------:R-:W-:Y:S04]  /*20c10*/  STL.64 [R1+0x24f8], R52 ;  /* 0x0024f83401007387 */ /* 0x000fe80000100a00 */
[----:B------:R-:W2:Y:S04]  /*20c20*/  LDL.LU R31, [R1+0xe54] ;  /* 0x000e5400011f7983 */ /* 0x000ea80000300800 */
[----:B------:R-:W2:Y:S04]  /*20c30*/  LDL.LU R29, [R1+0xe58] ;  /* 0x000e5800011d7983 */ /* 0x000ea80000300800 */
[----:B------:R-:W-:Y:S01]  /*20c40*/  STL.64 [R1+0x2500], R50 ;  /* 0x0025003201007387 */ /* 0x000fe20000100a00 */
[----:B------:R-:W-:-:S05]  /*20c50*/  IMAD.WIDE R48, R25, 0x2, R162 ;  /* 0x0000000219307825 */ /* 0x000fca00078e02a2 */
[----:B------:R-:W-:Y:S01]  /*20c60*/  STL.64 [R1+0x2510], R48 ;  /* 0x0025103001007387 */ /* 0x000fe20000100a00 */
[----:B----4-:R-:W-:-:S03]  /*20c70*/  IMAD.WIDE R46, R27, 0x2, R162 ;  /* 0x000000021b2e7825 */ /* 0x010fc600078e02a2 */
[----:B------:R-:W4:Y:S04]  /*20c80*/  LDL.LU R27, [R1+0xe5c] ;  /* 0x000e5c00011b7983 */ /* 0x000f280000300800 */
[----:B------:R-:W4:Y:S04]  /*20c90*/  LDL.LU R25, [R1+0xe60] ;  /* 0x000e600001197983 */ /* 0x000f280000300800 */
[----:B------:R-:W-:Y:S04]  /*20ca0*/  STL [R1+0x2528], R46 ;  /* 0x0025282e01007387 */ /* 0x000fe80000100800 */
[----:B------:R-:W-:Y:S01]  /*20cb0*/  STL [R1+0x2518], R47 ;  /* 0x0025182f01007387 */ /* 0x000fe20000100800 */
[----:B---3--:R-:W-:-:S03]  /*20cc0*/  IMAD.WIDE R44, R26, 0x2, R162 ;  /* 0x000000021a2c7825 */ /* 0x008fc600078e02a2 */
[----:B------:R-:W3:Y:S04]  /*20cd0*/  LDL.LU R23, [R1+0xe64] ;  /* 0x000e640001177983 */ /* 0x000ee80000300800 */
[----:B------:R-:W3:Y:S01]  /*20ce0*/  LDL.LU R21, [R1+0xe68] ;  /* 0x000e680001157983 */ /* 0x000ee20000300800 */
[----:B------:R-:W-:-:S03]  /*20cf0*/  IMAD.WIDE R42, R28, 0x2, R162 ;  /* 0x000000021c2a7825 */ /* 0x000fc600078e02a2 */
[----:B------:R-:W-:Y:S04]  /*20d00*/  STL.64 [R1+0x2520], R44 ;  /* 0x0025202c01007387 */ /* 0x000fe80000100a00 */
[----:B------:R-:W3:Y:S04]  /*20d10*/  LDL.LU R19, [R1+0xe6c] ;  /* 0x000e6c0001137983 */ /* 0x000ee80000300800 */
[----:B------:R-:W-:Y:S04]  /*20d20*/  STL.64 [R1+0x2530], R42 ;  /* 0x0025302a01007387 */ /* 0x000fe80000100a00 */
[----:B------:R-:W3:Y:S01]  /*20d30*/  LDL.LU R15, [R1+0xe74] ;  /* 0x000e7400010f7983 */ /* 0x000ee20000300800 */
[----:B------:R-:W-:-:S05]  /*20d40*/  IMAD.WIDE R40, R30, 0x2, R162 ;  /* 0x000000021e287825 */ /* 0x000fca00078e02a2 */
[----:B------:R-:W-:Y:S04]  /*20d50*/  STL [R1+0x2548], R40 ;  /* 0x0025482801007387 */ /* 0x000fe80000100800 */
[----:B------:R-:W-:Y:S01]  /*20d60*/  STL [R1+0x2538], R41 ;  /* 0x0025382901007387 */ /* 0x000fe20000100800 */
[----:B------:R-:W-:-:S03]  /*20d70*/  IMAD.WIDE R38, R32, 0x2, R162 ;  /* 0x0000000220267825 */ /* 0x000fc600078e02a2 */
[----:B------:R-:W3:Y:S04]  /*20d80*/  LDL.LU R13, [R1+0xe78] ;  /* 0x000e7800010d7983 */ /* 0x000ee80000300800 */
[----:B------:R-:W-:Y:S01]  /*20d90*/  STL.64 [R1+0x2540], R38 ;  /* 0x0025402601007387 */ /* 0x000fe20000100a00 */
[----:B------:R-:W-:-:S05]  /*20da0*/  IMAD.WIDE R36, R34, 0x2, R162 ;  /* 0x0000000222247825 */ /* 0x000fca00078e02a2 */
[----:B------:R-:W-:Y:S01]  /*20db0*/  STL.64 [R1+0x2550], R36 ;  /* 0x0025502401007387 */ /* 0x000fe20000100a00 */
[----:B------:R-:W-:-:S05]  /*20dc0*/  IMAD.WIDE R34, R35, 0x2, R162 ;  /* 0x0000000223227825 */ /* 0x000fca00078e02a2 */
[----:B------:R-:W-:Y:S04]  /*20dd0*/  STL [R1+0x2568], R34 ;  /* 0x0025682201007387 */ /* 0x000fe80000100800 */
[----:B------:R-:W-:Y:S01]  /*20de0*/  STL [R1+0x2558], R35 ;  /* 0x0025582301007387 */ /* 0x000fe20000100800 */
[----:B--2---:R-:W-:-:S04]  /*20df0*/  IMAD.WIDE R32, R33, 0x2, R162 ;  /* 0x0000000221207825 */ /* 0x004fc800078e02a2 */
[--C-:B------:R-:W-:Y:S01]  /*20e00*/  IMAD.WIDE R30, R31, 0x2, R162.reuse ;  /* 0x000000021f1e7825 */ /* 0x100fe200078e02a2 */
[----:B------:R-:W-:Y:S03]  /*20e10*/  STL.64 [R1+0x2560], R32 ;  /* 0x0025602001007387 */ /* 0x000fe60000100a00 */
[--C-:B------:R-:W-:Y:S01]  /*20e20*/  IMAD.WIDE R28, R29, 0x2, R162.reuse ;  /* 0x000000021d1c7825 */ /* 0x100fe200078e02a2 */
[----:B------:R-:W-:Y:S04]  /*20e30*/  STL.64 [R1+0x2570], R30 ;  /* 0x0025701e01007387 */ /* 0x000fe80000100a00 */
[----:B0-----:R-:W2:Y:S04]  /*20e40*/  LDL.LU R6, [R1+0xe7c] ;  /* 0x000e7c0001067983 */ /* 0x001ea80000300800 */
[----:B-1----:R-:W2:Y:S04]  /*20e50*/  LDL.LU R5, [R1+0xe80] ;  /* 0x000e800001057983 */ /* 0x002ea80000300800 */
[----:B------:R-:W-:Y:S04]  /*20e60*/  STL.64 [R1+0x2578], R28 ;  /* 0x0025781c01007387 */ /* 0x000fe80000100a00 */
[----:B------:R-:W2:Y:S01]  /*20e70*/  LDL.LU R4, [R1+0xe84] ;  /* 0x000e840001047983 */ /* 0x000ea20000300800 */
[----:B------:R-:W-:-:S04]  /*20e80*/  IMAD.WIDE R16, R16, 0x2, R162 ;  /* 0x0000000210107825 */ /* 0x000fc800078e02a2 */
[----:B----4-:R-:W-:-:S04]  /*20e90*/  IMAD.WIDE R26, R27, 0x2, R162 ;  /* 0x000000021b1a7825 */ /* 0x010fc800078e02a2 */
[--C-:B------:R-:W-:Y:S01]  /*20ea0*/  IMAD.WIDE R24, R25, 0x2, R162.reuse ;  /* 0x0000000219187825 */ /* 0x100fe200078e02a2 */
[----:B------:R-:W-:Y:S04]  /*20eb0*/  STL.64 [R1+0x2580], R26 ;  /* 0x0025801a01007387 */ /* 0x000fe80000100a00 */
[----:B------:R-:W-:Y:S01]  /*20ec0*/  STL.64 [R1+0x2588], R24 ;  /* 0x0025881801007387 */ /* 0x000fe20000100a00 */
[----:B---3--:R-:W-:-:S04]  /*20ed0*/  IMAD.WIDE R22, R23, 0x2, R162 ;  /* 0x0000000217167825 */ /* 0x008fc800078e02a2 */
[--C-:B------:R-:W-:Y:S01]  /*20ee0*/  IMAD.WIDE R20, R21, 0x2, R162.reuse ;  /* 0x0000000215147825 */ /* 0x100fe200078e02a2 */
[----:B------:R-:W-:Y:S03]  /*20ef0*/  STL.64 [R1+0x2590], R22 ;  /* 0x0025901601007387 */ /* 0x000fe60000100a00 */
[--C-:B------:R-:W-:Y:S01]  /*20f00*/  IMAD.WIDE R18, R19, 0x2, R162.reuse ;  /* 0x0000000213127825 */ /* 0x100fe200078e02a2 */
[----:B------:R-:W-:Y:S04]  /*20f10*/  STL.64 [R1+0x2598], R20 ;  /* 0x0025981401007387 */ /* 0x000fe80000100a00 */
[----:B------:R-:W-:Y:S01]  /*20f20*/  STL [R1+0x25b0], R18 ;  /* 0x0025b01201007387 */ /* 0x000fe20000100800 */
[----:B------:R-:W-:-:S03]  /*20f30*/  IMAD.WIDE R14, R15, 0x2, R162 ;  /* 0x000000020f0e7825 */ /* 0x000fc600078e02a2 */
[----:B------:R-:W-:Y:S04]  /*20f40*/  STL [R1+0x25a0], R19 ;  /* 0x0025a01301007387 */ /* 0x000fe80000100800 */
[----:B------:R-:W-:Y:S04]  /*20f50*/  STL.64 [R1+0x25a8], R16 ;  /* 0x0025a81001007387 */ /* 0x000fe80000100a00 */
[----:B------:R-:W3:Y:S04]  /*20f60*/  LDL.LU R108, [R1+0x11a8] ;  /* 0x0011a800016c7983 */ /* 0x000ee80000300800 */
[----:B------:R-:W-:Y:S04]  /*20f70*/  STL.64 [R1+0x25b8], R14 ;  /* 0x0025b80e01007387 */ /* 0x000fe80000100a00 */
[----:B------:R-:W4:Y:S04]  /*20f80*/  LDL.LU R159, [R1+0x11a4] ;  /* 0x0011a400019f7983 */ /* 0x000f280000300800 */
[----:B------:R-:W3:Y:S04]  /*20f90*/  LDL.LU R89, [R1+0x11a0] ;  /* 0x0011a00001597983 */ /* 0x000ee80000300800 */
[----:B------:R-:W3:Y:S04]  /*20fa0*/  LDL.LU R86, [R1+0x119c] ;  /* 0x00119c0001567983 */ /* 0x000ee80000300800 */
[----:B------:R-:W3:Y:S04]  /*20fb0*/  LDL.LU R87, [R1+0x1198] ;  /* 0x0011980001577983 */ /* 0x000ee80000300800 */
[----:B------:R-:W3:Y:S04]  /*20fc0*/  LDL.LU R103, [R1+0x1194] ;  /* 0x0011940001677983 */ /* 0x000ee80000300800 */
[----:B------:R-:W3:Y:S04]  /*20fd0*/  LDL.LU R102, [R1+0x1190] ;  /* 0x0011900001667983 */ /* 0x000ee80000300800 */
[----:B------:R-:W3:Y:S04]  /*20fe0*/  LDL.LU R95, [R1+0x118c] ;  /* 0x00118c00015f7983 */ /* 0x000ee80000300800 */
[----:B------:R-:W3:Y:S01]  /*20ff0*/  LDL.LU R158, [R1+0x1188] ;  /* 0x00118800019e7983 */ /* 0x000ee20000300800 */
[----:B------:R-:W-:-:S05]  /*21000*/  IMAD.WIDE R12, R13, 0x2, R162 ;  /* 0x000000020d0c7825 */ /* 0x000fca00078e02a2 */
[----:B------:R-:W-:Y:S04]  /*21010*/  STL [R1+0x25d0], R12 ;  /* 0x0025d00c01007387 */ /* 0x000fe80000100800 */
[----:B------:R-:W-:Y:S01]  /*21020*/  STL [R1+0x25c0], R13 ;  /* 0x0025c00d01007387 */ /* 0x000fe20000100800 */
[----:B--2---:R-:W-:-:S04]  /*21030*/  IMAD.WIDE R10, R6, 0x2, R162 ;  /* 0x00000002060a7825 */ /* 0x004fc800078e02a2 */
[--C-:B------:R-:W-:Y:S01]  /*21040*/  IMAD.WIDE R8, R5, 0x2, R162.reuse ;  /* 0x0000000205087825 */ /* 0x100fe200078e02a2 */
[----:B------:R-:W-:Y:S03]  /*21050*/  STL.64 [R1+0x25c8], R10 ;  /* 0x0025c80a01007387 */ /* 0x000fe60000100a00 */
[--C-:B------:R-:W-:Y:S01]  /*21060*/  IMAD.WIDE R6, R4, 0x2, R162.reuse ;  /* 0x0000000204067825 */ /* 0x100fe200078e02a2 */
[----:B------:R-:W-:Y:S03]  /*21070*/  STL.64 [R1+0x25d8], R8 ;  /* 0x0025d80801007387 */ /* 0x000fe60000100a00 */
[--C-:B------:R-:W-:Y:S01]  /*21080*/  IMAD.WIDE R4, R3, 0x2, R162.reuse ;  /* 0x0000000203047825 */ /* 0x100fe200078e02a2 */
[----:B------:R-:W-:Y:S04]  /*21090*/  STL [R1+0x25f0], R6 ;  /* 0x0025f00601007387 */ /* 0x000fe80000100800 */
[----:B------:R-:W-:Y:S04]  /*210a0*/  STL [R1+0x25e0], R7 ;  /* 0x0025e00701007387 */ /* 0x000fe80000100800 */
[----:B------:R-:W3:Y:S01]  /*210b0*/  LDL.LU R3, [R1+0x2bc0] ;  /* 0x002bc00001037983 */ /* 0x000ee20000300800 */
[----:B------:R-:W-:-:S03]  /*210c0*/  IMAD.WIDE R162, R2, 0x2, R162 ;  /* 0x0000000202a27825 */ /* 0x000fc600078e02a2 */
[----:B------:R-:W2:Y:S04]  /*210d0*/  LDL.LU R81, [R1+0x1184] ;  /* 0x0011840001517983 */ /* 0x000ea80000300800 */
[----:B------:R-:W-:Y:S04]  /*210e0*/  STL.64 [R1+0x25e8], R4 ;  /* 0x0025e80401007387 */ /* 0x000fe80000100a00 */
[----:B------:R-:W2:Y:S04]  /*210f0*/  LDL.LU R2, [R1+0x2bbc] ;  /* 0x002bbc0001027983 */ /* 0x000ea80000300800 */
[----:B------:R-:W2:Y:S01]  /*21100*/  LDL.LU R82, [R1+0x1180] ;  /* 0x0011800001527983 */ /* 0x000ea20000300800 */
[----:B------:R-:W-:-:S04]  /*21110*/  @!UP1 UIADD3 UR6, UPT, UPT, -UR6, 0x100000, URZ ;  /* 0x0010000006069890 */ /* 0x000fc8000fffe1ff */
[----:B------:R-:W-:Y:S02]  /*21120*/  @!UP1 USHF.L.U32 UR7, UR6, 0xb, URZ ;  /* 0x0000000b06079899 */ /* 0x000fe400080006ff */
[----:B------:R-:W-:Y:S01]  /*21130*/  @!UP1 USHF.L.U32 UR6, UR6, 0x1, URZ ;  /* 0x0000000106069899 */ /* 0x000fe200080006ff */
[----:B------:R-:W2:Y:S04]  /*21140*/  LDL.LU R80, [R1+0x117c] ;  /* 0x00117c0001507983 */ /* 0x000ea80000300800 */
[----:B------:R-:W2:Y:S04]  /*21150*/  LDL.LU R83, [R1+0x1178] ;  /* 0x0011780001537983 */ /* 0x000ea80000300800 */
[----:B------:R-:W2:Y:S04]  /*21160*/  LDL.LU R143, [R1+0x1174] ;  /* 0x00117400018f7983 */ /* 0x000ea80000300800 */
[----:B------:R-:W2:Y:S04]  /*21170*/  LDL.LU R142, [R1+0x1170] ;  /* 0x00117000018e7983 */ /* 0x000ea80000300800 */
[----:B------:R-:W2:Y:S01]  /*21180*/  LDL.LU R109, [R1+0x116c] ;  /* 0x00116c00016d7983 */ /* 0x000ea20000300800 */
[----:B------:R-:W-:-:S03]  /*21190*/  VOTEU.ALL UP2, P2 ;  /* 0x0000000000ff7886 */ /* 0x000fc60001040000 */
[----:B------:R-:W-:Y:S02]  /*211a0*/  STL.64 [R1+0x25f8], R162 ;  /* 0x0025f8a201007387 */ /* 0x000fe40000100a00 */
[----:B------:R0:W1:Y:S02]  /*211b0*/  @!UP2 SYNCS.EXCH.64 URZ, [UR9+0x50008], UR6 ;  /* 0x0500080609ffa5b2 */ /* 0x0000640008000100 */
[----:B------:R-:W2:Y:S04]  /*211c0*/  LDL.LU R94, [R1+0x10a8] ;  /* 0x0010a800015e7983 */ /* 0x000ea80000300800 */
[----:B---3--:R3:W-:Y:S04]  /*211d0*/  STS.U16 [R3+UR9+0x40000], R108 ;  /* 0x0400006c03007988 */ /* 0x0087e80008000409 */
[----:B---3--:R-:W3:Y:S04]  /*211e0*/  LDL.LU R108, [R1+0x1098] ;  /* 0x00109800016c7983 */ /* 0x008ee80000300800 */
[----:B----4-:R4:W-:Y:S04]  /*211f0*/  STS.U16 [R3+UR9+0x40400], R159 ;  /* 0x0404009f03007988 */ /* 0x0109e80008000409 */
[----:B------:R0:W-:Y:S04]  /*21200*/  STS.U16 [R3+UR9+0x40800], R89 ;  /* 0x0408005903007988 */ /* 0x0001e80008000409 */
[----:B----4-:R-:W4:Y:S04]  /*21210*/  LDL.LU R159, [R1+0x1088] ;  /* 0x00108800019f7983 */ /* 0x010f280000300800 */
[----:B------:R-:W4:Y:S04]  /*21220*/  LDL.LU R99, [R1+0x1078] ;  /* 0x0010780001637983 */ /* 0x000f280000300800 */
[----:B------:R-:W4:Y:S04]  /*21230*/  LDL.LU R92, [R1+0x1068] ;  /* 0x00106800015c7983 */ /* 0x000f280000300800 */
[----:B------:R-:W4:Y:S04]  /*21240*/  LDL.LU R93, [R1+0x1058] ;  /* 0x00105800015d7983 */ /* 0x000f280000300800 */
[----:B------:R-:W4:Y:S04]  /*21250*/  LDL.LU R88, [R1+0x1048] ;  /* 0x0010480001587983 */ /* 0x000f280000300800 */
[----:B------:R1:W-:Y:S04]  /*21260*/  STS.U16 [R3+UR9+0x40c00], R86 ;  /* 0x040c005603007988 */ /* 0x0003e80008000409 */
[----:B0-----:R-:W4:Y:S04]  /*21270*/  LDL.LU R89, [R1+0x1038] ;  /* 0x0010380001597983 */ /* 0x001f280000300800 */
[----:B------:R0:W-:Y:S04]  /*21280*/  STS.U16 [R3+UR9+0x41400], R103 ;  /* 0x0414006703007988 */ /* 0x0001e80008000409 */
[----:B-1----:R-:W4:Y:S04]  /*21290*/  LDL.LU R86, [R1+0x1028] ;  /* 0x0010280001567983 */ /* 0x002f280000300800 */
[----:B------:R1:W-:Y:S04]  /*212a0*/  STS.U16 [R3+UR9+0x41800], R102 ;  /* 0x0418006603007988 */ /* 0x0003e80008000409 */
[----:B0-----:R-:W4:Y:S04]  /*212b0*/  LDL.LU R103, [R1+0x1018] ;  /* 0x0010180001677983 */ /* 0x001f280000300800 */
[----:B------:R0:W-:Y:S04]  /*212c0*/  STS.U16 [R3+UR9+0x41c00], R95 ;  /* 0x041c005f03007988 */ /* 0x0001e80008000409 */
[----:B-1----:R-:W4:Y:S04]  /*212d0*/  LDL.LU R102, [R1+0x1008] ;  /* 0x0010080001667983 */ /* 0x002f280000300800 */
[----:B------:R1:W-:Y:S04]  /*212e0*/  STS.U16 [R3+UR9+0x42000], R158 ;  /* 0x0420009e03007988 */ /* 0x0003e80008000409 */
[----:B0-----:R-:W4:Y:S04]  /*212f0*/  LDL.LU R95, [R1+0xff8] ;  /* 0x000ff800015f7983 */ /* 0x001f280000300800 */
[----:B--2---:R0:W-:Y:S04]  /*21300*/  STS.U16 [R3+UR9+0x42400], R81 ;  /* 0x0424005103007988 */ /* 0x0041e80008000409 */
[----:B-1----:R-:W2:Y:S04]  /*21310*/  LDL.LU R158, [R1+0xfe8] ;  /* 0x000fe800019e7983 */ /* 0x002ea80000300800 */
[----:B------:R1:W-:Y:S04]  /*21320*/  STS.U16 [R3+UR9+0x42c00], R80 ;  /* 0x042c005003007988 */ /* 0x0003e80008000409 */
[----:B0-----:R-:W2:Y:S04]  /*21330*/  LDL.LU R81, [R1+0xfd8] ;  /* 0x000fd80001517983 */ /* 0x001ea80000300800 */
[----:B------:R0:W-:Y:S04]  /*21340*/  STS.U16 [R3+UR9+0x43c00], R109 ;  /* 0x043c006d03007988 */ /* 0x0001e80008000409 */
[----:B-1----:R-:W2:Y:S04]  /*21350*/  LDL.LU R80, [R1+0xfc8] ;  /* 0x000fc80001507983 */ /* 0x002ea80000300800 */
[----:B0-----:R-:W2:Y:S04]  /*21360*/  LDL.LU R109, [R1+0xfb8] ;  /* 0x000fb800016d7983 */ /* 0x001ea80000300800 */
[----:B---3--:R0:W-:Y:S04]  /*21370*/  STS.U16 [R3+UR9+0x44400], R108 ;  /* 0x0444006c03007988 */ /* 0x0081e80008000409 */
[----:B0-----:R-:W3:Y:S04]  /*21380*/  LDL.LU R108, [R1+0x1168] ;  /* 0x00116800016c7983 */ /* 0x001ee80000300800 */
[----:B------:R0:W-:Y:S04]  /*21390*/  STS.U16 [R3+UR9+0x41000], R87 ;  /* 0x0410005703007988 */ /* 0x0001e80008000409 */
[----:B------:R1:W-:Y:S04]  /*213a0*/  STS.U16 [R3+UR9+0x42800], R82 ;  /* 0x0428005203007988 */ /* 0x0003e80008000409 */
[----:B------:R1:W-:Y:S04]  /*213b0*/  STS.U16 [R3+UR9+0x43000], R83 ;  /* 0x0430005303007988 */ /* 0x0003e80008000409 */
[----:B0-----:R-:W3:Y:S04]  /*213c0*/  LDL.LU R87, [R1+0x1164] ;  /* 0x0011640001577983 */ /* 0x001ee80000300800 */
[----:B-1----:R-:W3:Y:S04]  /*213d0*/  LDL.LU R82, [R1+0x1160] ;  /* 0x0011600001527983 */ /* 0x002ee80000300800 */
[----:B------:R0:W-:Y:S04]  /*213e0*/  STS.U16 [R3+UR9+0x43400], R143 ;  /* 0x0434008f03007988 */ /* 0x0001e80008000409 */
[----:B------:R-:W3:Y:S04]  /*213f0*/  LDL.LU R83, [R1+0x115c] ;  /* 0x00115c0001537983 */ /* 0x000ee80000300800 */
[----:B------:R1:W-:Y:S04]  /*21400*/  STS.U16 [R3+UR9+0x43800], R142 ;  /* 0x0438008e03007988 */ /* 0x0003e80008000409 */
[----:B0-----:R-:W3:Y:S04]  /*21410*/  LDL.LU R143, [R1+0x1158] ;  /* 0x00115800018f7983 */ /* 0x001ee80000300800 */
[----:B------:R0:W-:Y:S04]  /*21420*/  STS.U16 [R3+UR9+0x44000], R94 ;  /* 0x0440005e03007988 */ /* 0x0001e80008000409 */
[----:B-1----:R-:W3:Y:S04]  /*21430*/  LDL.LU R142, [R1+0x1154] ;  /* 0x00115400018e7983 */ /* 0x002ee80000300800 */
[----:B----4-:R1:W-:Y:S04]  /*21440*/  STS.U16 [R3+UR9+0x44800], R159 ;  /* 0x0448009f03007988 */ /* 0x0103e80008000409 */
[----:B0-----:R-:W4:Y:S04]  /*21450*/  LDL.LU R94, [R1+0x1150] ;  /* 0x00115000015e7983 */ /* 0x001f280000300800 */
[----:B------:R-:W-:Y:S04]  /*21460*/  STS.U16 [R3+UR9+0x46400], R103 ;  /* 0x0464006703007988 */ /* 0x000fe80008000409 */
[----:B-1----:R-:W4:Y:S04]  /*21470*/  LDL.LU R159, [R1+0x114c] ;  /* 0x00114c00019f7983 */ /* 0x002f280000300800 */
[----:B------:R-:W-:Y:S04]  /*21480*/  STS.U16 [R3+UR9+0x46800], R102 ;  /* 0x0468006603007988 */ /* 0x000fe80008000409 */
[----:B--2---:R0:W-:Y:S04]  /*21490*/  STS.U16 [R3+UR9+0x47000], R158 ;  /* 0x0470009e03007988 */ /* 0x0041e80008000409 */
[----:B------:R-:W-:Y:S04]  /*214a0*/  STS.U16 [R3+UR9+0x46c00], R95 ;  /* 0x046c005f03007988 */ /* 0x000fe80008000409 */
[----:B------:R1:W-:Y:S04]  /*214b0*/  STS.U16 [R3+UR9+0x47400], R81 ;  /* 0x0474005103007988 */ /* 0x0003e80008000409 */
[----:B0-----:R-:W2:Y:S04]  /*214c0*/  LDL.LU R158, [R1+0x1148] ;  /* 0x00114800019e7983 */ /* 0x001ea80000300800 */
[----:B------:R0:W-:Y:S04]  /*214d0*/  STS.U16 [R3+UR9+0x47800], R80 ;  /* 0x0478005003007988 */ /* 0x0001e80008000409 */
[----:B-1----:R-:W2:Y:S04]  /*214e0*/  LDL.LU R81, [R1+0x1144] ;  /* 0x0011440001517983 */ /* 0x002ea80000300800 */
[----:B------:R-:W2:Y:S04]  /*214f0*/  LDL.LU R103, [R1+0x1140] ;  /* 0x0011400001677983 */ /* 0x000ea80000300800 */
[----:B------:R-:W2:Y:S04]  /*21500*/  LDL.LU R102, [R1+0x113c] ;  /* 0x00113c0001667983 */ /* 0x000ea80000300800 */
[----:B0-----:R-:W2:Y:S04]  /*21510*/  LDL.LU R80, [R1+0x1138] ;  /* 0x0011380001507983 */ /* 0x001ea80000300800 */
[----:B------:R0:W-:Y:S04]  /*21520*/  STS.U16 [R3+UR9+0x47c00], R109 ;  /* 0x047c006d03007988 */ /* 0x0001e80008000409 */
[----:B------:R-:W2:Y:S04]  /*21530*/  LDL.LU R95, [R1+0x1134] ;  /* 0x00113400015f7983 */ /* 0x000ea80000300800 */
[----:B0-----:R-:W2:Y:S01]  /*21540*/  LDL.LU R109, [R1+0x1130] ;  /* 0x00113000016d7983 */ /* 0x001ea20000300800 */
[----:B------:R-:W-:-:S03]  /*21550*/  LOP3.LUT R0, R3, 0x20, RZ, 0x3c, !PT ;  /* 0x0000002003007812 */ /* 0x000fc600078e3cff */
[----:B------:R-:W-:Y:S04]  /*21560*/  STS.U16 [R3+UR9+0x44c00], R99 ;  /* 0x044c006303007988 */ /* 0x000fe80008000409 */
[----:B------:R-:W-:Y:S04]  /*21570*/  STS.U16 [R3+UR9+0x45000], R92 ;  /* 0x0450005c03007988 */ /* 0x000fe80008000409 */
[----:B------:R-:W-:Y:S04]  /*21580*/  STS.U16 [R3+UR9+0x45400], R93 ;  /* 0x0454005d03007988 */ /* 0x000fe80008000409 */
[----:B------:R-:W-:Y:S04]  /*21590*/  STS.U16 [R3+UR9+0x45800], R88 ;  /* 0x0458005803007988 */ /* 0x000fe80008000409 */
[----:B------:R-:W-:Y:S04]  /*215a0*/  STS.U16 [R3+UR9+0x45c00], R89 ;  /* 0x045c005903007988 */ /* 0x000fe80008000409 */
[----:B------:R-:W-:Y:S04]  /*215b0*/  STS.U16 [R3+UR9+0x46000], R86 ;  /* 0x0460005603007988 */ /* 0x000fe80008000409 */
[----:B---3--:R0:W-:Y:S04]  /*215c0*/  STS.U16 [R0+UR9+0x40100], R108 ;  /* 0x0401006c00007988 */ /* 0x0081e80008000409 */
[----:B0-----:R-:W3:Y:S04]  /*215d0*/  LDL.LU R108, [R1+0x112c] ;  /* 0x00112c00016c7983 */ /* 0x001ee80000300800 */
[----:B------:R-:W3:Y:S04]  /*215e0*/  LDL.LU R107, [R1+0x10a4] ;  /* 0x0010a400016b7983 */ /* 0x000ee80000300800 */
[----:B------:R-:W3:Y:S04]  /*215f0*/  LDL.LU R98, [R1+0x1094] ;  /* 0x0010940001627983 */ /* 0x000ee80000300800 */
[----:B------:R0:W-:Y:S04]  /*21600*/  STS.U16 [R0+UR9+0x40500], R87 ;  /* 0x0405005700007988 */ /* 0x0001e80008000409 */
[----:B------:R-:W3:Y:S04]  /*21610*/  LDL.LU R99, [R1+0x1084] ;  /* 0x0010840001637983 */ /* 0x000ee80000300800 */
[----:B------:R1:W-:Y:S04]  /*21620*/  STS.U16 [R0+UR9+0x40900], R82 ;  /* 0x0409005200007988 */ /* 0x0003e80008000409 */
[----:B------:R-:W3:Y:S04]  /*21630*/  LDL.LU R92, [R1+0x1074] ;  /* 0x00107400015c7983 */ /* 0x000ee80000300800 */
[----:B------:R-:W-:Y:S04]  /*21640*/  STS.U16 [R0+UR9+0x40d00], R83 ;  /* 0x040d005300007988 */ /* 0x000fe80008000409 */
[----:B------:R-:W3:Y:S04]  /*21650*/  LDL.LU R93, [R1+0x1064] ;  /* 0x00106400015d7983 */ /* 0x000ee80000300800 */
[----:B------:R-:W-:Y:S04]  /*21660*/  STS.U16 [R0+UR9+0x41100], R143 ;  /* 0x0411008f00007988 */ /* 0x000fe80008000409 */
[----:B------:R-:W3:Y:S04]  /*21670*/  LDL.LU R88, [R1+0x1054] ;  /* 0x0010540001587983 */ /* 0x000ee80000300800 */
[----:B------:R-:W-:Y:S04]  /*21680*/  STS.U16 [R0+UR9+0x41500], R142 ;  /* 0x0415008e00007988 */ /* 0x000fe80008000409 */
[----:B------:R-:W3:Y:S04]  /*21690*/  LDL.LU R89, [R1+0x1044] ;  /* 0x0010440001597983 */ /* 0x000ee80000300800 */
[----:B----4-:R4:W-:Y:S04]  /*216a0*/  STS.U16 [R0+UR9+0x41900], R94 ;  /* 0x0419005e00007988 */ /* 0x0109e80008000409 */
[----:B------:R-:W3:Y:S04]  /*216b0*/  LDL.LU R86, [R1+0x1034] ;  /* 0x0010340001567983 */ /* 0x000ee80000300800 */
[----:B------:R2:W-:Y:S04]  /*216c0*/  STS.U16 [R0+UR9+0x41d00], R159 ;  /* 0x041d009f00007988 */ /* 0x0005e80008000409 */
[----:B0-----:R-:W3:Y:S04]  /*216d0*/  LDL.LU R87, [R1+0x1024] ;  /* 0x0010240001577983 */ /* 0x001ee80000300800 */
[----:B-1----:R-:W3:Y:S04]  /*216e0*/  LDL.LU R82, [R1+0x1014] ;  /* 0x0010140001527983 */ /* 0x002ee80000300800 */
[----:B--2---:R0:W-:Y:S04]  /*216f0*/  STS.U16 [R0+UR9+0x42100], R158 ;  /* 0x0421009e00007988 */ /* 0x0041e80008000409 */
[----:B----4-:R-:W2:Y:S04]  /*21700*/  LDL.LU R94, [R1+0x1004] ;  /* 0x00100400015e7983 */ /* 0x010ea80000300800 */
[----:B------:R1:W-:Y:S04]  /*21710*/  STS.U16 [R0+UR9+0x42500], R81 ;  /* 0x0425005100007988 */ /* 0x0003e80008000409 */
[----:B------:R-:W4:Y:S04]  /*21720*/  LDL.LU R159, [R1+0xff4] ;  /* 0x000ff400019f7983 */ /* 0x000f280000300800 */
[----:B------:R-:W-:Y:S04]  /*21730*/  STS.U16 [R0+UR9+0x42900], R103 ;  /* 0x0429006700007988 */ /* 0x000fe80008000409 */
[----:B0-----:R-:W4:Y:S04]  /*21740*/  LDL.LU R158, [R1+0xfe4] ;  /* 0x000fe400019e7983 */ /* 0x001f280000300800 */
[----:B------:R-:W-:Y:S04]  /*21750*/  STS.U16 [R0+UR9+0x42d00], R102 ;  /* 0x042d006600007988 */ /* 0x000fe80008000409 */
[----:B-1----:R-:W4:Y:S04]  /*21760*/  LDL.LU R81, [R1+0xfd4] ;  /* 0x000fd40001517983 */ /* 0x002f280000300800 */
[----:B------:R0:W-:Y:S04]  /*21770*/  STS.U16 [R0+UR9+0x43100], R80 ;  /* 0x0431005000007988 */ /* 0x0001e80008000409 */
[----:B------:R-:W-:Y:S04]  /*21780*/  STS.U16 [R0+UR9+0x43500], R95 ;  /* 0x0435005f00007988 */ /* 0x000fe80008000409 */
[----:B------:R1:W-:Y:S04]  /*21790*/  STS.U16 [R0+UR9+0x43900], R109 ;  /* 0x0439006d00007988 */ /* 0x0003e80008000409 */
        /* <DEDUP_REMOVED lines=8> */
[----:B---3--:R0:W-:Y:S04]  /*21820*/  STS.U16 [R0+UR9+0x43d00], R108 ;  /* 0x043d006c00007988 */ /* 0x0081e80008000409 */
[----:B0-----:R-:W3:Y:S04]  /*21830*/  LDL.LU R108, [R1+0x1110] ;  /* 0x00111000016c7983 */ /* 0x001ee80000300800 */
[----:B------:R-:W-:Y:S04]  /*21840*/  STS.U16 [R0+UR9+0x44100], R107 ;  /* 0x0441006b00007988 */ /* 0x000fe80008000409 */
        /* <DEDUP_REMOVED lines=8> */
[----:B------:R0:W-:Y:S04]  /*218d0*/  STS.U16 [R0+UR9+0x46500], R82 ;  /* 0x0465005200007988 */ /* 0x0001e80008000409 */
[----:B--2---:R1:W-:Y:S01]  /*218e0*/  STS.U16 [R0+UR9+0x46900], R94 ;  /* 0x0469005e00007988 */ /* 0x0043e20008000409 */
[----:B0-----:R-:W-:-:S03]  /*218f0*/  LOP3.LUT R82, R3, 0x40, RZ, 0x3c, !PT ;  /* 0x0000004003527812 */ /* 0x001fc600078e3cff */
[----:B----4-:R0:W-:Y:S04]  /*21900*/  STS.U16 [R0+UR9+0x46d00], R159 ;  /* 0x046d009f00007988 */ /* 0x0101e80008000409 */
[----:B-1----:R-:W2:Y:S04]  /*21910*/  LDL.LU R94, [R1+0x110c] ;  /* 0x00110c00015e7983 */ /* 0x002ea80000300800 */
[----:B------:R1:W-:Y:S04]  /*21920*/  STS.U16 [R0+UR9+0x47100], R158 ;  /* 0x0471009e00007988 */ /* 0x0003e80008000409 */
[----:B0-----:R-:W4:Y:S04]  /*21930*/  LDL.LU R159, [R1+0x1108] ;  /* 0x00110800019f7983 */ /* 0x001f280000300800 */
[----:B------:R0:W-:Y:S04]  /*21940*/  STS.U16 [R0+UR9+0x47500], R81 ;  /* 0x0475005100007988 */ /* 0x0001e80008000409 */
[----:B-1----:R-:W4:Y:S04]  /*21950*/  LDL.LU R158, [R1+0x1104] ;  /* 0x00110400019e7983 */ /* 0x002f280000300800 */
[----:B0-----:R-:W4:Y:S04]  /*21960*/  LDL.LU R81, [R1+0x1100] ;  /* 0x0011000001517983 */ /* 0x001f280000300800 */
[----:B------:R0:W-:Y:S04]  /*21970*/  STS.U16 [R0+UR9+0x47900], R80 ;  /* 0x0479005000007988 */ /* 0x0001e80008000409 */
[----:B------:R1:W-:Y:S04]  /*21980*/  STS.U16 [R0+UR9+0x47d00], R109 ;  /* 0x047d006d00007988 */ /* 0x0003e80008000409 */
[----:B0-----:R-:W4:Y:S04]  /*21990*/  LDL.LU R80, [R1+0x10fc] ;  /* 0x0010fc0001507983 */ /* 0x001f280000300800 */
[----:B------:R-:W-:Y:S04]  /*219a0*/  STL [R1+0x1df0], R82 ;  /* 0x001df05201007387 */ /* 0x000fe80000100800 */
[----:B-1----:R-:W4:Y:S04]  /*219b0*/  LDL.LU R109, [R1+0x10f8] ;  /* 0x0010f800016d7983 */ /* 0x002f280000300800 */
[----:B------:R-:W4:Y:S04]  /*219c0*/  LDL.LU R113, [R1+0x10f4] ;  /* 0x0010f40001717983 */ /* 0x000f280000300800 */
[----:B------:R-:W4:Y:S04]  /*219d0*/  LDL.LU R106, [R1+0x10f0] ;  /* 0x0010f000016a7983 */ /* 0x000f280000300800 */
[----:B------:R-:W4:Y:S04]  /*219e0*/  LDL.LU R107, [R1+0x10e8] ;  /* 0x0010e800016b7983 */ /* 0x000f280000300800 */
[----:B------:R-:W4:Y:S04]  /*219f0*/  LDL.LU R98, [R1+0x10a0] ;  /* 0x0010a00001627983 */ /* 0x000f280000300800 */
[----:B------:R-:W4:Y:S04]  /*21a00*/  LDL.LU R0, [R1+0x1090] ;  /* 0x0010900001007983 */ /* 0x000f280000300800 */
[----:B------:R-:W-:Y:S04]  /*21a10*/  STS.U16 [R82+UR9+0x40200], R83 ;  /* 0x0402005352007988 */ /* 0x000fe80008000409 */
        /* <DEDUP_REMOVED lines=11> */
[----:B------:R-:W4:Y:S04]  /*21ad0*/  LDL.LU R87, [R1+0x1020] ;  /* 0x0010200001577983 */ /* 0x000f280000300800 */
[----:B---3--:R0:W-:Y:S04]  /*21ae0*/  STS.U16 [R82+UR9+0x41a00], R108 ;  /* 0x041a006c52007988 */ /* 0x0081e80008000409 */
[----:B0-----:R-:W3:Y:S04]  /*21af0*/  LDL.LU R108, [R1+0x1010] ;  /* 0x00101000016c7983 */ /* 0x001ee80000300800 */
[----:B------:R-:W3:Y:S04]  /*21b00*/  LDL.LU R83, [R1+0x1000] ;  /* 0x0010000001537983 */ /* 0x000ee80000300800 */
[----:B------:R-:W3:Y:S04]  /*21b10*/  LDL.LU R143, [R1+0xff0] ;  /* 0x000ff000018f7983 */ /* 0x000ee80000300800 */
[----:B------:R-:W3:Y:S04]  /*21b20*/  LDL.LU R142, [R1+0xfe0] ;  /* 0x000fe000018e7983 */ /* 0x000ee80000300800 */
[----:B------:R-:W3:Y:S04]  /*21b30*/  LDL.LU R103, [R1+0xfd0] ;  /* 0x000fd00001677983 */ /* 0x000ee80000300800 */
[----:B------:R-:W3:Y:S04]  /*21b40*/  LDL.LU R102, [R1+0xfc0] ;  /* 0x000fc00001667983 */ /* 0x000ee80000300800 */
[----:B------:R-:W3:Y:S04]  /*21b50*/  LDL.LU R95, [R1+0x10ec] ;  /* 0x0010ec00015f7983 */ /* 0x000ee80000300800 */
[----:B--2---:R0:W-:Y:S04]  /*21b60*/  STS.U16 [R82+UR9+0x41e00], R94 ;  /* 0x041e005e52007988 */ /* 0x0041e80008000409 */
[----:B----4-:R1:W-:Y:S04]  /*21b70*/  STS.U16 [R82+UR9+0x42200], R159 ;  /* 0x0422009f52007988 */ /* 0x0103e80008000409 */
[----:B0-----:R-:W2:Y:S04]  /*21b80*/  LDL.LU R94, [R1+0x10e4] ;  /* 0x0010e400015e7983 */ /* 0x001ea80000300800 */
[----:B------:R0:W-:Y:S04]  /*21b90*/  STS.U16 [R82+UR9+0x42600], R158 ;  /* 0x0426009e52007988 */ /* 0x0001e80008000409 */
[----:B-1----:R-:W4:Y:S04]  /*21ba0*/  LDL.LU R159, [R1+0x10e0] ;  /* 0x0010e000019f7983 */ /* 0x002f280000300800 */
[----:B------:R1:W-:Y:S04]  /*21bb0*/  STS.U16 [R82+UR9+0x42a00], R81 ;  /* 0x042a005152007988 */ /* 0x0003e80008000409 */
[----:B0-----:R-:W2:Y:S04]  /*21bc0*/  LDL.LU R158, [R1+0x10dc] ;  /* 0x0010dc00019e7983 */ /* 0x001ea80000300800 */
[----:B-1----:R-:W2:Y:S04]  /*21bd0*/  LDL.LU R81, [R1+0x10d8] ;  /* 0x0010d80001517983 */ /* 0x002ea80000300800 */
[----:B------:R0:W-:Y:S04]  /*21be0*/  STS.U16 [R82+UR9+0x42e00], R80 ;  /* 0x042e005052007988 */ /* 0x0001e80008000409 */
[----:B------:R-:W-:Y:S04]  /*21bf0*/  STS.U16 [R82+UR9+0x43200], R109 ;  /* 0x0432006d52007988 */ /* 0x000fe80008000409 */
[----:B------:R-:W-:Y:S04]  /*21c00*/  STS.U16 [R82+UR9+0x43600], R113 ;  /* 0x0436007152007988 */ /* 0x000fe80008000409 */
[----:B------:R-:W-:Y:S04]  /*21c10*/  STS.U16 [R82+UR9+0x43a00], R106 ;  /* 0x043a006a52007988 */ /* 0x000fe80008000409 */
[----:B------:R-:W-:Y:S04]  /*21c20*/  STS.U16 [R82+UR9+0x43e00], R107 ;  /* 0x043e006b52007988 */ /* 0x000fe80008000409 */
[----:B------:R-:W-:Y:S04]  /*21c30*/  STS.U16 [R82+UR9+0x44200], R98 ;  /* 0x0442006252007988 */ /* 0x000fe80008000409 */
[----:B------:R1:W-:Y:S04]  /*21c40*/  STS.U16 [R82+UR9+0x44600], R0 ;  /* 0x0446000052007988 */ /* 0x0003e80008000409 */
[----:B0-----:R-:W4:Y:S04]  /*21c50*/  LDL.LU R80, [R1+0x10d4] ;  /* 0x0010d40001507983 */ /* 0x001f280000300800 */
[----:B------:R-:W-:Y:S01]  /*21c60*/  STS.U16 [R82+UR9+0x44a00], R99 ;  /* 0x044a006352007988 */ /* 0x000fe20008000409 */
[----:B-1----:R-:W-:-:S03]  /*21c70*/  LOP3.LUT R0, R3, 0x60, RZ, 0x3c, !PT ;  /* 0x0000006003007812 */ /* 0x002fc600078e3cff */
[----:B------:R-:W4:Y:S04]  /*21c80*/  LDL.LU R109, [R1+0x10d0] ;  /* 0x0010d000016d7983 */ /* 0x000f280000300800 */
[----:B------:R-:W-:Y:S04]  /*21c90*/  STS.U16 [R82+UR9+0x44e00], R92 ;  /* 0x044e005c52007988 */ /* 0x000fe80008000409 */
[----:B------:R-:W-:Y:S04]  /*21ca0*/  STS.U16 [R82+UR9+0x45200], R93 ;  /* 0x0452005d52007988 */ /* 0x000fe80008000409 */
[----:B------:R-:W-:Y:S04]  /*21cb0*/  STS.U16 [R82+UR9+0x45600], R88 ;  /* 0x0456005852007988 */ /* 0x000fe80008000409 */
[----:B------:R-:W-:Y:S04]  /*21cc0*/  STS.U16 [R82+UR9+0x45a00], R89 ;  /* 0x045a005952007988 */ /* 0x000fe80008000409 */
[----:B------:R-:W-:Y:S04]  /*21cd0*/  STS.U16 [R82+UR9+0x45e00], R86 ;  /* 0x045e005652007988 */ /* 0x000fe80008000409 */
[----:B------:R-:W-:Y:S04]  /*21ce0*/  STS.U16 [R82+UR9+0x46200], R87 ;  /* 0x0462005752007988 */ /* 0x000fe80008000409 */
[----:B---3--:R0:W-:Y:S04]  /*21cf0*/  STS.U16 [R82+UR9+0x46600], R108 ;  /* 0x0466006c52007988 */ /* 0x0081e80008000409 */
[----:B------:R-:W-:Y:S04]  /*21d00*/  STS.U16 [R82+UR9+0x46a00], R83 ;  /* 0x046a005352007988 */ /* 0x000fe80008000409 */
[----:B------:R-:W-:Y:S04]  /*21d10*/  STS.U16 [R82+UR9+0x46e00], R143 ;  /* 0x046e008f52007988 */ /* 0x000fe80008000409 */
[----:B0-----:R-:W3:Y:S04]  /*21d20*/  LDL.LU R108, [R1+0x10cc] ;  /* 0x0010cc00016c7983 */ /* 0x001ee80000300800 */
[----:B------:R-:W-:Y:S04]  /*21d30*/  STS.U16 [R82+UR9+0x47200], R142 ;  /* 0x0472008e52007988 */ /* 0x000fe80008000409 */
[----:B------:R-:W-:Y:S04]  /*21d40*/  STL [R1+0x2010], R3 ;  /* 0x0020100301007387 */ /* 0x000fe80000100800 */
[----:B------:R-:W-:Y:S04]  /*21d50*/  STS.U16 [R82+UR9+0x47600], R103 ;  /* 0x0476006752007988 */ /* 0x000fe80008000409 */
[----:B------:R-:W-:Y:S04]  /*21d60*/  STL [R1+0x2600], R3 ;  /* 0x0026000301007387 */ /* 0x000fe80000100800 */
[----:B------:R-:W-:Y:S04]  /*21d70*/  STS.U16 [R82+UR9+0x47a00], R102 ;  /* 0x047a006652007988 */ /* 0x000fe80008000409 */
[----:B------:R-:W-:Y:S04]  /*21d80*/  STL [R1+0x1dec], R0 ;  /* 0x001dec0001007387 */ /* 0x000fe80000100800 */
[----:B------:R0:W-:Y:S04]  /*21d90*/  STS.U16 [R82+UR9+0x47e00], R2 ;  /* 0x047e000252007988 */ /* 0x0001e80008000409 */
[----:B0-----:R-:W3:Y:S04]  /*21da0*/  LDL.LU R2, [R1+0x2bb8] ;  /* 0x002bb80001027983 */ /* 0x001ee80000300800 */
        /* <DEDUP_REMOVED lines=15> */
[----:B------:R0:W-:Y:S04]  /*21ea0*/  STS.U16 [R0+UR9+0x40300], R95 ;  /* 0x0403005f00007988 */ /* 0x0001e80008000409 */
[----:B------:R-:W3:Y:S04]  /*21eb0*/  LDL.LU R87, [R1+0x100c] ;  /* 0x00100c0001577983 */ /* 0x000ee80000300800 */
[----:B--2---:R1:W-:Y:S04]  /*21ec0*/  STS.U16 [R0+UR9+0x40700], R94 ;  /* 0x0407005e00007988 */ /* 0x0043e80008000409 */
[----:B------:R-:W2:Y:S04]  /*21ed0*/  LDL.LU R82, [R1+0xffc] ;  /* 0x000ffc0001527983 */ /* 0x000ea80000300800 */
[----:B----4-:R4:W-:Y:S04]  /*21ee0*/  STS.U16 [R0+UR9+0x40b00], R159 ;  /* 0x040b009f00007988 */ /* 0x0109e80008000409 */
[----:B------:R-:W2:Y:S04]  /*21ef0*/  LDL.LU R83, [R1+0xfec] ;  /* 0x000fec0001537983 */ /* 0x000ea80000300800 */
[----:B------:R0:W-:Y:S04]  /*21f00*/  STS.U16 [R0+UR9+0x40f00], R158 ;  /* 0x040f009e00007988 */ /* 0x0001e80008000409 */
[----:B------:R-:W2:Y:S04]  /*21f10*/  LDL.LU R143, [R1+0xfdc] ;  /* 0x000fdc00018f7983 */ /* 0x000ea80000300800 */
[----:B------:R0:W-:Y:S04]  /*21f20*/  STS.U16 [R0+UR9+0x41300], R81 ;  /* 0x0413005100007988 */ /* 0x0001e80008000409 */
[----:B------:R-:W2:Y:S04]  /*21f30*/  LDL.LU R142, [R1+0xfcc] ;  /* 0x000fcc00018e7983 */ /* 0x000ea80000300800 */
[----:B------:R0:W-:Y:S04]  /*21f40*/  STS.U16 [R0+UR9+0x41700], R80 ;  /* 0x0417005000007988 */ /* 0x0001e80008000409 */
[----:B------:R-:W2:Y:S04]  /*21f50*/  LDL.LU R103, [R1+0xfbc] ;  /* 0x000fbc0001677983 */ /* 0x000ea80000300800 */
[----:B------:R1:W-:Y:S04]  /*21f60*/  STS.U16 [R0+UR9+0x41b00], R109 ;  /* 0x041b006d00007988 */ /* 0x0003e80008000409 */
[----:B------:R-:W2:Y:S04]  /*21f70*/  LDL.LU R102, [R1+0xfac] ;  /* 0x000fac0001667983 */ /* 0x000ea80000300800 */
[----:B0-----:R-:W2:Y:S04]  /*21f80*/  LDL.LU R95, [R1+0x10ac] ;  /* 0x0010ac00015f7983 */ /* 0x001ea80000300800 */
[----:B-1----:R-:W2:Y:S04]  /*21f90*/  LDL.LU R94, [R1+0xf7c] ;  /* 0x000f7c00015e7983 */ /* 0x002ea80000300800 */
[----:B----4-:R-:W4:Y:S04]  /*21fa0*/  LDL.LU R159, [R1+0xf78] ;  /* 0x000f7800019f7983 */ /* 0x010f280000300800 */
        /* <DEDUP_REMOVED lines=20> */
[----:B0-----:R-:W3:Y:S04]  /*220f0*/  LDL.LU R2, [R1+0x2bb4] ;  /* 0x002bb40001027983 */ /* 0x001ee80000300800 */
[----:B------:R-:W-:Y:S04]  /*22100*/  STS.U16 [R0+UR9+0x45f00], R89 ;  /* 0x045f005900007988 */ /* 0x000fe80008000409 */
[----:B------:R-:W-:Y:S04]  /*22110*/  STS.U16 [R0+UR9+0x46300], R86 ;  /* 0x0463005600007988 */ /* 0x000fe80008000409 */
[----:B------:R-:W4:Y:S04]  /*22120*/  LDL.LU R134, [R1+0xf60] ;  /* 0x000f600001867983 */ /* 0x000f280000300800 */
[----:B------:R-:W-:Y:S04]  /*22130*/  STS.U16 [R0+UR9+0x46700], R87 ;  /* 0x0467005700007988 */ /* 0x000fe80008000409 */
[----:B------:R-:W4:Y:S04]  /*22140*/  LDL.LU R135, [R1+0xf5c] ;  /* 0x000f5c0001877983 */ /* 0x000f280000300800 */
[----:B--2---:R-:W-:Y:S04]  /*22150*/  STS.U16 [R0+UR9+0x46b00], R82 ;  /* 0x046b005200007988 */ /* 0x004fe80008000409 */
[----:B------:R-:W2:Y:S04]  /*22160*/  LDL.LU R130, [R1+0xf58] ;  /* 0x000f580001827983 */ /* 0x000ea80000300800 */
[----:B------:R-:W-:Y:S04]  /*22170*/  STS.U16 [R0+UR9+0x46f00], R83 ;  /* 0x046f005300007988 */ /* 0x000fe80008000409 */
        /* <DEDUP_REMOVED lines=9> */
[----:B------:R0:W-:Y:S04]  /*22210*/  STS.U16 [R0+UR9+0x43f00], R95 ;  /* 0x043f005f00007988 */ /* 0x0001e80008000409 */
[----:B------:R-:W2:Y:S04]  /*22220*/  LDL.LU R98, [R1+0xf40] ;  /* 0x000f400001627983 */ /* 0x000ea80000300800 */
[----:B0-----:R-:W2:Y:S04]  /*22230*/  LDL.LU R0, [R1+0xf3c] ;  /* 0x000f3c0001007983 */ /* 0x001ea80000300800 */
        /* <DEDUP_REMOVED lines=14> */
[----:B---3--:R0:W-:Y:S04]  /*22320*/  STS.U16 [R2+UR9], R94 ;  /* 0x0000005e02007988 */ /* 0x0081e80008000409 */
[----:B----4-:R1:W-:Y:S04]  /*22330*/  STS.U16 [R2+UR9+0x10000], R159 ;  /* 0x0100009f02007988 */ /* 0x0103e80008000409 */
[----:B------:R3:W-:Y:S04]  /*22340*/  STS.U16 [R2+UR9+0x400], R158 ;  /* 0x0004009e02007988 */ /* 0x0007e80008000409 */
[----:B0-----:R-:W4:Y:S04]  /*22350*/  LDL.LU R94, [R1+0xf00] ;  /* 0x000f0000015e7983 */ /* 0x001f280000300800 */
[----:B-1----:R-:W4:Y:S04]  /*22360*/  LDL.LU R159, [R1+0xefc] ;  /* 0x000efc00019f7983 */ /* 0x002f280000300800 */
[----:B------:R0:W-:Y:S04]  /*22370*/  STS.U16 [R2+UR9+0x10400], R81 ;  /* 0x0104005102007988 */ /* 0x0001e80008000409 */
[----:B---3--:R-:W3:Y:S04]  /*22380*/  LDL.LU R158, [R1+0xef8] ;  /* 0x000ef800019e7983 */ /* 0x008ee80000300800 */
[----:B------:R1:W-:Y:S04]  /*22390*/  STS.U16 [R2+UR9+0x800], R80 ;  /* 0x0008005002007988 */ /* 0x0003e80008000409 */
[----:B0-----:R-:W3:Y:S04]  /*223a0*/  LDL.LU R81, [R1+0xef4] ;  /* 0x000ef40001517983 */ /* 0x001ee80000300800 */
[----:B------:R0:W-:Y:S04]  /*223b0*/  STS.U16 [R2+UR9+0x10800], R109 ;  /* 0x0108006d02007988 */ /* 0x0001e80008000409 */
[----:B-1----:R-:W3:Y:S04]  /*223c0*/  LDL.LU R80, [R1+0xef0] ;  /* 0x000ef00001507983 */ /* 0x002ee80000300800 */
[----:B------:R1:W-:Y:S04]  /*223d0*/  STS.U16 [R2+UR9+0xc00], R108 ;  /* 0x000c006c02007988 */ /* 0x0003e80008000409 */
[----:B0-----:R-:W3:Y:S04]  /*223e0*/  LDL.LU R109, [R1+0xeec] ;  /* 0x000eec00016d7983 */ /* 0x001ee80000300800 */
[----:B-1----:R-:W3:Y:S04]  /*223f0*/  LDL.LU R108, [R1+0xee8] ;  /* 0x000ee800016c7983 */ /* 0x002ee80000300800 */
[----:B------:R0:W-:Y:S04]  /*22400*/  STS.U16 [R2+UR9+0x10c00], R134 ;  /* 0x010c008602007988 */ /* 0x0001e80008000409 */
[----:B------:R1:W-:Y:S04]  /*22410*/  STS.U16 [R2+UR9+0x1000], R135 ;  /* 0x0010008702007988 */ /* 0x0003e80008000409 */
[----:B--2---:R2:W-:Y:S04]  /*22420*/  STS.U16 [R2+UR9+0x11000], R130 ;  /* 0x0110008202007988 */ /* 0x0045e80008000409 */
[----:B0-----:R-:W3:Y:S04]  /*22430*/  LDL.LU R134, [R1+0x2bb0] ;  /* 0x002bb00001867983 */ /* 0x001ee80000300800 */
[----:B-1----:R-:W3:Y:S04]  /*22440*/  LDL.LU R135, [R1+0x2bac] ;  /* 0x002bac0001877983 */ /* 0x002ee80000300800 */
[----:B--2---:R-:W2:Y:S04]  /*22450*/  LDL.LU R130, [R1+0x2ba8] ;  /* 0x002ba80001827983 */ /* 0x004ea80000300800 */
[----:B------:R0:W-:Y:S04]  /*22460*/  STS.U16 [R2+UR9+0x1400], R131 ;  /* 0x0014008302007988 */ /* 0x0001e80008000409 */
[----:B------:R1:W-:Y:S04]  /*22470*/  STS.U16 [R2+UR9+0x11400], R112 ;  /* 0x0114007002007988 */ /* 0x0003e80008000409 */
[----:B------:R1:W-:Y:S04]  /*22480*/  STS.U16 [R2+UR9+0x1800], R113 ;  /* 0x0018007102007988 */ /* 0x0003e80008000409 */
[----:B0-----:R-:W2:Y:S04]  /*22490*/  LDL.LU R131, [R1+0x2ba4] ;  /* 0x002ba40001837983 */ /* 0x001ea80000300800 */
[----:B-1----:R-:W2:Y:S04]  /*224a0*/  LDL.LU R112, [R1+0x2ba0] ;  /* 0x002ba00001707983 */ /* 0x002ea80000300800 */
[----:B------:R-:W2:Y:S04]  /*224b0*/  LDL.LU R113, [R1+0x2b9c] ;  /* 0x002b9c0001717983 */ /* 0x000ea80000300800 */
        /* <DEDUP_REMOVED lines=36> */
[----:B----4-:R0:W-:Y:S04]  /*22700*/  STS.U16 [R2+UR9+0x13c00], R94 ;  /* 0x013c005e02007988 */ /* 0x0101e80008000409 */
[----:B------:R1:W-:Y:S04]  /*22710*/  STS.U16 [R2+UR9+0x4000], R159 ;  /* 0x0040009f02007988 */ /* 0x0003e80008000409 */
[----:B0-----:R-:W4:Y:S04]  /*22720*/  LDL.LU R94, [R1+0x2b50] ;  /* 0x002b5000015e7983 */ /* 0x001f280000300800 */
[----:B-1----:R-:W4:Y:S04]  /*22730*/  LDL.LU R159, [R1+0x2b4c] ;  /* 0x002b4c00019f7983 */ /* 0x002f280000300800 */
[----:B---3--:R0:W-:Y:S04]  /*22740*/  STS.U16 [R2+UR9+0x14000], R158 ;  /* 0x0140009e02007988 */ /* 0x0081e80008000409 */
[----:B------:R1:W-:Y:S04]  /*22750*/  STS.U16 [R2+UR9+0x4400], R81 ;  /* 0x0044005102007988 */ /* 0x0003e80008000409 */
[----:B0-----:R-:W3:Y:S04]  /*22760*/  LDL.LU R158, [R1+0x2b48] ;  /* 0x002b4800019e7983 */ /* 0x001ee80000300800 */
[----:B-1----:R-:W3:Y:S04]  /*22770*/  LDL.LU R81, [R1+0x2b44] ;  /* 0x002b440001517983 */ /* 0x002ee80000300800 */
[----:B------:R0:W-:Y:S04]  /*22780*/  STS.U16 [R2+UR9+0x14400], R80 ;  /* 0x0144005002007988 */ /* 0x0001e80008000409 */
[----:B------:R1:W-:Y:S04]  /*22790*/  STS.U16 [R2+UR9+0x4800], R109 ;  /* 0x0048006d02007988 */ /* 0x0003e80008000409 */
[----:B------:R1:W-:Y:S04]  /*227a0*/  STS.U16 [R2+UR9+0x14800], R108 ;  /* 0x0148006c02007988 */ /* 0x0003e80008000409 */
[----:B0-----:R-:W3:Y:S04]  /*227b0*/  LDL.LU R80, [R1+0x2b40] ;  /* 0x002b400001507983 */ /* 0x001ee80000300800 */
[----:B-1----:R-:W3:Y:S04]  /*227c0*/  LDL.LU R109, [R1+0x2b3c] ;  /* 0x002b3c00016d7983 */ /* 0x002ee80000300800 */
[----:B------:R-:W3:Y:S04]  /*227d0*/  LDL.LU R108, [R1+0x2b38] ;  /* 0x002b3800016c7983 */ /* 0x000ee80000300800 */
[----:B--2---:R-:W-:Y:S04]  /*227e0*/  STS.U16 [R2+UR9+0x17c00], R113 ;  /* 0x017c007102007988 */ /* 0x004fe80008000409 */
[----:B------:R-:W-:Y:S04]  /*227f0*/  STS.U16 [R2+UR9+0x7c00], R106 ;  /* 0x007c006a02007988 */ /* 0x000fe80008000409 */
[----:B------:R-:W-:Y:S04]  /*22800*/  STS.U16 [R2+UR9+0x17800], R107 ;  /* 0x0178006b02007988 */ /* 0x000fe80008000409 */
[----:B------:R-:W-:Y:S04]  /*22810*/  STS.U16 [R2+UR9+0x7800], R98 ;  /* 0x0078006202007988 */ /* 0x000fe80008000409 */
[----:B------:R0:W-:Y:S04]  /*22820*/  STS.U16 [R2+UR9+0x17400], R0 ;  /* 0x0174000002007988 */ /* 0x0001e80008000409 */
[----:B------:R-:W-:Y:S04]  /*22830*/  STS.U16 [R2+UR9+0x7400], R99 ;  /* 0x0074006302007988 */ /* 0x000fe80008000409 */
[----:B------:R-:W-:Y:S01]  /*22840*/  STS.U16 [R2+UR9+0x17000], R92 ;  /* 0x0170005c02007988 */ /* 0x000fe20008000409 */
[----:B0-----:R-:W-:-:S03]  /*22850*/  LOP3.LUT R0, R2, 0x10, RZ, 0x3c, !PT ;  /* 0x0000001002007812 */ /* 0x001fc600078e3cff */
        /* <DEDUP_REMOVED lines=12> */
[----:B----4-:R-:W-:Y:S04]  /*22920*/  STS.U16 [R2+UR9+0x5800], R94 ;  /* 0x0058005e02007988 */ /* 0x010fe80008000409 */
[----:B------:R-:W-:Y:S04]  /*22930*/  STS.U16 [R2+UR9+0x15400], R159 ;  /* 0x0154009f02007988 */ /* 0x000fe80008000409 */
[----:B---3--:R-:W-:Y:S04]  /*22940*/  STS.U16 [R2+UR9+0x5400], R158 ;  /* 0x0054009e02007988 */ /* 0x008fe80008000409 */
[----:B------:R-:W-:Y:S04]  /*22950*/  STS.U16 [R2+UR9+0x15000], R81 ;  /* 0x0150005102007988 */ /* 0x000fe80008000409 */
[----:B------:R-:W-:Y:S04]  /*22960*/  STS.U16 [R2+UR9+0x5000], R80 ;  /* 0x0050005002007988 */ /* 0x000fe80008000409 */
[----:B------:R-:W-:Y:S04]  /*22970*/  STS.U16 [R2+UR9+0x14c00], R109 ;  /* 0x014c006d02007988 */ /* 0x000fe80008000409 */
[----:B------:R0:W-:Y:S04]  /*22980*/  STS.U16 [R2+UR9+0x4c00], R108 ;  /* 0x004c006c02007988 */ /* 0x0001e80008000409 */
[----:B0-----:R-:W2:Y:S04]  /*22990*/  LDL.LU R108, [R1+0x2b34] ;  /* 0x002b3400016c7983 */ /* 0x001ea80000300800 */
[----:B------:R-:W3:Y:S04]  /*229a0*/  LDL.LU R109, [R1+0x2b30] ;  /* 0x002b3000016d7983 */ /* 0x000ee80000300800 */
[----:B------:R-:W4:Y:S04]  /*229b0*/  LDL.LU R80, [R1+0x2b2c] ;  /* 0x002b2c0001507983 */ /* 0x000f280000300800 */
        /* <DEDUP_REMOVED lines=30> */
[----:B0-----:R-:W2:Y:S04]  /*22ba0*/  LDL.LU R135, [R1+0x2ac4] ;  /* 0x002ac40001877983 */ /* 0x001ea80000300800 */
[----:B-1----:R-:W2:Y:S04]  /*22bb0*/  LDL.LU R134, [R1+0x2ac0] ;  /* 0x002ac00001867983 */ /* 0x002ea80000300800 */
[----:B------:R0:W-:Y:S04]  /*22bc0*/  STS.U16 [R0+UR9+0x10880], R160 ;  /* 0x010880a000007988 */ /* 0x0001e80008000409 */
[----:B------:R1:W-:Y:S04]  /*22bd0*/  STS.U16 [R0+UR9+0xc80], R161 ;  /* 0x000c80a100007988 */ /* 0x0003e80008000409 */
[----:B0-----:R-:W3:Y:S04]  /*22be0*/  LDL.LU R160, [R1+0x2abc] ;  /* 0x002abc0001a07983 */ /* 0x001ee80000300800 */
[----:B-1----:R-:W3:Y:S04]  /*22bf0*/  LDL.LU R0, [R1+0x2ab8] ;  /* 0x002ab80001007983 */ /* 0x002ee80000300800 */
[----:B------:R-:W3:Y:S01]  /*22c00*/  LDL.LU R161, [R1+0x2ab4] ;  /* 0x002ab40001a17983 */ /* 0x000ee20000300800 */
[----:B--2---:R-:W-:-:S05]  /*22c10*/  PRMT R134, RZ, 0x7610, R134 ;  /* 0x00007610ff867816 */ /* 0x004fca0000000086 */
[----:B------:R0:W-:Y:S04]  /*22c20*/  STL.S16 [R1+0xf4c], R134 ;  /* 0x000f4c8601007387 */ /* 0x0001e80000100600 */
[----:B0-----:R-:W2:Y:S02]  /*22c30*/  LDL.LU R134, [R1+0x2ab0] ;  /* 0x002ab00001867983 */ /* 0x001ea40000300800 */
[----:B--2---:R-:W-:-:S05]  /*22c40*/  PRMT R134, RZ, 0x7610, R134 ;  /* 0x00007610ff867816 */ /* 0x004fca0000000086 */
[----:B------:R0:W-:Y:S04]  /*22c50*/  STL.S16 [R1+0x1050], R134 ;  /* 0x0010508601007387 */ /* 0x0001e80000100600 */
[----:B0-----:R-:W2:Y:S02]  /*22c60*/  LDL.LU R134, [R1+0x2aac] ;  /* 0x002aac0001867983 */ /* 0x001ea40000300800 */
[----:B--2---:R-:W-:-:S05]  /*22c70*/  PRMT R134, RZ, 0x7610, R134 ;  /* 0x00007610ff867816 */ /* 0x004fca0000000086 */
[----:B------:R0:W-:Y:S04]  /*22c80*/  STL.S16 [R1+0x104c], R134 ;  /* 0x00104c8601007387 */ /* 0x0001e80000100600 */
[----:B0-----:R-:W2:Y:S01]  /*22c90*/  LDL.LU R134, [R1+0x2aa8] ;  /* 0x002aa80001867983 */ /* 0x001ea20000300800 */
[----:B---3--:R-:W-:-:S05]  /*22ca0*/  PRMT R160, RZ, 0x7610, R160 ;  /* 0x00007610ffa07816 */ /* 0x008fca00000000a0 */
[----:B------:R-:W-:Y:S01]  /*22cb0*/  STL.S16 [R1+0xf50], R160 ;  /* 0x000f50a001007387 */ /* 0x000fe20000100600 */
        /* <DEDUP_REMOVED lines=15> */
[----:B------:R-:W-:-:S05]  /*22db0*/  PRMT R135, RZ, 0x7610, R135 ;  /* 0x00007610ff877816 */ /* 0x000fca0000000087 */
[----:B------:R-:W-:Y:S01]  /*22dc0*/  STL.S16 [R1+0x1350], R135 ;  /* 0x0013508701007387 */ /* 0x000fe20000100600 */
[----:B--2---:R-:W-:-:S05]  /*22dd0*/  PRMT R134, RZ, 0x7610, R134 ;  /* 0x00007610ff867816 */ /* 0x004fca0000000086 */
[----:B------:R0:W-:Y:S04]  /*22de0*/  STL.S16 [R1+0xf48], R134 ;  /* 0x000f488601007387 */ /* 0x0001e80000100600 */
[----:B0-----:R-:W2:Y:S02]  /*22df0*/  LDL.LU R134, [R1+0x2a90] ;  /* 0x002a900001867983 */ /* 0x001ea40000300800 */
[----:B--2---:R-:W-:-:S05]  /*22e00*/  PRMT R134, RZ, 0x7610, R134 ;  /* 0x00007610ff867816 */ /* 0x004fca0000000086 */
[----:B------:R0:W-:Y:S04]  /*22e10*/  STL.S16 [R1+0xf44], R134 ;  /* 0x000f448601007387 */ /* 0x0001e80000100600 */
[----:B0-----:R-:W2:Y:S01]  /*22e20*/  LDL.LU R134, [R1+0x2a8c] ;  /* 0x002a8c0001867983 */ /* 0x001ea20000300800 */
[----:B------:R-:W-:Y:S02]  /*22e30*/  PRMT R152, RZ, 0x7610, R152 ;  /* 0x00007610ff987816 */ /* 0x000fe40000000098 */
[----:B------:R-:W-:-:S03]  /*22e40*/  PRMT R153, RZ, 0x7610, R153 ;  /* 0x00007610ff997816 */ /* 0x000fc60000000099 */
[----:B------:R-:W-:Y:S04]  /*22e50*/  STL.S16 [R1+0x1460], R152 ;  /* 0x0014609801007387 */ /* 0x000fe80000100600 */
[----:B------:R-:W-:Y:S01]  /*22e60*/  STL.S16 [R1+0x145c], R153 ;  /* 0x00145c9901007387 */ /* 0x000fe20000100600 */
[----:B--2---:R-:W-:-:S05]  /*22e70*/  PRMT R134, RZ, 0x7610, R134 ;  /* 0x00007610ff867816 */ /* 0x004fca0000000086 */
[----:B------:R0:W-:Y:S04]  /*22e80*/  STL.S16 [R1+0x1044], R134 ;  /* 0x0010448601007387 */ /* 0x0001e80000100600 */
[----:B0-----:R-:W2:Y:S01]  /*22e90*/  LDL.LU R134, [R1+0x2a88] ;  /* 0x002a880001867983 */ /* 0x001ea20000300800 */
[----:B------:R-:W-:-:S05]  /*22ea0*/  PRMT R82, RZ, 0x7610, R82 ;  /* 0x00007610ff527816 */ /* 0x000fca0000000052 */
[----:B------:R-:W-:Y:S01]  /*22eb0*/  STL.S16 [R1+0x1048], R82 ;  /* 0x0010485201007387 */ /* 0x000fe20000100600 */
[----:B--2---:R-:W-:-:S05]  /*22ec0*/  PRMT R134, RZ, 0x7610, R134 ;  /* 0x00007610ff867816 */ /* 0x004fca0000000086 */
[----:B------:R0:W-:Y:S04]  /*22ed0*/  STL.S16 [R1+0x1248], R134 ;  /* 0x0012488601007387 */ /* 0x0001e80000100600 */
[----:B0-----:R-:W2:Y:S01]  /*22ee0*/  LDL.LU R134, [R1+0x2a84] ;  /* 0x002a840001867983 */ /* 0x001ea20000300800 */
[----:B------:R-:W-:Y:S02]  /*22ef0*/  PRMT R83, RZ, 0x7610, R83 ;  /* 0x00007610ff537816 */ /* 0x000fe40000000053 */
[----:B------:R-:W-:Y:S02]  /*22f00*/  PRMT R107, RZ, 0x7610, R107 ;  /* 0x00007610ff6b7816 */ /* 0x000fe4000000006b */
[----:B------:R-:W-:Y:S01]  /*22f10*/  PRMT R93, RZ, 0x7610, R93 ;  /* 0x00007610ff5d7816 */ /* 0x000fe2000000005d */
[----:B------:R-:W-:Y:S01]  /*22f20*/  STL.S16 [R1+0x1148], R83 ;  /* 0x0011485301007387 */ /* 0x000fe20000100600 */
[----:B------:R-:W-:-:S02]  /*22f30*/  PRMT R99, RZ, 0x7610, R99 ;  /* 0x00007610ff637816 */ /* 0x000fc40000000063 */
[----:B------:R-:W-:Y:S01]  /*22f40*/  PRMT R130, RZ, 0x7610, R130 ;  /* 0x00007610ff827816 */ /* 0x000fe20000000082 */
[----:B------:R-:W-:Y:S01]  /*22f50*/  STL.S16 [R1+0x1144], R107 ;  /* 0x0011446b01007387 */ /* 0x000fe20000100600 */
[----:B--2---:R-:W-:-:S05]  /*22f60*/  PRMT R134, RZ, 0x7610, R134 ;  /* 0x00007610ff867816 */ /* 0x004fca0000000086 */
[----:B------:R0:W-:Y:S04]  /*22f70*/  STL.S16 [R1+0x1344], R134 ;  /* 0x0013448601007387 */ /* 0x0001e80000100600 */
[----:B0-----:R-:W2:Y:S04]  /*22f80*/  LDL.LU R134, [R1+0x2a80] ;  /* 0x002a800001867983 */ /* 0x001ea80000300800 */
[----:B------:R-:W-:Y:S04]  /*22f90*/  STL.S16 [R1+0x1244], R93 ;  /* 0x0012445d01007387 */ /* 0x000fe80000100600 */
[----:B------:R-:W-:Y:S04]  /*22fa0*/  STL.S16 [R1+0x1348], R99 ;  /* 0x0013486301007387 */ /* 0x000fe80000100600 */
[----:B------:R0:W-:Y:S04]  /*22fb0*/  STL.S16 [R1+0xf40], R130 ;  /* 0x000f408201007387 */ /* 0x0001e80000100600 */
[----:B0-----:R-:W3:Y:S01]  /*22fc0*/  LDL.LU R130, [R1+0x2a7c] ;  /* 0x002a7c0001827983 */ /* 0x001ee20000300800 */
[----:B------:R-:W-:-:S02]  /*22fd0*/  PRMT R112, RZ, 0x7610, R112 ;  /* 0x00007610ff707816 */ /* 0x000fc40000000070 */
[----:B------:R-:W-:Y:S02]  /*22fe0*/  PRMT R131, RZ, 0x7610, R131 ;  /* 0x00007610ff837816 */ /* 0x000fe40000000083 */
[----:B------:R-:W-:Y:S01]  /*22ff0*/  PRMT R113, RZ, 0x7610, R113 ;  /* 0x00007610ff717816 */ /* 0x000fe20000000071 */
[----:B------:R-:W-:Y:S01]  /*23000*/  STL.S16 [R1+0x1458], R112 ;  /* 0x0014587001007387 */ /* 0x000fe20000100600 */
[----:B------:R-:W-:Y:S02]  /*23010*/  PRMT R98, RZ, 0x7610, R98 ;  /* 0x00007610ff627816 */ /* 0x000fe40000000062 */
[----:B--2---:R-:W-:-:S05]  /*23020*/  PRMT R134, RZ, 0x7610, R134 ;  /* 0x00007610ff867816 */ /* 0x004fca0000000086 */
[----:B------:R-:W-:Y:S01]  /*23030*/  STL.S16 [R1+0x1454], R134 ;  /* 0x0014548601007387 */ /* 0x000fe20000100600 */
[----:B---3--:R-:W-:-:S05]  /*23040*/  PRMT R130, RZ, 0x7610, R130 ;  /* 0x00007610ff827816 */ /* 0x008fca0000000082 */
        /* <DEDUP_REMOVED lines=8> */
[----:B------:R-:W-:Y:S02]  /*230d0*/  PRMT R88, RZ, 0x7610, R88 ;  /* 0x00007610ff587816 */ /* 0x000fe40000000058 */
[----:B------:R-:W-:Y:S02]  /*230e0*/  PRMT R86, RZ, 0x7610, R86 ;  /* 0x00007610ff567816 */ /* 0x000fe40000000056 */
[----:B------:R-:W-:Y:S02]  /*230f0*/  PRMT R89, RZ, 0x7610, R89 ;  /* 0x00007610ff597816 */ /* 0x000fe40000000059 */
[----:B--2---:R-:W-:-:S05]  /*23100*/  PRMT R130, RZ, 0x7610, R130 ;  /* 0x00007610ff827816 */ /* 0x004fca0000000082 */
[----:B------:R-:W-:Y:S04]  /*23110*/  STL.S16 [R1+0x1140], R130 ;  /* 0x0011408201007387 */ /* 0x000fe80000100600 */
[----:B------:R-:W-:Y:S01]  /*23120*/  STL.S16 [R1+0x113c], R106 ;  /* 0x00113c6a01007387 */ /* 0x000fe20000100600 */
[----:B---3--:R-:W-:-:S05]  /*23130*/  PRMT R98, RZ, 0x7610, R98 ;  /* 0x00007610ff627816 */ /* 0x008fca0000000062 */
[----:B------:R-:W-:Y:S04]  /*23140*/  STL.S16 [R1+0x123c], R98 ;  /* 0x00123c6201007387 */ /* 0x000fe80000100600 */
[----:B------:R-:W-:Y:S04]  /*23150*/  STL.S16 [R1+0x1340], R92 ;  /* 0x0013405c01007387 */ /* 0x000fe80000100600 */
[----:B------:R-:W-:Y:S04]  /*23160*/  STL.S16 [R1+0x133c], R88 ;  /* 0x00133c5801007387 */ /* 0x000fe80000100600 */
[----:B------:R-:W-:Y:S04]  /*23170*/  STL.S16 [R1+0x1450], R86 ;  /* 0x0014505601007387 */ /* 0x000fe80000100600 */
        /* <DEDUP_REMOVED lines=88> */
[----:B------:R-:W-:Y:S02]  /*23700*/  PRMT R139, RZ, 0x7610, R139 ;  /* 0x00007610ff8b7816 */ /* 0x000fe4000000008b */
[----:B------:R-:W-:-:S05]  /*23710*/  PRMT R138, RZ, 0x7610, R138 ;  /* 0x00007610ff8a7816 */ /* 0x000fca000000008a */
[----:B------:R4:W-:Y:S02]  /*23720*/  STL.64 [R1+0x27b0], R138 ;  /* 0x0027b08a01007387 */ /* 0x0009e40000100a00 */
[----:B----4-:R-:W-:Y:S02]  /*23730*/  IMAD.MOV.U32 R138, RZ, RZ, R80 ;  /* 0x000000ffff8a7224 */ /* 0x010fe400078e0050 */
[----:B------:R-:W-:Y:S02]  /*23740*/  IMAD.MOV.U32 R139, RZ, RZ, R81 ;  /* 0x000000ffff8b7224 */ /* 0x000fe400078e0051 */
[----:B------:R-:W3:Y:S01]  /*23750*/  LDL.LU.64 R80, [R1+0x29f8] ;  /* 0x0029f80001507983 */ /* 0x000ee20000300a00 */
        /* <DEDUP_REMOVED lines=79> */
[----:B--2---:R-:W-:-:S05]  /*23c50*/  PRMT R89, RZ, 0x7610, R89 ;  /* 0x00007610ff597816 */ /* 0x004fca0000000059 */
[----:B------:R0:W-:Y:S04]  /*23c60*/  STL.S16 [R1+0xf18], R89 ;  /* 0x000f185901007387 */ /* 0x0001e80000100600 */
[----:B0-----:R-:W2:Y:S01]  /*23c70*/  LDL.LU R89, [R1+0x2988] ;  /* 0x0029880001597983 */ /* 0x001ea20000300800 */
[----:B------:R-:W-:Y:S02]  /*23c80*/  PRMT R156, RZ, 0x7610, R156 ;  /* 0x00007610ff9c7816 */ /* 0x000fe4000000009c */
[----:B------:R-:W-:Y:S02]  /*23c90*/  PRMT R129, RZ, 0x7610, R129 ;  /* 0x00007610ff817816 */ /* 0x000fe40000000081 */
[----:B------:R-:W-:Y:S01]  /*23ca0*/  PRMT R128, RZ, 0x7610, R128 ;  /* 0x00007610ff807816 */ /* 0x000fe20000000080 */
[----:B------:R0:W-:Y:S02]  /*23cb0*/  STL.64 [R1+0x27a0], R156 ;  /* 0x0027a09c01007387 */ /* 0x0001e40000100a00 */
[----:B0-----:R-:W-:-:S02]  /*23cc0*/  IMAD.MOV.U32 R156, RZ, RZ, R83 ;  /* 0x000000ffff9c7224 */ /* 0x001fc400078e0053 */
[----:B------:R-:W4:Y:S01]  /*23cd0*/  LDL.LU R83, [R1+0x2984] ;  /* 0x0029840001537983 */ /* 0x000f220000300800 */
[----:B------:R-:W-:-:S03]  /*23ce0*/  IMAD.MOV.U32 R157, RZ, RZ, R82 ;  /* 0x000000ffff9d7224 */ /* 0x000fc600078e0052 */
[----:B------:R-:W3:Y:S04]  /*23cf0*/  LDL.LU R82, [R1+0x2980] ;  /* 0x0029800001527983 */ /* 0x000ee80000300800 */
[----:B------:R0:W-:Y:S02]  /*23d00*/  STL.64 [R1+0x27a8], R128 ;  /* 0x0027a88001007387 */ /* 0x0001e40000100a00 */
[----:B0-----:R-:W-:Y:S02]  /*23d10*/  IMAD.MOV.U32 R128, RZ, RZ, R86 ;  /* 0x000000ffff807224 */ /* 0x001fe400078e0056 */
[----:B------:R-:W3:Y:S01]  /*23d20*/  LDL.LU R86, [R1+0x297c] ;  /* 0x00297c0001567983 */ /* 0x000ee20000300800 */
[----:B------:R-:W-:-:S03]  /*23d30*/  IMAD.MOV.U32 R129, RZ, RZ, R87 ;  /* 0x000000ffff817224 */ /* 0x000fc600078e0057 */
        /* <DEDUP_REMOVED lines=83> */
[----:B------:R-:W-:Y:S02]  /*24270*/  PRMT R132, RZ, 0x7610, R132 ;  /* 0x00007610ff847816 */ /* 0x000fe40000000084 */
[----:B------:R-:W-:Y:S02]  /*24280*/  PRMT R125, RZ, 0x7610, R125 ;  /* 0x00007610ff7d7816 */ /* 0x000fe4000000007d */
[----:B------:R-:W-:Y:S01]  /*24290*/  PRMT R124, RZ, 0x7610, R124 ;  /* 0x00007610ff7c7816 */ /* 0x000fe2000000007c */
[----:B------:R0:W-:Y:S04]  /*242a0*/  STL.64 [R1+0x2778], R132 ;  /* 0x0027788401007387 */ /* 0x0001e80000100a00 */
[----:B0-----:R-:W3:Y:S04]  /*242b0*/  LDL.64 R132, [R1+0xd48] ;  /* 0x000d480001847983 */ /* 0x001ee80000100a00 */
[----:B------:R-:W-:Y:S04]  /*242c0*/  STL [R1+0x2780], R125 ;  /* 0x0027807d01007387 */ /* 0x000fe80000100800 */
[----:B------:R0:W-:Y:S04]  /*242d0*/  STL [R1+0x2790], R124 ;  /* 0x0027907c01007387 */ /* 0x0001e80000100800 */
[----:B0-----:R-:W3:Y:S01]  /*242e0*/  LDL.64 R124, [R1+0xd28] ;  /* 0x000d2800017c7983 */ /* 0x001ee20000100a00 */
        /* <DEDUP_REMOVED lines=69> */
[----:B------:R-:W-:-:S02]  /*24740*/  PRMT R140, RZ, 0x7610, R140 ;  /* 0x00007610ff8c7816 */ /* 0x000fc4000000008c */
[----:B--2---:R-:W-:-:S05]  /*24750*/  PRMT R89, RZ, 0x7610, R89 ;  /* 0x00007610ff597816 */ /* 0x004fca0000000059 */
[----:B------:R0:W-:Y:S04]  /*24760*/  STL.S16 [R1+0xff8], R89 ;  /* 0x000ff85901007387 */ /* 0x0001e80000100600 */
[----:B0-----:R-:W2:Y:S04]  /*24770*/  LDL.LU R89, [R1+0x28b0] ;  /* 0x0028b00001597983 */ /* 0x001ea80000300800 */
[----:B------:R0:W-:Y:S02]  /*24780*/  STL.64 [R1+0x2748], R162 ;  /* 0x002748a201007387 */ /* 0x0001e40000100a00 */
[----:B0-----:R-:W-:-:S02]  /*24790*/  IMAD.MOV.U32 R163, RZ, RZ, R88 ;  /* 0x000000ffffa37224 */ /* 0x001fc400078e0058 */
[----:B------:R-:W2:Y:S01]  /*247a0*/  LDL.LU R88, [R1+0x28ac] ;  /* 0x0028ac0001587983 */ /* 0x000ea20000300800 */
[----:B------:R-:W-:-:S03]  /*247b0*/  IMAD.MOV.U32 R162, RZ, RZ, R92 ;  /* 0x000000ffffa27224 */ /* 0x000fc600078e005c */
[----:B------:R-:W2:Y:S04]  /*247c0*/  LDL.LU R92, [R1+0x28a8] ;  /* 0x0028a800015c7983 */ /* 0x000ea80000300800 */
[----:B------:R0:W-:Y:S02]  /*247d0*/  STL.64 [R1+0x2750], R140 ;  /* 0x0027508c01007387 */ /* 0x0001e40000100a00 */
[----:B0-----:R-:W-:Y:S02]  /*247e0*/  IMAD.MOV.U32 R140, RZ, RZ, R93 ;  /* 0x000000ffff8c7224 */ /* 0x001fe400078e005d */
[----:B------:R-:W2:Y:S01]  /*247f0*/  LDL.LU R93, [R1+0x28a4] ;  /* 0x0028a400015d7983 */ /* 0x000ea20000300800 */
[----:B------:R-:W-:-:S03]  /*24800*/  IMAD.MOV.U32 R141, RZ, RZ, R107 ;  /* 0x000000ffff8d7224 */ /* 0x000fc600078e006b */
[----:B------:R-:W2:Y:S01]  /*24810*/  LDL.LU R107, [R1+0x28a0] ;  /* 0x0028a000016b7983 */ /* 0x000ea20000300800 */
[----:B------:R-:W-:Y:S02]  /*24820*/  PRMT R121, RZ, 0x7610, R121 ;  /* 0x00007610ff797816 */ /* 0x000fe40000000079 */
[----:B------:R-:W-:Y:S02]  /*24830*/  PRMT R120, RZ, 0x7610, R120 ;  /* 0x00007610ff787816 */ /* 0x000fe40000000078 */
[----:B------:R-:W-:Y:S01]  /*24840*/  PRMT R119, RZ, 0x7610, R119 ;  /* 0x00007610ff777816 */ /* 0x000fe20000000077 */
[----:B------:R0:W-:Y:S01]  /*24850*/  STL [R1+0x2758], R121 ;  /* 0x0027587901007387 */ /* 0x0001e20000100800 */
[----:B------:R-:W-:-:S03]  /*24860*/  PRMT R118, RZ, 0x7610, R118 ;  /* 0x00007610ff767816 */ /* 0x000fc60000000076 */
[----:B------:R1:W-:Y:S01]  /*24870*/  STL [R1+0x2768], R120 ;  /* 0x0027687801007387 */ /* 0x0003e20000100800 */
[----:B0-----:R-:W-:Y:S02]  /*24880*/  IMAD.MOV.U32 R121, RZ, RZ, R95 ;  /* 0x000000ffff797224 */ /* 0x001fe400078e005f */
[----:B-1----:R-:W-:Y:S02]  /*24890*/  IMAD.MOV.U32 R120, RZ, RZ, R94 ;  /* 0x000000ffff787224 */ /* 0x002fe400078e005e */
[----:B------:R-:W3:Y:S04]  /*248a0*/  LDL.LU.64 R94, [R1+0x2898] ;  /* 0x00289800015e7983 */ /* 0x000ee80000300a00 */
[----:B------:R0:W-:Y:S02]  /*248b0*/  STL.64 [R1+0x2760], R118 ;  /* 0x0027607601007387 */ /* 0x0001e40000100a00 */
[----:B0-----:R-:W-:-:S02]  /*248c0*/  IMAD.MOV.U32 R119, RZ, RZ, R98 ;  /* 0x000000ffff777224 */ /* 0x001fc400078e0062 */
        /* <DEDUP_REMOVED lines=70> */
[----:B------:R0:W-:Y:S04]  /*24d30*/  STL [R1+0x26bc], R155 ;  /* 0x0026bc9b01007387 */ /* 0x0001e80000100800 */
[----:B------:R1:W-:Y:S01]  /*24d40*/  STL [R1+0x26c8], R154 ;  /* 0x0026c89a01007387 */ /* 0x0003e20000100800 */
[----:B0-----:R-:W-:-:S02]  /*24d50*/  IMAD.MOV.U32 R155, RZ, RZ, R103 ;  /* 0x000000ffff9b7224 */ /* 0x001fc400078e0067 */
[----:B-1----:R-:W-:Y:S02]  /*24d60*/  IMAD.MOV.U32 R154, RZ, RZ, R102 ;  /* 0x000000ffff9a7224 */ /* 0x002fe400078e0066 */
[----:B------:R-:W2:Y:S04]  /*24d70*/  LDL.LU.64 R102, [R1+0x2830] ;  /* 0x0028300001667983 */ /* 0x000ea80000300a00 */
[----:B------:R0:W-:Y:S02]  /*24d80*/  STL [R1+0x26d8], R123 ;  /* 0x0026d87b01007387 */ /* 0x0001e40000100800 */
[----:B0-----:R-:W-:Y:S02]  /*24d90*/  IMAD.MOV.U32 R123, RZ, RZ, R106 ;  /* 0x000000ffff7b7224 */ /* 0x001fe400078e006a */
[----:B------:R-:W2:Y:S04]  /*24da0*/  LDL.LU R106, [R1+0x282c] ;  /* 0x00282c00016a7983 */ /* 0x000ea80000300800 */
[----:B------:R0:W-:Y:S02]  /*24db0*/  STL [R1+0x26e8], R111 ;  /* 0x0026e86f01007387 */ /* 0x0001e40000100800 */
[----:B0-----:R-:W-:-:S02]  /*24dc0*/  IMAD.MOV.U32 R111, RZ, RZ, R130 ;  /* 0x000000ffff6f7224 */ /* 0x001fc400078e0082 */
[----:B------:R-:W2:Y:S01]  /*24dd0*/  LDL.LU R130, [R1+0x2828] ;  /* 0x0028280001827983 */ /* 0x000ea20000300800 */
[----:B------:R-:W-:Y:S02]  /*24de0*/  PRMT R79, RZ, 0x7610, R79 ;  /* 0x00007610ff4f7816 */ /* 0x000fe4000000004f */
[----:B------:R-:W-:Y:S02]  /*24df0*/  PRMT R78, RZ, 0x7610, R78 ;  /* 0x00007610ff4e7816 */ /* 0x000fe4000000004e */
[----:B------:R-:W-:Y:S02]  /*24e00*/  PRMT R55, RZ, 0x7610, R55 ;  /* 0x00007610ff377816 */ /* 0x000fe40000000037 */
[----:B------:R-:W-:Y:S01]  /*24e10*/  PRMT R54, RZ, 0x7610, R54 ;  /* 0x00007610ff367816 */ /* 0x000fe20000000036 */
[----:B------:R0:W-:Y:S01]  /*24e20*/  STL.64 [R1+0x26c0], R78 ;  /* 0x0026c04e01007387 */ /* 0x0001e20000100a00 */
[----:B------:R-:W-:Y:S02]  /*24e30*/  PRMT R53, RZ, 0x7610, R53 ;  /* 0x00007610ff357816 */ /* 0x000fe40000000035 */
[----:B------:R-:W-:-:S02]  /*24e40*/  PRMT R52, RZ, 0x7610, R52 ;  /* 0x00007610ff347816 */ /* 0x000fc40000000034 */
[----:B------:R-:W-:Y:S02]  /*24e50*/  PRMT R97, RZ, 0x7610, R97 ;  /* 0x00007610ff617816 */ /* 0x000fe40000000061 */
[----:B------:R-:W-:Y:S01]  /*24e60*/  PRMT R96, RZ, 0x7610, R96 ;  /* 0x00007610ff607816 */ /* 0x000fe20000000060 */
[----:B0-----:R-:W3:Y:S04]  /*24e70*/  LDL.64 R78, [R1+0xd40] ;  /* 0x000d4000014e7983 */ /* 0x001ee80000100a00 */
[----:B------:R0:W-:Y:S01]  /*24e80*/  STL.64 [R1+0x26d0], R54 ;  /* 0x0026d03601007387 */ /* 0x0001e20000100a00 */
[----:B------:R-:W-:Y:S01]  /*24e90*/  PRMT R110, RZ, 0x7610, R110 ;  /* 0x00007610ff6e7816 */ /* 0x000fe2000000006e */
[----:B0-----:R-:W-:Y:S02]  /*24ea0*/  IMAD.MOV.U32 R54, RZ, RZ, R108 ;  /* 0x000000ffff367224 */ /* 0x001fe400078e006c */
[----:B------:R-:W-:-:S02]  /*24eb0*/  IMAD.MOV.U32 R55, RZ, RZ, R109 ;  /* 0x000000ffff377224 */ /* 0x000fc400078e006d */
[----:B------:R-:W3:Y:S04]  /*24ec0*/  LDL.LU.64 R108, [R1+0x2820] ;  /* 0x00282000016c7983 */ /* 0x000ee80000300a00 */
[----:B------:R0:W-:Y:S01]  /*24ed0*/  STL.64 [R1+0x26e0], R52 ;  /* 0x0026e03401007387 */ /* 0x0001e20000100a00 */
[----:B------:R-:W-:Y:S02]  /*24ee0*/  PRMT R165, RZ, 0x7610, R165 ;  /* 0x00007610ffa57816 */ /* 0x000fe400000000a5 */
[----:B------:R-:W-:Y:S01]  /*24ef0*/  PRMT R91, RZ, 0x7610, R91 ;  /* 0x00007610ff5b7816 */ /* 0x000fe2000000005b */
[----:B------:R-:W3:Y:S04]  /*24f00*/  @P1 LDG.E.U16 R123, desc[UR10][R54.64] ;  /* 0x0000000a367b1981 */ /* 0x000ee8000c1e1500 */
[----:B0-----:R-:W3:Y:S04]  /*24f10*/  LDL.64 R52, [R1+0xd30] ;  /* 0x000d300001347983 */ /* 0x001ee80000100a00 */
[----:B------:R0:W-:Y:S02]  /*24f20*/  STL.64 [R1+0x26f0], R96 ;  /* 0x0026f06001007387 */ /* 0x0001e40000100a00 */
[----:B0-----:R-:W-:-:S02]  /*24f30*/  IMAD.MOV.U32 R97, RZ, RZ, R112 ;  /* 0x000000ffff617224 */ /* 0x001fc400078e0070 */
[----:B------:R-:W3:Y:S01]  /*24f40*/  LDL.LU R112, [R1+0x2818] ;  /* 0x0028180001707983 */ /* 0x000ee20000300800 */
[----:B------:R-:W-:-:S03]  /*24f50*/  IMAD.MOV.U32 R96, RZ, RZ, R113 ;  /* 0x000000ffff607224 */ /* 0x000fc600078e0071 */
[----:B------:R-:W3:Y:S04]  /*24f60*/  LDL.LU R113, [R1+0x2814] ;  /* 0x0028140001717983 */ /* 0x000ee80000300800 */
[----:B------:R0:W-:Y:S02]  /*24f70*/  STL [R1+0x26b8], R110 ;  /* 0x0026b86e01007387 */ /* 0x0001e40000100800 */
[----:B0-----:R-:W-:Y:S02]  /*24f80*/  IMAD.MOV.U32 R110, RZ, RZ, R131 ;  /* 0x000000ffff6e7224 */ /* 0x001fe400078e0083 */
        /* <DEDUP_REMOVED lines=25> */
[----:B---3--:R-:W-:Y:S02]  /*25120*/  PRMT R131, RZ, 0x7610, R131 ;  /* 0x00007610ff837816 */ /* 0x008fe40000000083 */
        /* <DEDUP_REMOVED lines=8> */
[----:B--2---:R-:W-:-:S05]  /*251b0*/  PRMT R130, RZ, 0x7610, R130 ;  /* 0x00007610ff827816 */ /* 0x004fca0000000082 */
[----:B------:R0:W-:Y:S04]  /*251c0*/  STL.S16 [R1+0x13ec], R130 ;  /* 0x0013ec8201007387 */ /* 0x0001e80000100600 */
[----:B0-----:R-:W2:Y:S04]  /*251d0*/  LDL.LU R130, [R1+0x27ec] ;  /* 0x0027ec0001827983 */ /* 0x001ea80000300800 */
[----:B------:R0:W-:Y:S04]  /*251e0*/  STL.S16 [R1+0xe04], R131 ;  /* 0x000e048301007387 */ /* 0x0001e80000100600 */
[----:B0-----:R-:W3:Y:S04]  /*251f0*/  LDL.LU R131, [R1+0x27e8] ;  /* 0x0027e80001837983 */ /* 0x001ee80000300800 */
[----:B------:R0:W-:Y:S02]  /*25200*/  STL [R1+0x2620], R165 ;  /* 0x002620a501007387 */ /* 0x0001e40000100800 */
[----:B0-----:R-:W-:-:S02]  /*25210*/  IMAD.MOV.U32 R165, RZ, RZ, R134 ;  /* 0x000000ffffa57224 */ /* 0x001fc400078e0086 */
[----:B------:R-:W2:Y:S04]  /*25220*/  LDL.LU R134, [R1+0x27e4] ;  /* 0x0027e40001867983 */ /* 0x000ea80000300800 */
[----:B------:R0:W-:Y:S02]  /*25230*/  STL [R1+0x2630], R91 ;  /* 0x0026305b01007387 */ /* 0x0001e40000100800 */
[----:B0-----:R-:W-:Y:S02]  /*25240*/  IMAD.MOV.U32 R91, RZ, RZ, R135 ;  /* 0x000000ffff5b7224 */ /* 0x001fe400078e0087 */
[----:B------:R-:W2:Y:S04]  /*25250*/  LDL.LU R135, [R1+0x27e0] ;  /* 0x0027e00001877983 */ /* 0x000ea80000300800 */
[----:B------:R0:W-:Y:S02]  /*25260*/  STL.64 [R1+0x2628], R24 ;  /* 0x0026281801007387 */ /* 0x0001e40000100a00 */
[----:B0-----:R-:W-:-:S02]  /*25270*/  IMAD.MOV.U32 R24, RZ, RZ, R142 ;  /* 0x000000ffff187224 */ /* 0x001fc400078e008e */
[----:B------:R-:W-:Y:S02]  /*25280*/  IMAD.MOV.U32 R25, RZ, RZ, R143 ;  /* 0x000000ffff197224 */ /* 0x000fe400078e008f */
[----:B------:R-:W2:Y:S04]  /*25290*/  LDL.LU.64 R142, [R1+0x27d8] ;  /* 0x0027d800018e7983 */ /* 0x000ea80000300a00 */
[----:B------:R0:W-:Y:S04]  /*252a0*/  STL.64 [R1+0x2638], R22 ;  /* 0x0026381601007387 */ /* 0x0001e80000100a00 */
[----:B0-----:R-:W2:Y:S04]  /*252b0*/  LDL.64 R22, [R1+0xd18] ;  /* 0x000d180001167983 */ /* 0x001ea80000100a00 */
[----:B------:R-:W-:Y:S04]  /*252c0*/  STL [R1+0x2640], R21 ;  /* 0x0026401501007387 */ /* 0x000fe80000100800 */
[----:B------:R0:W-:Y:S04]  /*252d0*/  STL [R1+0x2650], R20 ;  /* 0x0026501401007387 */ /* 0x0001e80000100800 */
[----:B0-----:R-:W3:Y:S04]  /*252e0*/  LDL.64 R20, [R1+0xd58] ;  /* 0x000d580001147983 */ /* 0x001ee80000100a00 */
[----:B------:R0:W-:Y:S02]  /*252f0*/  STL.64 [R1+0x2648], R16 ;  /* 0x0026481001007387 */ /* 0x0001e40000100a00 */
[----:B0-----:R-:W-:-:S02]  /*25300*/  IMAD.MOV.U32 R16, RZ, RZ, R158 ;  /* 0x000000ffff107224 */ /* 0x001fc400078e009e */
[----:B------:R-:W-:Y:S02]  /*25310*/  IMAD.MOV.U32 R17, RZ, RZ, R159 ;  /* 0x000000ffff117224 */ /* 0x000fe400078e009f */
[----:B------:R-:W3:Y:S01]  /*25320*/  LDL.LU.64 R158, [R1+0x27d0] ;  /* 0x0027d000019e7983 */ /* 0x000ee20000300a00 */
[----:B------:R-:W-:Y:S02]  /*25330*/  PRMT R15, RZ, 0x7610, R15 ;  /* 0x00007610ff0f7816 */ /* 0x000fe4000000000f */
[----:B------:R-:W-:Y:S02]  /*25340*/  PRMT R14, RZ, 0x7610, R14 ;  /* 0x00007610ff0e7816 */ /* 0x000fe4000000000e */
[----:B------:R-:W-:-:S03]  /*25350*/  PRMT R11, RZ, 0x7610, R11 ;  /* 0x00007610ff0b7816 */ /* 0x000fc6000000000b */
[----:B------:R3:W-:Y:S01]  /*25360*/  STL.64 [R1+0x2658], R14 ;  /* 0x0026580e01007387 */ /* 0x0007e20000100a00 */
[----:B------:R-:W-:Y:S02]  /*25370*/  PRMT R10, RZ, 0x7610, R10 ;  /* 0x00007610ff0a7816 */ /* 0x000fe4000000000a */
[----:B------:R-:W-:Y:S02]  /*25380*/  PRMT R9, RZ, 0x7610, R9 ;  /* 0x00007610ff097816 */ /* 0x000fe40000000009 */
[----:B------:R-:W-:Y:S02]  /*25390*/  PRMT R8, RZ, 0x7610, R8 ;  /* 0x00007610ff087816 */ /* 0x000fe40000000008 */
[----:B------:R-:W-:Y:S02]  /*253a0*/  PRMT R161, RZ, 0x7610, R161 ;  /* 0x00007610ffa17816 */ /* 0x000fe400000000a1 */
[----:B------:R-:W-:-:S06]  /*253b0*/  PRMT R0, RZ, 0x7610, R0 ;  /* 0x00007610ff007816 */ /* 0x000fcc0000000000 */
[----:B------:R-:W4:Y:S01]  /*253c0*/  @P1 LDG.E.U16 R0, desc[UR10][R80.64] ;  /* 0x0000000a50001981 */ /* 0x000f22000c1e1500 */
        /* <DEDUP_REMOVED lines=40> */
[----:B------:R-:W-:Y:S01]  /*25650*/  PRMT R76, RZ, 0x7610, R76 ;  /* 0x00007610ff4c7816 */ /* 0x000fe2000000004c */
[----:B--2---:R-:W2:Y:S01]  /*25660*/  @P0 LDG.E.U16 R96, desc[UR10][R22.64] ;  /* 0x0000000a16600981 */ /* 0x004ea2000c1e1500 */
[----:B---3--:R-:W-:-:S02]  /*25670*/  IMAD.MOV.U32 R14, RZ, RZ, R158 ;  /* 0x000000ffff0e7224 */ /* 0x008fc400078e009e */
[----:B------:R-:W-:Y:S02]  /*25680*/  IMAD.MOV.U32 R15, RZ, RZ, R159 ;  /* 0x000000ffff0f7224 */ /* 0x000fe400078e009f */
[----:B------:R-:W3:Y:S04]  /*25690*/  LDL.LU.64 R158, [R1+0x27c8] ;  /* 0x0027c800019e7983 */ /* 0x000ee80000300a00 */
[----:B------:R0:W-:Y:S02]  /*256a0*/  STL [R1+0x2660], R11 ;  /* 0x0026600b01007387 */ /* 0x0001e40000100800 */
[----:B0-----:R-:W-:Y:S02]  /*256b0*/  IMAD.MOV.U32 R11, RZ, RZ, R160 ;  /* 0x000000ffff0b7224 */ /* 0x001fe400078e00a0 */
[----:B------:R-:W2:Y:S04]  /*256c0*/  LDL.LU R160, [R1+0x27c0] ;  /* 0x0027c00001a07983 */ /* 0x000ea80000300800 */
[----:B------:R-:W-:Y:S04]  /*256d0*/  STL [R1+0x2670], R10 ;  /* 0x0026700a01007387 */ /* 0x000fe80000100800 */
[----:B------:R0:W-:Y:S04]  /*256e0*/  STL.64 [R1+0x2668], R8 ;  /* 0x0026680801007387 */ /* 0x0001e80000100a00 */
[----:B0-----:R-:W2:Y:S04]  /*256f0*/  LDL.64 R8, [R1+0xd80] ;  /* 0x000d800001087983 */ /* 0x001ea80000100a00 */
[----:B---3--:R-:W3:Y:S04]  /*25700*/  @P0 LDG.E.U16 R161, desc[UR10][R158.64] ;  /* 0x0000000a9ea10981 */ /* 0x008ee8000c1e1500 */
[----:B--2---:R-:W2:Y:S04]  /*25710*/  @P0 LDG.E.U16 R11, desc[UR10][R8.64] ;  /* 0x0000000a080b0981 */ /* 0x004ea8000c1e1500 */
[----:B------:R-:W-:Y:S04]  /*25720*/  STL.64 [R1+0x2678], R4 ;  /* 0x0026780401007387 */ /* 0x000fe80000100a00 */
        /* <DEDUP_REMOVED lines=9> */
[----:B------:R-:W-:Y:S04]  /*257c0*/  STL.64 [R1+0x2698], R50 ;  /* 0x0026983201007387 */ /* 0x000fe80000100a00 */
[----:B------:R-:W-:Y:S04]  /*257d0*/  STL.64 [R1+0x26a8], R48 ;  /* 0x0026a83001007387 */ /* 0x000fe80000100a00 */
[----:B------:R-:W-:Y:S04]  /*257e0*/  STL.64 [R1+0x26b0], R44 ;  /* 0x0026b02c01007387 */ /* 0x000fe80000100a00 */
[----:B------:R-:W-:Y:S04]  /*257f0*/  STL.64 [R1+0x2700], R42 ;  /* 0x0027002a01007387 */ /* 0x000fe80000100a00 */
[----:B------:R-:W-:Y:S04]  /*25800*/  STL [R1+0x2708], R39 ;  /* 0x0027082701007387 */ /* 0x000fe80000100800 */
[----:B------:R-:W-:Y:S04]  /*25810*/  STL [R1+0x2718], R38 ;  /* 0x0027182601007387 */ /* 0x000fe80000100800 */
[----:B------:R-:W-:Y:S04]  /*25820*/  STL.64 [R1+0x2710], R36 ;  /* 0x0027102401007387 */ /* 0x000fe80000100a00 */
[----:B------:R-:W-:Y:S04]  /*25830*/  STL.64 [R1+0x2720], R32 ;  /* 0x0027202001007387 */ /* 0x000fe80000100a00 */
[----:B------:R-:W-:Y:S04]  /*25840*/  STL [R1+0x2728], R31 ;  /* 0x0027281f01007387 */ /* 0x000fe80000100800 */
[----:B------:R-:W-:Y:S04]  /*25850*/  STL.64 [R1+0x2730], R26 ;  /* 0x0027301a01007387 */ /* 0x000fe80000100a00 */
[----:B------:R-:W-:Y:S04]  /*25860*/  STL [R1+0x2738], R29 ;  /* 0x0027381d01007387 */ /* 0x000fe80000100800 */
[----:B------:R-:W-:Y:S04]  /*25870*/  STL.64 [R1+0x2740], R84 ;  /* 0x0027405401007387 */ /* 0x000fe80000100a00 */
[----:B------:R-:W-:Y:S04]  /*25880*/  STL.64 [R1+0x2770], R34 ;  /* 0x0027702201007387 */ /* 0x000fe80000100a00 */
[----:B------:R-:W-:Y:S04]  /*25890*/  STL.64 [R1+0x2788], R40 ;  /* 0x0027882801007387 */ /* 0x000fe80000100a00 */
[----:B------:R-:W-:Y:S04]  /*258a0*/  STL.64 [R1+0x2798], R46 ;  /* 0x0027982e01007387 */ /* 0x000fe80000100a00 */
[----:B------:R-:W-:Y:S04]  /*258b0*/  STL.64 [R1+0x27b8], R76 ;  /* 0x0027b84c01007387 */ /* 0x000fe80000100a00 */
[----:B---3--:R-:W-:Y:S04]  /*258c0*/  STL [R1+0x201c], R161 ;  /* 0x00201ca101007387 */ /* 0x008fe80000100800 */
[----:B------:R-:W-:Y:S04]  /*258d0*/  STL [R1+0x2018], R158 ;  /* 0x0020189e01007387 */ /* 0x000fe80000100800 */
[----:B------:R-:W-:Y:S04]  /*258e0*/  STL [R1+0x2014], R159 ;  /* 0x0020149f01007387 */ /* 0x000fe80000100800 */
[----:B----4-:R-:W-:Y:S04]  /*258f0*/  STL [R1+0x2028], R0 ;  /* 0x0020280001007387 */ /* 0x010fe80000100800 */
[----:B------:R-:W-:Y:S04]  /*25900*/  STL [R1+0x2024], R80 ;  /* 0x0020245001007387 */ /* 0x000fe80000100800 */
[----:B------:R-:W-:Y:S04]  /*25910*/  STL [R1+0x2020], R81 ;  /* 0x0020205101007387 */ /* 0x000fe80000100800 */
[----:B------:R-:W3:Y:S04]  /*25920*/  LDL.64 R8, [R1+0xcb0] ;  /* 0x000cb00001087983 */ /* 0x000ee80000100a00 */
[----:B--2---:R0:W-:Y:S04]  /*25930*/  @P0 STL [R1+0xf50], R11 ;  /* 0x000f500b01000387 */ /* 0x0041e80000100800 */
[----:B0-----:R-:W3:Y:S04]  /*25940*/  LDL R11, [R1+0xf4c] ;  /* 0x000f4c00010b7983 */ /* 0x001ee80000100800 */
[----:B---3--:R-:W2:Y:S04]  /*25950*/  @P1 LDG.E.U16 R11, desc[UR10][R8.64] ;  /* 0x0000000a080b1981 */ /* 0x008ea8000c1e1500 */
        /* <DEDUP_REMOVED lines=16> */
[----:B--2---:R0:W-:Y:S04]  /*25a60*/  @P1 STL [R1+0x114c], R11 ;  /* 0x00114c0b01001387 */ /* 0x0041e80000100800 */
[----:B------:R-:W2:Y:S01]  /*25a70*/  LDL.64 R8, [R1+0xd68] ;  /* 0x000d680001087983 */ /* 0x000ea20000100a00 */
[----:B0-----:R-:W-:-:S03]  /*25a80*/  IMAD.MOV.U32 R11, RZ, RZ, R15 ;  /* 0x000000ffff0b7224 */ /* 0x001fc600078e000f */
[----:B------:R-:W2:Y:S04]  /*25a90*/  LDL R15, [R1+0x1250] ;  /* 0x00125000010f7983 */ /* 0x000ea80000100800 */
[----:B--2---:R-:W2:Y:S01]  /*25aa0*/  @P0 LDG.E.U16 R15, desc[UR10][R8.64] ;  /* 0x0000000a080f0981 */ /* 0x004ea2000c1e1500 */
[----:B------:R-:W-:-:S03]  /*25ab0*/  IMAD.MOV.U32 R10, RZ, RZ, R14 ;  /* 0x000000ffff0a7224 */ /* 0x000fc600078e000e */
[----:B--2---:R0:W-:Y:S04]  /*25ac0*/  @P0 STL [R1+0x1250], R15 ;  /* 0x0012500f01000387 */ /* 0x0041e80000100800 */
[----:B------:R-:W2:Y:S04]  /*25ad0*/  LDL.64 R8, [R1+0xc98] ;  /* 0x000c980001087983 */ /* 0x000ea80000100a00 */
[----:B------:R-:W2:Y:S01]  /*25ae0*/  LDL R14, [R1+0x124c] ;  /* 0x00124c00010e7983 */ /* 0x000ea20000100800 */
[----:B0-----:R-:W-:-:S06]  /*25af0*/  IMAD.MOV.U32 R15, RZ, RZ, R91 ;  /* 0x000000ffff0f7224 */ /* 0x001fcc00078e005b */
[----:B------:R-:W3:Y:S01]  /*25b00*/  @P0 LDG.E.U16 R15, desc[UR10][R10.64] ;  /* 0x0000000a0a0f0981 */ /* 0x000ee2000c1e1500 */
[----:B------:R-:W-:-:S03]  /*25b10*/  IMAD.MOV.U32 R91, RZ, RZ, R165 ;  /* 0x000000ffff5b7224 */ /* 0x000fc600078e00a5 */
[----:B--2---:R-:W2:Y:S01]  /*25b20*/  @P1 LDG.E.U16 R14, desc[UR10][R8.64] ;  /* 0x0000000a080e1981 */ /* 0x004ea2000c1e1500 */
[----:B------:R-:W-:Y:S02]  /*25b30*/  IMAD.MOV.U32 R165, RZ, RZ, R97 ;  /* 0x000000ffffa57224 */ /* 0x000fe400078e0061 */
[----:B------:R-:W-:Y:S02]  /*25b40*/  IMAD.MOV.U32 R97, RZ, RZ, R118 ;  /* 0x000000ffff617224 */ /* 0x000fe400078e0076 */
[----:B------:R-:W-:Y:S02]  /*25b50*/  IMAD.MOV.U32 R118, RZ, RZ, R140 ;  /* 0x000000ffff767224 */ /* 0x000fe400078e008c */
[----:B------:R-:W-:Y:S02]  /*25b60*/  IMAD.MOV.U32 R140, RZ, RZ, R141 ;  /* 0x000000ffff8c7224 */ /* 0x000fe400078e008d */
[----:B------:R-:W-:Y:S02]  /*25b70*/  IMAD.MOV.U32 R141, RZ, RZ, R156 ;  /* 0x000000ffff8d7224 */ /* 0x000fe400078e009c */
[----:B------:R-:W-:-:S02]  /*25b80*/  IMAD.MOV.U32 R156, RZ, RZ, R157 ;  /* 0x000000ffff9c7224 */ /* 0x000fc400078e009d */
[----:B------:R-:W4:Y:S04]  /*25b90*/  LDL R157, [R1+0xf44] ;  /* 0x000f4400019d7983 */ /* 0x000f280000100800 */
[----:B---3--:R0:W-:Y:S02]  /*25ba0*/  @P0 STL [R1+0x1350], R15 ;  /* 0x0013500f01000387 */ /* 0x0081e40000100800 */
[----:B0-----:R-:W-:Y:S02]  /*25bb0*/  IMAD.MOV.U32 R15, RZ, RZ, R17 ;  /* 0x000000ffff0f7224 */ /* 0x001fe400078e0011 */
[----:B------:R-:W-:Y:S01]  /*25bc0*/  IMAD.MOV.U32 R17, RZ, RZ, R79 ;  /* 0x000000ffff117224 */ /* 0x000fe200078e004f */
[----:B--2---:R0:W-:Y:S04]  /*25bd0*/  @P1 STL [R1+0x124c], R14 ;  /* 0x00124c0e01001387 */ /* 0x0041e80000100800 */
[----:B------:R-:W2:Y:S04]  /*25be0*/  LDL.64 R40, [R1+0xc90] ;  /* 0x000c900001287983 */ /* 0x000ea80000100a00 */
[----:B------:R-:W2:Y:S01]  /*25bf0*/  LDL R29, [R1+0x134c] ;  /* 0x00134c00011d7983 */ /* 0x000ea20000100800 */
[----:B0-----:R-:W-:-:S02]  /*25c00*/  IMAD.MOV.U32 R14, RZ, RZ, R16 ;  /* 0x000000ffff0e7224 */ /* 0x001fc400078e0010 */
[----:B------:R-:W-:Y:S01]  /*25c10*/  IMAD.MOV.U32 R16, RZ, RZ, R78 ;  /* 0x000000ffff107224 */ /* 0x000fe200078e004e */
[----:B------:R-:W3:Y:S04]  /*25c20*/  LDL.64 R84, [R1+0xc88] ;  /* 0x000c880001547983 */ /* 0x000ee80000100a00 */
[----:B------:R-:W3:Y:S04]  /*25c30*/  LDL.64 R78, [R1+0xd10] ;  /* 0x000d1000014e7983 */ /* 0x000ee80000100a00 */
[----:B------:R-:W3:Y:S04]  /*25c40*/  LDL.64 R26, [R1+0xd50] ;  /* 0x000d5000011a7983 */ /* 0x000ee80000100a00 */
[----:B------:R-:W3:Y:S04]  /*25c50*/  LDL R33, [R1+0xf48] ;  /* 0x000f480001217983 */ /* 0x000ee80000100800 */
[----:B------:R-:W3:Y:S04]  /*25c60*/  LDL.64 R44, [R1+0xc78] ;  /* 0x000c7800012c7983 */ /* 0x000ee80000100a00 */
[----:B------:R-:W3:Y:S01]  /*25c70*/  LDL R117, [R1+0x1044] ;  /* 0x0010440001757983 */ /* 0x000ee20000100800 */
[----:B------:R-:W-:-:S02]  /*25c80*/  IMAD.MOV.U32 R4, RZ, RZ, R20 ;  /* 0x000000ffff047224 */ /* 0x000fc400078e0014 */
[----:B------:R-:W-:Y:S01]  /*25c90*/  IMAD.MOV.U32 R5, RZ, RZ, R21 ;  /* 0x000000ffff057224 */ /* 0x000fe200078e0015 */
[----:B------:R-:W3:Y:S04]  /*25ca0*/  LDL.64 R12, [R1+0xd38] ;  /* 0x000d3800010c7983 */ /* 0x000ee80000100a00 */
[----:B------:R-:W3:Y:S01]  /*25cb0*/  LDL R164, [R1+0x1248] ;  /* 0x0012480001a47983 */ /* 0x000ee20000100800 */
[----:B------:R-:W-:Y:S02]  /*25cc0*/  IMAD.MOV.U32 R34, RZ, RZ, R4 ;  /* 0x000000ffff227224 */ /* 0x000fe400078e0004 */
[----:B------:R-:W-:Y:S01]  /*25cd0*/  IMAD.MOV.U32 R35, RZ, RZ, R5 ;  /* 0x000000ffff237224 */ /* 0x000fe200078e0005 */
[----:B------:R-:W3:Y:S04]  /*25ce0*/  LDL R10, [R1+0x1344] ;  /* 0x00134400010a7983 */ /* 0x000ee80000100800 */
[----:B------:R-:W3:Y:S01]  /*25cf0*/  LDL.64 R4, [R1+0xc60] ;  /* 0x000c600001047983 */ /* 0x000ee20000100a00 */
[----:B------:R-:W-:-:S02]  /*25d00*/  IMAD.MOV.U32 R11, RZ, RZ, R165 ;  /* 0x000000ffff0b7224 */ /* 0x000fc400078e00a5 */
[----:B------:R-:W-:Y:S01]  /*25d10*/  IMAD.MOV.U32 R8, RZ, RZ, R24 ;  /* 0x000000ffff087224 */ /* 0x000fe200078e0018 */
[----:B------:R-:W3:Y:S01]  /*25d20*/  LDL R165, [R1+0xf40] ;  /* 0x000f400001a57983 */ /* 0x000ee20000100800 */
[----:B------:R-:W-:Y:S02]  /*25d30*/  IMAD.MOV.U32 R9, RZ, RZ, R25 ;  /* 0x000000ffff097224 */ /* 0x000fe400078e0019 */
[----:B------:R-:W-:Y:S01]  /*25d40*/  IMAD.MOV.U32 R48, RZ, RZ, R16 ;  /* 0x000000ffff307224 */ /* 0x000fe200078e0010 */
[----:B------:R-:W3:Y:S01]  /*25d50*/  @P1 LDG.E.U16 R91, desc[UR10][R14.64] ;  /* 0x0000000a0e5b1981 */ /* 0x000ee2000c1e1500 */
[----:B------:R-:W-:Y:S02]  /*25d60*/  IMAD.MOV.U32 R49, RZ, RZ, R17 ;  /* 0x000000ffff317224 */ /* 0x000fe400078e0011 */
[----:B------:R-:W-:Y:S01]  /*25d70*/  IMAD.MOV.U32 R24, RZ, RZ, R124 ;  /* 0x000000ffff187224 */ /* 0x000fe200078e007c */
[----:B------:R-:W3:Y:S01]  /*25d80*/  LDL.64 R16, [R1+0xd20] ;  /* 0x000d200001107983 */ /* 0x000ee20000100a00 */
[----:B------:R-:W-:-:S02]  /*25d90*/  IMAD.MOV.U32 R25, RZ, RZ, R125 ;  /* 0x000000ffff197224 */ /* 0x000fc400078e007d */
[----:B------:R-:W-:Y:S01]  /*25da0*/  IMAD.MOV.U32 R36, RZ, RZ, R8 ;  /* 0x000000ffff247224 */ /* 0x000fe200078e0008 */
[----:B------:R-:W3:Y:S01]  /*25db0*/  LDL.64 R124, [R1+0xcf8] ;  /* 0x000cf800017c7983 */ /* 0x000ee20000100a00 */
[----:B------:R-:W-:Y:S02]  /*25dc0*/  IMAD.MOV.U32 R37, RZ, RZ, R9 ;  /* 0x000000ffff257224 */ /* 0x000fe400078e0009 */
[----:B------:R-:W-:Y:S02]  /*25dd0*/  IMAD.MOV.U32 R90, RZ, RZ, R97 ;  /* 0x000000ffff5a7224 */ /* 0x000fe400078e0061 */
[----:B------:R-:W-:Y:S01]  /*25de0*/  IMAD.MOV.U32 R2, RZ, RZ, R52 ;  /* 0x000000ffff027224 */ /* 0x000fe200078e0034 */
[----:B------:R-:W3:Y:S01]  /*25df0*/  LDL R97, [R1+0x103c] ;  /* 0x00103c0001617983 */ /* 0x000ee20000100800 */
[----:B------:R-:W-:Y:S02]  /*25e00*/  IMAD.MOV.U32 R3, RZ, RZ, R53 ;  /* 0x000000ffff037224 */ /* 0x000fe400078e0035 */
[----:B------:R-:W-:-:S02]  /*25e10*/  IMAD.MOV.U32 R20, RZ, RZ, R120 ;  /* 0x000000ffff147224 */ /* 0x000fc400078e0078 */
[----:B------:R-:W-:Y:S01]  /*25e20*/  IMAD.MOV.U32 R21, RZ, RZ, R121 ;  /* 0x000000ffff157224 */ /* 0x000fe200078e0079 */
[----:B------:R-:W3:Y:S01]  /*25e30*/  @P0 LDG.E.U16 R90, desc[UR10][R2.64] ;  /* 0x0000000a025a0981 */ /* 0x000ee2000c1e1500 */
[----:B------:R-:W-:Y:S02]  /*25e40*/  IMAD.MOV.U32 R8, RZ, RZ, R24 ;  /* 0x000000ffff087224 */ /* 0x000fe400078e0018 */
[----:B------:R-:W-:Y:S01]  /*25e50*/  IMAD.MOV.U32 R9, RZ, RZ, R25 ;  /* 0x000000ffff097224 */ /* 0x000fe200078e0019 */
[----:B------:R-:W3:Y:S01]  /*25e60*/  LDL.64 R120, [R1+0xd00] ;  /* 0x000d000001787983 */ /* 0x000ee20000100a00 */
[----:B------:R-:W-:Y:S02]  /*25e70*/  IMAD.MOV.U32 R52, RZ, RZ, R138 ;  /* 0x000000ffff347224 */ /* 0x000fe400078e008a */
[----:B------:R-:W-:Y:S01]  /*25e80*/  IMAD.MOV.U32 R53, RZ, RZ, R139 ;  /* 0x000000ffff357224 */ /* 0x000fe200078e008b */
[----:B------:R-:W3:Y:S01]  /*25e90*/  LDL.64 R24, [R1+0xc48] ;  /* 0x000c480001187983 */ /* 0x000ee20000100a00 */
[----:B------:R-:W-:-:S02]  /*25ea0*/  IMAD.MOV.U32 R6, RZ, RZ, R20 ;  /* 0x000000ffff067224 */ /* 0x000fc400078e0014 */
[----:B------:R-:W-:Y:S01]  /*25eb0*/  IMAD.MOV.U32 R7, RZ, RZ, R21 ;  /* 0x000000ffff077224 */ /* 0x000fe200078e0015 */
[----:B------:R-:W3:Y:S01]  /*25ec0*/  LDL R138, [R1+0xf34] ;  /* 0x000f3400018a7983 */ /* 0x000ee20000100800 */
[----:B------:R-:W-:Y:S02]  /*25ed0*/  IMAD.MOV.U32 R20, RZ, RZ, R52 ;  /* 0x000000ffff147224 */ /* 0x000fe400078e0034 */
[----:B------:R-:W-:Y:S01]  /*25ee0*/  IMAD.MOV.U32 R21, RZ, RZ, R53 ;  /* 0x000000ffff157224 */ /* 0x000fe200078e0035 */
[----:B------:R-:W3:Y:S01]  /*25ef0*/  LDL R139, [R1+0xe60] ;  /* 0x000e6000018b7983 */ /* 0x000ee20000100800 */
[----:B------:R-:W-:Y:S02]  /*25f00*/  IMAD.MOV.U32 R122, RZ, RZ, R118 ;  /* 0x000000ffff7a7224 */ /* 0x000fe400078e0076 */
[----:B------:R-:W-:Y:S01]  /*25f10*/  IMAD.MOV.U32 R50, RZ, RZ, R154 ;  /* 0x000000ffff327224 */ /* 0x000fe200078e009a */
[----:B------:R-:W3:Y:S01]  /*25f20*/  LDL R118, [R1+0x1240] ;  /* 0x0012400001767983 */ /* 0x000ee20000100800 */
[----:B------:R-:W-:-:S03]  /*25f30*/  IMAD.MOV.U32 R51, RZ, RZ, R155 ;  /* 0x000000ffff337224 */ /* 0x000fc600078e009b */
[----:B------:R-:W3:Y:S01]  /*25f40*/  LDL.64 R154, [R1+0xc38] ;  /* 0x000c3800019a7983 */ /* 0x000ee20000100a00 */
[----:B------:R-:W-:Y:S02]  /*25f50*/  IMAD.MOV.U32 R18, RZ, RZ, R140 ;  /* 0x000000ffff127224 */ /* 0x000fe400078e008c */
[----:B------:R-:W-:Y:S01]  /*25f60*/  IMAD.MOV.U32 R19, RZ, RZ, R141 ;  /* 0x000000ffff137224 */ /* 0x000fe200078e008d */
[----:B------:R-:W3:Y:S01]  /*25f70*/  @P1 LDG.E.U16 R122, desc[UR10][R6.64] ;  /* 0x0000000a067a1981 */ /* 0x000ee2000c1e1500 */
[----:B------:R-:W-:-:S03]  /*25f80*/  IMAD.MOV.U32 R38, RZ, RZ, R132 ;  /* 0x000000ffff267224 */ /* 0x000fc600078e0084 */
[----:B------:R-:W3:Y:S01]  /*25f90*/  LDL.64 R140, [R1+0xc30] ;  /* 0x000c3000018c7983 */ /* 0x000ee20000100a00 */
[----:B------:R-:W-:-:S03]  /*25fa0*/  IMAD.MOV.U32 R39, RZ, RZ, R133 ;  /* 0x000000ffff277224 */ /* 0x000fc600078e0085 */
[----:B------:R-:W3:Y:S01]  /*25fb0*/  LDL.64 R132, [R1+0xc28] ;  /* 0x000c280001847983 */ /* 0x000ee20000100a00 */
[----:B------:R-:W-:Y:S02]  /*25fc0*/  IMAD.MOV.U32 R31, RZ, RZ, R152 ;  /* 0x000000ffff1f7224 */ /* 0x000fe400078e0098 */
[----:B------:R-:W-:Y:S01]  /*25fd0*/  IMAD.MOV.U32 R32, RZ, RZ, R153 ;  /* 0x000000ffff207224 */ /* 0x000fe200078e0099 */
[----:B------:R-:W3:Y:S01]  /*25fe0*/  @P0 LDG.E.U16 R19, desc[UR10][R48.64] ;  /* 0x0000000a30130981 */ /* 0x000ee2000c1e1500 */
[----:B----4-:R-:W-:-:S03]  /*25ff0*/  IMAD.MOV.U32 R42, RZ, RZ, R157 ;  /* 0x000000ffff2a7224 */ /* 0x010fc600078e009d */
[----:B------:R-:W4:Y:S01]  /*26000*/  @P0 LDG.E.U16 R31, desc[UR10][R34.64] ;  /* 0x0000000a221f0981 */ /* 0x000f22000c1e1500 */
[----:B------:R-:W-:-:S03]  /*26010*/  IMAD.MOV.U32 R43, RZ, RZ, R156 ;  /* 0x000000ffff2b7224 */ /* 0x000fc600078e009c */
[----:B------:R-:W4:Y:S04]  /*26020*/  @P1 LDG.E.U16 R42, desc[UR10][R36.64] ;  /* 0x0000000a242a1981 */ /* 0x000f28000c1e1500 */
[----:B------:R-:W4:Y:S04]  /*26030*/  @P0 LDG.E.U16 R43, desc[UR10][R38.64] ;  /* 0x0000000a262b0981 */ /* 0x000f28000c1e1500 */
[----:B------:R-:W4:Y:S04]  /*26040*/  @P1 LDG.E.U16 R18, desc[UR10][R50.64] ;  /* 0x0000000a32121981 */ /* 0x000f28000c1e1500 */
[----:B------:R-:W4:Y:S04]  /*26050*/  @P0 LDG.E.U16 R11, desc[UR10][R8.64] ;  /* 0x0000000a080b0981 */ /* 0x000f28000c1e1500 */
[----:B------:R-:W4:Y:S04]  /*26060*/  @P1 LDG.E.U16 R110, desc[UR10][R20.64] ;  /* 0x0000000a146e1981 */ /* 0x000f28000c1e1500 */
[----:B------:R-:W4:Y:S04]  /*26070*/  LDL.64 R152, [R1+0xc20] ;  /* 0x000c200001987983 */ /* 0x000f280000100a00 */
[----:B------:R-:W4:Y:S04]  /*26080*/  LDL.64 R156, [R1+0xc18] ;  /* 0x000c1800019c7983 */ /* 0x000f280000100a00 */
[----:B--2---:R-:W2:Y:S04]  /*26090*/  @P1 LDG.E.U16 R29, desc[UR10][R40.64] ;  /* 0x0000000a281d1981 */ /* 0x004ea8000c1e1500 */
[----:B---3--:R-:W3:Y:S01]  /*260a0*/  @P1 LDG.E.U16 R32, desc[UR10][R84.64] ;  /* 0x0000000a54201981 */ /* 0x008ee2000c1e1500 */
[----:B------:R-:W-:-:S02]  /*260b0*/  IMAD.MOV.U32 R52, RZ, RZ, R78 ;  /* 0x000000ffff347224 */ /* 0x000fc400078e004e */
[----:B------:R-:W-:Y:S02]  /*260c0*/  IMAD.MOV.U32 R53, RZ, RZ, R79 ;  /* 0x000000ffff357224 */ /* 0x000fe400078e004f */
[----:B------:R-:W2:Y:S04]  /*260d0*/  LDL.64 R78, [R1+0xd08] ;  /* 0x000d0800014e7983 */ /* 0x000ea80000100a00 */
[----:B------:R-:W3:Y:S04]  /*260e0*/  @P0 LDG.E.U16 R33, desc[UR10][R26.64] ;  /* 0x0000000a1a210981 */ /* 0x000ee8000c1e1500 */
        /* <DEDUP_REMOVED lines=11> */
[----:B--2---:R-:W2:Y:S01]  /*261a0*/  @P0 LDG.E.U16 R118, desc[UR10][R78.64] ;  /* 0x0000000a4e760981 */ /* 0x004ea2000c1e1500 */
[----:B------:R-:W-:-:S03]  /*261b0*/  IMAD.MOV.U32 R46, RZ, RZ, R139 ;  /* 0x000000ffff2e7224 */ /* 0x000fc600078e008b */
[----:B------:R0:W-:Y:S04]  /*261c0*/  @P1 STL [R1+0x134c], R29 ;  /* 0x00134c1d01001387 */ /* 0x0001e80000100800 */
[----:B------:R-:W2:Y:S01]  /*261d0*/  LDL R47, [R1+0xf38] ;  /* 0x000f3800012f7983 */ /* 0x000ea20000100800 */
[----:B0-----:R-:W-:-:S03]  /*261e0*/  IMAD.MOV.U32 R29, RZ, RZ, R138 ;  /* 0x000000ffff1d7224 */ /* 0x001fc600078e008a */
[----:B------:R-:W2:Y:S04]  /*261f0*/  LDL.64 R138, [R1+0xcf0] ;  /* 0x000cf000018a7983 */ /* 0x000ea80000100a00 */
[----:B----4-:R0:W-:Y:S04]  /*26200*/  @P0 STL [R1+0x1460], R31 ;  /* 0x0014601f01000387 */ /* 0x0101e80000100800 */
[----:B------:R-:W4:Y:S04]  /*26210*/  LDL.64 R34, [R1+0xce8] ;  /* 0x000ce80001227983 */ /* 0x000f280000100a00 */
[----:B---3--:R1:W-:Y:S04]  /*26220*/  @P1 STL [R1+0x145c], R32 ;  /* 0x00145c2001001387 */ /* 0x0083e80000100800 */
[----:B0-----:R-:W4:Y:S04]  /*26230*/  LDL R31, [R1+0x1038] ;  /* 0x00103800011f7983 */ /* 0x001f280000100800 */
[----:B------:R0:W-:Y:S04]  /*26240*/  @P0 STL [R1+0xf48], R33 ;  /* 0x000f482101000387 */ /* 0x0001e80000100800 */
[----:B------:R-:W3:Y:S04]  /*26250*/  LDL.64 R84, [R1+0xc10] ;  /* 0x000c100001547983 */ /* 0x000ee80000100a00 */
[----:B------:R0:W-:Y:S04]  /*26260*/  @P1 STL [R1+0xf44], R42 ;  /* 0x000f442a01001387 */ /* 0x0001e80000100800 */
[----:B-1----:R-:W3:Y:S04]  /*26270*/  LDL R32, [R1+0x1034] ;  /* 0x0010340001207983 */ /* 0x002ee80000100800 */
[----:B------:R1:W-:Y:S04]  /*26280*/  @P0 STL [R1+0x1048], R43 ;  /* 0x0010482b01000387 */ /* 0x0003e80000100800 */
[----:B------:R-:W3:Y:S04]  /*26290*/  LDL.64 R26, [R1+0xce0] ;  /* 0x000ce000011a7983 */ /* 0x000ee80000100a00 */
[----:B------:R1:W-:Y:S04]  /*262a0*/  @P1 STL [R1+0x1044], R117 ;  /* 0x0010447501001387 */ /* 0x0003e80000100800 */
[----:B0-----:R-:W3:Y:S04]  /*262b0*/  LDL R33, [R1+0x1138] ;  /* 0x0011380001217983 */ /* 0x001ee80000100800 */
[----:B------:R0:W-:Y:S04]  /*262c0*/  @P0 STL [R1+0x1148], R19 ;  /* 0x0011481301000387 */ /* 0x0001e80000100800 */
[----:B------:R-:W3:Y:S04]  /*262d0*/  LDL.64 R36, [R1+0xc08] ;  /* 0x000c080001247983 */ /* 0x000ee80000100a00 */
[----:B------:R0:W-:Y:S04]  /*262e0*/  @P1 STL [R1+0x1144], R18 ;  /* 0x0011441201001387 */ /* 0x0001e80000100800 */
[----:B------:R-:W3:Y:S04]  /*262f0*/  LDL R42, [R1+0x1134] ;  /* 0x00113400012a7983 */ /* 0x000ee80000100800 */
[----:B------:R0:W-:Y:S04]  /*26300*/  @P0 STL [R1+0x1248], R164 ;  /* 0x001248a401000387 */ /* 0x0001e80000100800 */
[----:B------:R-:W3:Y:S04]  /*26310*/  LDL.64 R38, [R1+0xcd8] ;  /* 0x000cd80001267983 */ /* 0x000ee80000100a00 */
[----:B------:R0:W-:Y:S04]  /*26320*/  @P1 STL [R1+0x1244], R122 ;  /* 0x0012447a01001387 */ /* 0x0001e80000100800 */
[----:B-1----:R-:W3:Y:S04]  /*26330*/  LDL R43, [R1+0x1238] ;  /* 0x00123800012b7983 */ /* 0x002ee80000100800 */
[----:B------:R1:W-:Y:S04]  /*26340*/  @P0 STL [R1+0x1348], R90 ;  /* 0x0013485a01000387 */ /* 0x0003e80000100800 */
[----:B------:R-:W3:Y:S04]  /*26350*/  LDL.64 R44, [R1+0xc00] ;  /* 0x000c0000012c7983 */ /* 0x000ee80000100a00 */
[----:B------:R0:W-:Y:S04]  /*26360*/  @P1 STL [R1+0x1344], R10 ;  /* 0x0013440a01001387 */ /* 0x0001e80000100800 */
[----:B------:R-:W3:Y:S04]  /*26370*/  LDL R117, [R1+0x1234] ;  /* 0x0012340001757983 */ /* 0x000ee80000100800 */
[----:B------:R-:W-:Y:S04]  /*26380*/  @P0 STL [R1+0x1458], R11 ;  /* 0x0014580b01000387 */ /* 0x000fe80000100800 */
[----:B------:R-:W3:Y:S04]  /*26390*/  LDL.64 R48, [R1+0xcd0] ;  /* 0x000cd00001307983 */ /* 0x000ee80000100a00 */
[----:B------:R-:W-:Y:S04]  /*263a0*/  @P1 STL [R1+0x1454], R91 ;  /* 0x0014545b01001387 */ /* 0x000fe80000100800 */
[----:B0-----:R-:W3:Y:S04]  /*263b0*/  LDL R19, [R1+0x1338] ;  /* 0x0013380001137983 */ /* 0x001ee80000100800 */
[----:B------:R-:W-:Y:S04]  /*263c0*/  @P0 STL [R1+0xf40], R165 ;  /* 0x000f40a501000387 */ /* 0x000fe80000100800 */
[----:B------:R-:W3:Y:S04]  /*263d0*/  LDL.64 R50, [R1+0xbf8] ;  /* 0x000bf80001327983 */ /* 0x000ee80000100a00 */
[----:B------:R-:W-:Y:S04]  /*263e0*/  @P1 STL [R1+0xf3c], R110 ;  /* 0x000f3c6e01001387 */ /* 0x000fe80000100800 */
[----:B------:R-:W3:Y:S04]  /*263f0*/  LDL R18, [R1+0x1334] ;  /* 0x0013340001127983 */ /* 0x000ee80000100800 */
        /* <DEDUP_REMOVED lines=8> */
[----:B--2---:R-:W-:Y:S04]  /*26480*/  @P0 STL [R1+0x1240], R118 ;  /* 0x0012407601000387 */ /* 0x004fe80000100800 */
[----:B------:R-:W2:Y:S04]  /*26490*/  LDL.64 R2, [R1+0xcc0] ;  /* 0x000cc00001027983 */ /* 0x000ea80000100a00 */
[----:B------:R-:W-:Y:S04]  /*264a0*/  @P1 STL [R1+0x123c], R119 ;  /* 0x00123c7701001387 */ /* 0x000fe80000100800 */
[----:B-1----:R-:W2:Y:S04]  /*264b0*/  LDL R90, [R1+0xe5c] ;  /* 0x000e5c00015a7983 */ /* 0x002ea80000100800 */
[----:B------:R-:W-:Y:S04]  /*264c0*/  @P0 STL [R1+0x1340], R162 ;  /* 0x001340a201000387 */ /* 0x000fe80000100800 */
[----:B------:R-:W2:Y:S04]  /*264d0*/  LDL.64 R4, [R1+0xbe8] ;  /* 0x000be80001047983 */ /* 0x000ea80000100a00 */
[----:B------:R-:W-:Y:S04]  /*264e0*/  @P1 STL [R1+0x133c], R163 ;  /* 0x00133ca301001387 */ /* 0x000fe80000100800 */
[----:B------:R-:W2:Y:S04]  /*264f0*/  LDL R10, [R1+0xe58] ;  /* 0x000e5800010a7983 */ /* 0x000ea80000100800 */
[----:B------:R-:W-:Y:S04]  /*26500*/  @P0 STL [R1+0x1450], R128 ;  /* 0x0014508001000387 */ /* 0x000fe80000100800 */
[----:B------:R-:W2:Y:S04]  /*26510*/  LDL.64 R8, [R1+0xcb8] ;  /* 0x000cb80001087983 */ /* 0x000ea80000100a00 */
[----:B------:R0:W-:Y:S04]  /*26520*/  @P1 STL [R1+0x144c], R129 ;  /* 0x00144c8101001387 */ /* 0x0001e80000100800 */
[----:B------:R-:W2:Y:S04]  /*26530*/  LDL.64 R132, [R1+0x5d0] ;  /* 0x0005d00001847983 */ /* 0x000ea80000100a00 */
[----:B------:R-:W2:Y:S04]  /*26540*/  LDL.64 R124, [R1+0x980] ;  /* 0x00098000017c7983 */ /* 0x000ea80000100a00 */
[----:B0-----:R-:W2:Y:S04]  /*26550*/  LDL R129, [R1+0xe50] ;  /* 0x000e500001817983 */ /* 0x001ea80000100800 */
[----:B------:R-:W2:Y:S04]  /*26560*/  LDL R128, [R1+0xe54] ;  /* 0x000e540001807983 */ /* 0x000ea80000100800 */
[----:B------:R-:W2:Y:S04]  /*26570*/  LDL R11, [R1+0xf30] ;  /* 0x000f3000010b7983 */ /* 0x000ea80000100800 */
[----:B------:R-:W2:Y:S04]  /*26580*/  LDL.64 R14, [R1+0x600] ;  /* 0x00060000010e7983 */ /* 0x000ea80000100a00 */
[----:B------:R-:W2:Y:S04]  /*26590*/  LDL R91, [R1+0xf2c] ;  /* 0x000f2c00015b7983 */ /* 0x000ea80000100800 */
[----:B------:R-:W2:Y:S04]  /*265a0*/  LDL.64 R16, [R1+0x9a8] ;  /* 0x0009a80001107983 */ /* 0x000ea80000100a00 */
[----:B------:R-:W2:Y:S04]  /*265b0*/  LDL R165, [R1+0x1030] ;  /* 0x0010300001a57983 */ /* 0x000ea80000100800 */
[----:B------:R-:W2:Y:S04]  /*265c0*/  LDL.64 R20, [R1+0x5f8] ;  /* 0x0005f80001147983 */ /* 0x000ea80000100a00 */
[----:B------:R-:W2:Y:S04]  /*265d0*/  LDL R110, [R1+0x102c] ;  /* 0x00102c00016e7983 */ /* 0x000ea80000100800 */
[----:B------:R-:W2:Y:S04]  /*265e0*/  LDL.64 R22, [R1+0x9a0] ;  /* 0x0009a00001167983 */ /* 0x000ea80000100a00 */
[----:B------:R-:W2:Y:S01]  /*265f0*/  LDL R96, [R1+0x1130] ;  /* 0x0011300001607983 */ /* 0x000ea20000100800 */
[----:B------:R-:W-:-:S03]  /*26600*/  IMAD.MOV.U32 R76, RZ, RZ, R152 ;  /* 0x000000ffff4c7224 */ /* 0x000fc600078e0098 */
[----:B------:R-:W2:Y:S01]  /*26610*/  LDL.64 R24, [R1+0x5f0] ;  /* 0x0005f00001187983 */ /* 0x000ea20000100a00 */
[----:B------:R-:W-:-:S03]  /*26620*/  IMAD.MOV.U32 R77, RZ, RZ, R153 ;  /* 0x000000ffff4d7224 */ /* 0x000fc600078e0099 */
        /* <DEDUP_REMOVED lines=11> */
[----:B------:R-:W2:Y:S04]  /*266e0*/  @P1 LDG.E.U16 R46, desc[UR10][R76.64] ;  /* 0x0000000a4c2e1981 */ /* 0x000ea8000c1e1500 */
[----:B------:R-:W2:Y:S04]  /*266f0*/  LDL.64 R120, [R1+0x988] ;  /* 0x0009880001787983 */ /* 0x000ea80000100a00 */
[----:B------:R-:W2:Y:S04]  /*26700*/  LDL R162, [R1+0x1440] ;  /* 0x0014400001a27983 */ /* 0x000ea80000100800 */
[----:B------:R-:W2:Y:S04]  /*26710*/  @P0 LDG.E.U16 R47, desc[UR10][R138.64] ;  /* 0x0000000a8a2f0981 */ /* 0x000ea8000c1e1500 */
[----:B------:R-:W2:Y:S04]  /*26720*/  LDL.64 R140, [R1+0x5d8] ;  /* 0x0005d800018c7983 */ /* 0x000ea80000100a00 */
[----:B------:R-:W2:Y:S04]  /*26730*/  LDL R163, [R1+0x143c] ;  /* 0x00143c0001a37983 */ /* 0x000ea80000100800 */
[----:B------:R-:W2:Y:S04]  /*26740*/  LDL.64 R156, [R1+0x978] ;  /* 0x00097800019c7983 */ /* 0x000ea80000100a00 */
[----:B------:R-:W2:Y:S04]  /*26750*/  LDL.64 R152, [R1+0x5c8] ;  /* 0x0005c80001987983 */ /* 0x000ea80000100a00 */
[----:B------:R-:W2:Y:S04]  /*26760*/  LDL.LU.64 R76, [R1+0x27b8] ;  /* 0x0027b800014c7983 */ /* 0x000ea80000300a00 */
[----:B------:R-:W2:Y:S04]  /*26770*/  @P1 LDG.E.U16 R29, desc[UR10][R40.64] ;  /* 0x0000000a281d1981 */ /* 0x000ea8000c1e1500 */
[----:B------:R-:W2:Y:S04]  /*26780*/  LDL.LU.64 R138, [R1+0x27b0] ;  /* 0x0027b000018a7983 */ /* 0x000ea80000300a00 */
[----:B----4-:R-:W4:Y:S04]  /*26790*/  @P0 LDG.E.U16 R31, desc[UR10][R34.64] ;  /* 0x0000000a221f0981 */ /* 0x010f28000c1e1500 */
[----:B---3--:R-:W3:Y:S04]  /*267a0*/  @P1 LDG.E.U16 R32, desc[UR10][R84.64] ;  /* 0x0000000a54201981 */ /* 0x008ee8000c1e1500 */
        /* <DEDUP_REMOVED lines=8> */
[----:B--2---:R-:W2:Y:S04]  /*26830*/  @P0 LDG.E.U16 R90, desc[UR10][R2.64] ;  /* 0x0000000a025a0981 */ /* 0x004ea8000c1e1500 */
[----:B------:R-:W2:Y:S04]  /*26840*/  @P1 LDG.E.U16 R10, desc[UR10][R4.64] ;  /* 0x0000000a040a1981 */ /* 0x000ea8000c1e1500 */
[----:B------:R-:W2:Y:S04]  /*26850*/  @P1 LDG.E.U16 R129, desc[UR10][R132.64] ;  /* 0x0000000a84811981 */ /* 0x000ea8000c1e1500 */
[----:B------:R-:W3:Y:S04]  /*26860*/  @P0 LDG.E.U16 R128, desc[UR10][R124.64] ;  /* 0x0000000a7c800981 */ /* 0x000ee8000c1e1500 */
        /* <DEDUP_REMOVED lines=10> */
[----:B------:R-:W-:Y:S04]  /*26910*/  @P1 STL [R1+0xe60], R46 ;  /* 0x000e602e01001387 */ /* 0x000fe80000100800 */
[----:B------:R-:W4:Y:S04]  /*26920*/  @P0 LDG.E.U16 R162, desc[UR10][R120.64] ;  /* 0x0000000a78a20981 */ /* 0x000f28000c1e1500 */
[----:B------:R-:W4:Y:S04]  /*26930*/  @P1 LDG.E.U16 R163, desc[UR10][R140.64] ;  /* 0x0000000a8ca31981 */ /* 0x000f28000c1e1500 */
[----:B------:R-:W4:Y:S04]  /*26940*/  @P0 LDG.E.U16 R139, desc[UR10][R156.64] ;  /* 0x0000000a9c8b0981 */ /* 0x000f28000c1e1500 */
[----:B------:R-:W4:Y:S04]  /*26950*/  @P1 LDG.E.U16 R138, desc[UR10][R152.64] ;  /* 0x0000000a988a1981 */ /* 0x000f28000c1e1500 */
[----:B--2---:R-:W-:Y:S04]  /*26960*/  @P1 STL [R1+0xe50], R129 ;  /* 0x000e508101001387 */ /* 0x004fe80000100800 */
[----:B---3--:R0:W-:Y:S04]  /*26970*/  @P0 STL [R1+0xe54], R128 ;  /* 0x000e548001000387 */ /* 0x0081e80000100800 */
[----:B------:R1:W-:Y:S04]  /*26980*/  @P0 STL [R1+0xf38], R47 ;  /* 0x000f382f01000387 */ /* 0x0003e80000100800 */
[----:B0-----:R-:W2:Y:S04]  /*26990*/  LDL.64 R128, [R1+0x970] ;  /* 0x0009700001807983 */ /* 0x001ea80000100a00 */
[----:B------:R0:W-:Y:S04]  /*269a0*/  @P1 STL [R1+0xf34], R29 ;  /* 0x000f341d01001387 */ /* 0x0001e80000100800 */
[----:B------:R-:W2:Y:S04]  /*269b0*/  LDL R46, [R1+0x1028] ;  /* 0x00102800012e7983 */ /* 0x000ea80000100800 */
[----:B----4-:R3:W-:Y:S04]  /*269c0*/  @P0 STL [R1+0x1038], R31 ;  /* 0x0010381f01000387 */ /* 0x0107e80000100800 */
[----:B------:R-:W4:Y:S04]  /*269d0*/  LDL.64 R156, [R1+0x5c0] ;  /* 0x0005c000019c7983 */ /* 0x000f280000100a00 */
[----:B------:R0:W-:Y:S04]  /*269e0*/  @P1 STL [R1+0x1034], R32 ;  /* 0x0010342001001387 */ /* 0x0001e80000100800 */
[----:B-1----:R-:W4:Y:S04]  /*269f0*/  LDL R47, [R1+0x1024] ;  /* 0x00102400012f7983 */ /* 0x002f280000100800 */
[----:B------:R1:W-:Y:S04]  /*26a00*/  @P0 STL [R1+0x1138], R33 ;  /* 0x0011382101000387 */ /* 0x0003e80000100800 */
[----:B------:R-:W2:Y:S04]  /*26a10*/  LDL.64 R40, [R1+0x968] ;  /* 0x0009680001287983 */ /* 0x000ea80000100a00 */
[----:B------:R1:W-:Y:S04]  /*26a20*/  @P1 STL [R1+0x1134], R42 ;  /* 0x0011342a01001387 */ /* 0x0003e80000100800 */
[----:B0-----:R-:W2:Y:S04]  /*26a30*/  LDL R29, [R1+0x1128] ;  /* 0x00112800011d7983 */ /* 0x001ea80000100800 */
[----:B------:R0:W-:Y:S04]  /*26a40*/  @P0 STL [R1+0x1238], R43 ;  /* 0x0012382b01000387 */ /* 0x0001e80000100800 */
[----:B------:R-:W4:Y:S04]  /*26a50*/  LDL.64 R34, [R1+0x5b8] ;  /* 0x0005b80001227983 */ /* 0x000f280000100a00 */
[----:B------:R0:W-:Y:S04]  /*26a60*/  @P1 STL [R1+0x1234], R117 ;  /* 0x0012347501001387 */ /* 0x0001e80000100800 */
[----:B---3--:R-:W3:Y:S04]  /*26a70*/  LDL R31, [R1+0x1124] ;  /* 0x00112400011f7983 */ /* 0x008ee80000100800 */
        /* <DEDUP_REMOVED lines=36> */
[----:B------:R-:W3:Y:S04]  /*26cc0*/  LDL.64 R2, [R1+0x590] ;  /* 0x0005900001027983 */ /* 0x000ee80000100a00 */
[----:B-1----:R-:W3:Y:S04]  /*26cd0*/  LDL R90, [R1+0xf1c] ;  /* 0x000f1c00015a7983 */ /* 0x002ee80000100800 */
[----:B------:R-:W3:Y:S04]  /*26ce0*/  LDL.64 R4, [R1+0x938] ;  /* 0x0009380001047983 */ /* 0x000ee80000100a00 */
[----:B------:R-:W3:Y:S04]  /*26cf0*/  LDL R10, [R1+0x1020] ;  /* 0x00102000010a7983 */ /* 0x000ee80000100800 */
[----:B------:R-:W-:Y:S04]  /*26d00*/  STL [R1+0xf28], R139 ;  /* 0x000f288b01007387 */ /* 0x000fe80000100800 */
[----:B------:R-:W3:Y:S04]  /*26d10*/  LDL.64 R8, [R1+0x588] ;  /* 0x0005880001087983 */ /* 0x000ee80000100a00 */
[----:B------:R1:W-:Y:S04]  /*26d20*/  STL [R1+0xf24], R138 ;  /* 0x000f248a01007387 */ /* 0x0003e80000100800 */
[----:B------:R-:W3:Y:S04]  /*26d30*/  LDL R11, [R1+0x101c] ;  /* 0x00101c00010b7983 */ /* 0x000ee80000100800 */
[----:B------:R-:W3:Y:S04]  /*26d40*/  LDL.64 R14, [R1+0x930] ;  /* 0x00093000010e7983 */ /* 0x000ee80000100a00 */
[----:B------:R-:W3:Y:S04]  /*26d50*/  LDL R91, [R1+0x1120] ;  /* 0x00112000015b7983 */ /* 0x000ee80000100800 */
[----:B------:R-:W3:Y:S04]  /*26d60*/  LDL.64 R16, [R1+0x580] ;  /* 0x0005800001107983 */ /* 0x000ee80000100a00 */
[----:B0-----:R-:W3:Y:S04]  /*26d70*/  LDL R165, [R1+0x111c] ;  /* 0x00111c0001a57983 */ /* 0x001ee80000100800 */
[----:B------:R-:W3:Y:S04]  /*26d80*/  LDL.64 R20, [R1+0x928] ;  /* 0x0009280001147983 */ /* 0x000ee80000100a00 */
[----:B------:R-:W3:Y:S04]  /*26d90*/  LDL R110, [R1+0x1220] ;  /* 0x00122000016e7983 */ /* 0x000ee80000100800 */
        /* <DEDUP_REMOVED lines=17> */
[----:B------:R-:W3:Y:S04]  /*26eb0*/  LDL.64 R132, [R1+0x900] ;  /* 0x0009000001847983 */ /* 0x000ee80000100a00 */
[----:B------:R-:W3:Y:S04]  /*26ec0*/  LDL.64 R152, [R1+0x550] ;  /* 0x0005500001987983 */ /* 0x000ee80000100a00 */
[----:B-1----:R-:W3:Y:S04]  /*26ed0*/  LDL.64 R138, [R1+0x8f8] ;  /* 0x0008f800018a7983 */ /* 0x002ee80000100a00 */
[----:B--2---:R-:W2:Y:S04]  /*26ee0*/  @P0 LDG.E.U16 R46, desc[UR10][R128.64] ;  /* 0x0000000a802e0981 */ /* 0x004ea8000c1e1500 */
[----:B----4-:R-:W4:Y:S04]  /*26ef0*/  @P1 LDG.E.U16 R47, desc[UR10][R156.64] ;  /* 0x0000000a9c2f1981 */ /* 0x010f28000c1e1500 */
[----:B------:R-:W4:Y:S04]  /*26f00*/  @P0 LDG.E.U16 R29, desc[UR10][R40.64] ;  /* 0x0000000a281d0981 */ /* 0x000f28000c1e1500 */
[----:B------:R-:W4:Y:S04]  /*26f10*/  LDL.LU.64 R128, [R1+0x27a8] ;  /* 0x0027a80001807983 */ /* 0x000f280000300a00 */
[----:B------:R-:W4:Y:S04]  /*26f20*/  LDL.LU.64 R156, [R1+0x27a0] ;  /* 0x0027a000019c7983 */ /* 0x000f280000300a00 */
        /* <DEDUP_REMOVED lines=24> */
[----:B--2---:R-:W-:Y:S04]  /*270b0*/  @P0 STL [R1+0x1028], R46 ;  /* 0x0010282e01000387 */ /* 0x004fe80000100800 */
[----:B----4-:R0:W-:Y:S04]  /*270c0*/  @P1 STL [R1+0x1024], R47 ;  /* 0x0010242f01001387 */ /* 0x0101e80000100800 */
[----:B------:R-:W2:Y:S04]  /*270d0*/  LDL.64 R40, [R1+0x8f0] ;  /* 0x0008f00001287983 */ /* 0x000ea80000100a00 */
[----:B------:R-:W4:Y:S04]  /*270e0*/  @P1 LDG.E.U16 R129, desc[UR10][R152.64] ;  /* 0x0000000a98811981 */ /* 0x000f28000c1e1500 */
[----:B------:R-:W2:Y:S04]  /*270f0*/  @P1 LDG.E.U16 R157, desc[UR10][R124.64] ;  /* 0x0000000a7c9d1981 */ /* 0x000ea8000c1e1500 */
[----:B0-----:R-:W2:Y:S04]  /*27100*/  LDL.64 R46, [R1+0x548] ;  /* 0x00054800012e7983 */ /* 0x001ea80000100a00 */
[----:B------:R-:W2:Y:S04]  /*27110*/  @P0 LDG.E.U16 R156, desc[UR10][R132.64] ;  /* 0x0000000a849c0981 */ /* 0x000ea8000c1e1500 */
[----:B------:R-:W2:Y:S04]  /*27120*/  LDL R124, [R1+0x1114] ;  /* 0x00111400017c7983 */ /* 0x000ea80000100800 */
[----:B------:R0:W-:Y:S04]  /*27130*/  @P0 STL [R1+0x1128], R29 ;  /* 0x0011281d01000387 */ /* 0x0001e80000100800 */
[----:B------:R-:W4:Y:S04]  /*27140*/  LDL R125, [R1+0x1218] ;  /* 0x00121800017d7983 */ /* 0x000f280000100800 */
[----:B------:R-:W4:Y:S04]  /*27150*/  @P0 LDG.E.U16 R128, desc[UR10][R138.64] ;  /* 0x0000000a8a800981 */ /* 0x000f28000c1e1500 */
[----:B---3--:R1:W-:Y:S04]  /*27160*/  @P1 STL [R1+0x1124], R31 ;  /* 0x0011241f01001387 */ /* 0x0083e80000100800 */
[----:B------:R-:W3:Y:S04]  /*27170*/  LDL.64 R132, [R1+0x540] ;  /* 0x0005400001847983 */ /* 0x000ee80000100a00 */
[----:B------:R1:W-:Y:S04]  /*27180*/  @P0 STL [R1+0x1228], R32 ;  /* 0x0012282001000387 */ /* 0x0003e80000100800 */
[----:B0-----:R-:W3:Y:S04]  /*27190*/  LDL R29, [R1+0x1214] ;  /* 0x00121400011d7983 */ /* 0x001ee80000100800 */
        /* <DEDUP_REMOVED lines=8> */
[----:B--2---:R-:W2:Y:S04]  /*27220*/  @P1 LDG.E.U16 R124, desc[UR10][R46.64] ;  /* 0x0000000a2e7c1981 */ /* 0x004ea8000c1e1500 */
[----:B----4-:R-:W4:Y:S04]  /*27230*/  @P0 LDG.E.U16 R125, desc[UR10][R40.64] ;  /* 0x0000000a287d0981 */ /* 0x010f28000c1e1500 */
[----:B------:R0:W-:Y:S04]  /*27240*/  @P1 STL [R1+0x1434], R19 ;  /* 0x0014341301001387 */ /* 0x0001e80000100800 */
[----:B------:R-:W4:Y:S04]  /*27250*/  LDL.64 R26, [R1+0x8e0] ;  /* 0x0008e000011a7983 */ /* 0x000f280000100a00 */
[----:B------:R1:W-:Y:S04]  /*27260*/  @P0 STL [R1+0xe4c], R18 ;  /* 0x000e4c1201000387 */ /* 0x0003e80000100800 */
[----:B0-----:R-:W4:Y:S04]  /*27270*/  LDL R33, [R1+0x1428] ;  /* 0x0014280001217983 */ /* 0x001f280000100800 */
[----:B------:R0:W-:Y:S04]  /*27280*/  @P1 STL [R1+0xe48], R164 ;  /* 0x000e48a401001387 */ /* 0x0001e80000100800 */
[----:B------:R-:W4:Y:S04]  /*27290*/  LDL.64 R36, [R1+0x530] ;  /* 0x0005300001247983 */ /* 0x000f280000100a00 */
[----:B------:R0:W-:Y:S04]  /*272a0*/  @P0 STL [R1+0xf20], R122 ;  /* 0x000f207a01000387 */ /* 0x0001e80000100800 */
[----:B------:R-:W4:Y:S04]  /*272b0*/  LDL R42, [R1+0x1424] ;  /* 0x00142400012a7983 */ /* 0x000f280000100800 */
[----:B------:R0:W-:Y:S04]  /*272c0*/  @P1 STL [R1+0xf1c], R90 ;  /* 0x000f1c5a01001387 */ /* 0x0001e80000100800 */
[----:B------:R-:W4:Y:S04]  /*272d0*/  LDL.64 R38, [R1+0x8d8] ;  /* 0x0008d80001267983 */ /* 0x000f280000100a00 */
[----:B------:R0:W-:Y:S04]  /*272e0*/  @P0 STL [R1+0x1020], R10 ;  /* 0x0010200a01000387 */ /* 0x0001e80000100800 */
[----:B-1----:R-:W4:Y:S04]  /*272f0*/  LDL R43, [R1+0xe3c] ;  /* 0x000e3c00012b7983 */ /* 0x002f280000100800 */
[----:B------:R-:W-:Y:S04]  /*27300*/  @P1 STL [R1+0x101c], R11 ;  /* 0x00101c0b01001387 */ /* 0x000fe80000100800 */
[----:B------:R-:W4:Y:S04]  /*27310*/  LDL.64 R44, [R1+0x528] ;  /* 0x00052800012c7983 */ /* 0x000f280000100a00 */
[----:B------:R-:W-:Y:S04]  /*27320*/  @P0 STL [R1+0x1120], R91 ;  /* 0x0011205b01000387 */ /* 0x000fe80000100800 */
[----:B------:R-:W4:Y:S04]  /*27330*/  LDL R117, [R1+0xe38] ;  /* 0x000e380001757983 */ /* 0x000f280000100800 */
        /* <DEDUP_REMOVED lines=11> */
[----:B0-----:R-:W4:Y:S04]  /*273f0*/  LDL R164, [R1+0x1010] ;  /* 0x0010100001a47983 */ /* 0x001f280000100800 */
[----:B------:R-:W-:Y:S04]  /*27400*/  @P1 STL [R1+0x142c], R118 ;  /* 0x00142c7601001387 */ /* 0x000fe80000100800 */
[----:B------:R-:W4:Y:S04]  /*27410*/  LDL.64 R6, [R1+0x518] ;  /* 0x0005180001067983 */ /* 0x000f280000100a00 */
[----:B------:R0:W-:Y:S04]  /*27420*/  @P0 STL [R1+0xe44], R119 ;  /* 0x000e447701000387 */ /* 0x0001e80000100800 */
[----:B------:R-:W4:Y:S04]  /*27430*/  LDL R122, [R1+0x100c] ;  /* 0x00100c00017a7983 */ /* 0x000f280000100800 */
[----:B------:R-:W-:Y:S04]  /*27440*/  @P1 STL [R1+0xe40], R162 ;  /* 0x000e40a201001387 */ /* 0x000fe80000100800 */
[----:B------:R-:W4:Y:S04]  /*27450*/  LDL.64 R2, [R1+0x8c0] ;  /* 0x0008c00001027983 */ /* 0x000f280000100a00 */
[----:B------:R1:W-:Y:S04]  /*27460*/  @P0 STL [R1+0xf18], R163 ;  /* 0x000f18a301000387 */ /* 0x0003e80000100800 */
[----:B------:R-:W4:Y:S04]  /*27470*/  LDL R90, [R1+0x1110] ;  /* 0x00111000015a7983 */ /* 0x000f280000100800 */
[----:B------:R-:W-:Y:S04]  /*27480*/  STL [R1+0xf14], R157 ;  /* 0x000f149d01007387 */ /* 0x000fe80000100800 */
[----:B------:R-:W4:Y:S04]  /*27490*/  LDL.64 R4, [R1+0x510] ;  /* 0x0005100001047983 */ /* 0x000f280000100a00 */
[----:B------:R0:W-:Y:S04]  /*274a0*/  STL [R1+0x1018], R156 ;  /* 0x0010189c01007387 */ /* 0x0001e80000100800 */
[----:B------:R-:W4:Y:S04]  /*274b0*/  LDL R10, [R1+0x110c] ;  /* 0x00110c00010a7983 */ /* 0x000f280000100800 */
[----:B------:R-:W-:Y:S04]  /*274c0*/  STL [R1+0x1014], R129 ;  /* 0x0010148101007387 */ /* 0x000fe80000100800 */
[----:B------:R-:W4:Y:S04]  /*274d0*/  LDL.64 R8, [R1+0x8b8] ;  /* 0x0008b80001087983 */ /* 0x000f280000100a00 */
[----:B------:R1:W-:Y:S04]  /*274e0*/  STL [R1+0x1118], R128 ;  /* 0x0011188001007387 */ /* 0x0003e80000100800 */
[----:B------:R-:W4:Y:S04]  /*274f0*/  LDL.64 R154, [R1+0x4e8] ;  /* 0x0004e800019a7983 */ /* 0x000f280000100a00 */
[----:B0-----:R-:W4:Y:S04]  /*27500*/  LDL R119, [R1+0xf04] ;  /* 0x000f040001777983 */ /* 0x001f280000100800 */
[----:B------:R-:W4:Y:S04]  /*27510*/  LDL.64 R78, [R1+0x898] ;  /* 0x00089800014e7983 */ /* 0x000f280000100a00 */
[----:B------:R-:W4:Y:S04]  /*27520*/  LDL R118, [R1+0xf08] ;  /* 0x000f080001767983 */ /* 0x000f280000100800 */
[----:B------:R-:W4:Y:S04]  /*27530*/  LDL.64 R140, [R1+0x4e0] ;  /* 0x0004e000018c7983 */ /* 0x000f280000100a00 */
[----:B-1----:R-:W4:Y:S04]  /*27540*/  LDL R163, [R1+0x1004] ;  /* 0x0010040001a37983 */ /* 0x002f280000100800 */
[----:B------:R-:W4:Y:S04]  /*27550*/  LDL.64 R120, [R1+0x890] ;  /* 0x0008900001787983 */ /* 0x000f280000100a00 */
[----:B------:R-:W4:Y:S04]  /*27560*/  LDL R162, [R1+0x1008] ;  /* 0x0010080001a27983 */ /* 0x000f280000100800 */
[----:B------:R-:W4:Y:S04]  /*27570*/  LDL R11, [R1+0x1210] ;  /* 0x00121000010b7983 */ /* 0x000f280000100800 */
[----:B------:R-:W4:Y:S04]  /*27580*/  LDL.64 R14, [R1+0x508] ;  /* 0x00050800010e7983 */ /* 0x000f280000100a00 */
        /* <DEDUP_REMOVED lines=14> */
[----:B------:R-:W4:Y:S04]  /*27670*/  LDL.64 R152, [R1+0x4d8] ;  /* 0x0004d80001987983 */ /* 0x000f280000100a00 */
[----:B------:R-:W4:Y:S04]  /*27680*/  LDL.64 R128, [R1+0x880] ;  /* 0x0008800001807983 */ /* 0x000f280000100a00 */
[----:B------:R-:W4:Y:S04]  /*27690*/  LDL.64 R138, [R1+0x4d0] ;  /* 0x0004d000018a7983 */ /* 0x000f280000100a00 */
[----:B------:R-:W4:Y:S04]  /*276a0*/  LDL.LU.64 R46, [R1+0x2798] ;  /* 0x00279800012e7983 */ /* 0x000f280000300a00 */
[----:B---3--:R-:W3:Y:S04]  /*276b0*/  @P1 LDG.E.U16 R29, desc[UR10][R132.64] ;  /* 0x0000000a841d1981 */ /* 0x008ee8000c1e1500 */
[----:B--2---:R0:W-:Y:S04]  /*276c0*/  @P1 STL [R1+0x1114], R124 ;  /* 0x0011147c01001387 */ /* 0x0041e80000100800 */
[----:B------:R-:W2:Y:S04]  /*276d0*/  @P0 LDG.E.U16 R31, desc[UR10][R34.64] ;  /* 0x0000000a221f0981 */ /* 0x000ea8000c1e1500 */
[----:B------:R-:W2:Y:S04]  /*276e0*/  @P1 LDG.E.U16 R32, desc[UR10][R84.64] ;  /* 0x0000000a54201981 */ /* 0x000ea8000c1e1500 */
[----:B0-----:R-:W2:Y:S04]  /*276f0*/  LDL.LU R124, [R1+0x2790] ;  /* 0x00279000017c7983 */ /* 0x001ea80000300800 */
[----:B------:R-:W3:Y:S04]  /*27700*/  LDL.LU.64 R40, [R1+0x2788] ;  /* 0x0027880001287983 */ /* 0x000ee80000300a00 */
[----:B----4-:R0:W-:Y:S04]  /*27710*/  @P0 STL [R1+0x1218], R125 ;  /* 0x0012187d01000387 */ /* 0x0101e80000100800 */
[----:B------:R-:W4:Y:S04]  /*27720*/  @P0 LDG.E.U16 R33, desc[UR10][R26.64] ;  /* 0x0000000a1a210981 */ /* 0x000f28000c1e1500 */
[----:B0-----:R-:W3:Y:S04]  /*27730*/  LDL.LU R125, [R1+0x2780] ;  /* 0x00278000017d7983 */ /* 0x001ee80000300800 */
[----:B------:R-:W4:Y:S04]  /*27740*/  LDL.LU.64 R132, [R1+0x2778] ;  /* 0x0027780001847983 */ /* 0x000f280000300a00 */
        /* <DEDUP_REMOVED lines=23> */
[----:B--2---:R-:W2:Y:S04]  /*278c0*/  @P1 LDG.E.U16 R124, desc[UR10][R138.64] ;  /* 0x0000000a8a7c1981 */ /* 0x004ea8000c1e1500 */
[----:B---3--:R-:W3:Y:S04]  /*278d0*/  @P0 LDG.E.U16 R125, desc[UR10][R128.64] ;  /* 0x0000000a807d0981 */ /* 0x008ee8000c1e1500 */
[----:B----4-:R-:W4:Y:S04]  /*278e0*/  @P0 LDG.E.U16 R133, desc[UR10][R156.64] ;  /* 0x0000000a9c850981 */ /* 0x010f28000c1e1500 */
[----:B------:R-:W2:Y:S04]  /*278f0*/  @P1 LDG.E.U16 R132, desc[UR10][R152.64] ;  /* 0x0000000a98841981 */ /* 0x000ea8000c1e1500 */
[----:B------:R-:W-:Y:S04]  /*27900*/  @P1 STL [R1+0xf04], R119 ;  /* 0x000f047701001387 */ /* 0x000fe80000100800 */
[----:B------:R-:W-:Y:S04]  /*27910*/  @P1 STL [R1+0x1214], R29 ;  /* 0x0012141d01001387 */ /* 0x000fe80000100800 */
[----:B------:R0:W-:Y:S04]  /*27920*/  @P0 STL [R1+0xf08], R118 ;  /* 0x000f087601000387 */ /* 0x0001e80000100800 */
[----:B------:R-:W-:Y:S04]  /*27930*/  @P0 STL [R1+0x1318], R31 ;  /* 0x0013181f01000387 */ /* 0x000fe80000100800 */
[----:B0-----:R-:W3:Y:S04]  /*27940*/  LDL.64 R118, [R1+0x4c8] ;  /* 0x0004c80001767983 */ /* 0x001ee80000100a00 */
[----:B------:R-:W-:Y:S04]  /*27950*/  @P1 STL [R1+0x1314], R32 ;  /* 0x0013142001001387 */ /* 0x000fe80000100800 */
[----:B------:R-:W3:Y:S04]  /*27960*/  LDL R121, [R1+0x1304] ;  /* 0x0013040001797983 */ /* 0x000ee80000100800 */
[----:B------:R-:W-:Y:S04]  /*27970*/  @P0 STL [R1+0x1428], R33 ;  /* 0x0014282101000387 */ /* 0x000fe80000100800 */
[----:B------:R-:W3:Y:S04]  /*27980*/  LDL.64 R140, [R1+0x870] ;  /* 0x00087000018c7983 */ /* 0x000ee80000100a00 */
[----:B------:R-:W-:Y:S04]  /*27990*/  @P1 STL [R1+0x1424], R42 ;  /* 0x0014242a01001387 */ /* 0x000fe80000100800 */
[----:B------:R-:W3:Y:S04]  /*279a0*/  LDL R29, [R1+0x1418] ;  /* 0x00141800011d7983 */ /* 0x000ee80000100800 */
[----:B------:R-:W-:Y:S04]  /*279b0*/  @P0 STL [R1+0xe3c], R43 ;  /* 0x000e3c2b01000387 */ /* 0x000fe80000100800 */
[----:B------:R-:W-:Y:S04]  /*279c0*/  @P1 STL [R1+0x1004], R163 ;  /* 0x001004a301001387 */ /* 0x000fe80000100800 */
[----:B------:R-:W-:Y:S04]  /*279d0*/  @P1 STL [R1+0xe38], R117 ;  /* 0x000e387501001387 */ /* 0x000fe80000100800 */
[----:B------:R0:W-:Y:S04]  /*279e0*/  @P0 STL [R1+0x1008], R162 ;  /* 0x001008a201000387 */ /* 0x0001e80000100800 */
[----:B------:R1:W-:Y:S04]  /*279f0*/  @P0 STL [R1+0xf10], R19 ;  /* 0x000f101301000387 */ /* 0x0003e80000100800 */
[----:B------:R-:W3:Y:S04]  /*27a00*/  @P0 LDG.E.U16 R120, desc[UR10][R34.64] ;  /* 0x0000000a22780981 */ /* 0x000ee8000c1e1500 */
[----:B0-----:R-:W3:Y:S04]  /*27a10*/  LDL.64 R162, [R1+0x4c0] ;  /* 0x0004c00001a27983 */ /* 0x001ee80000100a00 */
        /* <DEDUP_REMOVED lines=20> */
[----:B------:R0:W-:Y:S04]  /*27b60*/  @P1 STL [R1+0x141c], R97 ;  /* 0x00141c6101001387 */ /* 0x0001e80000100800 */
[----:B------:R-:W3:Y:S04]  /*27b70*/  LDL R117, [R1+0x1000] ;  /* 0x0010000001757983 */ /* 0x000ee80000100800 */
[----:B------:R0:W-:Y:S04]  /*27b80*/  @P0 STL [R1+0xe34], R111 ;  /* 0x000e346f01000387 */ /* 0x0001e80000100800 */
[----:B------:R-:W3:Y:S04]  /*27b90*/  LDL.64 R48, [R1+0x4a8] ;  /* 0x0004a80001307983 */ /* 0x000ee80000100a00 */
[----:B------:R0:W-:Y:S04]  /*27ba0*/  @P1 STL [R1+0xe30], R123 ;  /* 0x000e307b01001387 */ /* 0x0001e80000100800 */
[----:B-1----:R-:W3:Y:S04]  /*27bb0*/  LDL R19, [R1+0xffc] ;  /* 0x000ffc0001137983 */ /* 0x002ee80000100800 */
        /* <DEDUP_REMOVED lines=8> */
[----:B----4-:R-:W-:Y:S04]  /*27c40*/  STL [R1+0x1108], R133 ;  /* 0x0011088501007387 */ /* 0x010fe80000100800 */
[----:B------:R-:W4:Y:S04]  /*27c50*/  LDL.64 R4, [R1+0x840] ;  /* 0x0008400001047983 */ /* 0x000f280000100a00 */
[----:B--2---:R0:W-:Y:S04]  /*27c60*/  STL [R1+0x1104], R132 ;  /* 0x0011048401007387 */ /* 0x0041e80000100800 */
[----:B------:R-:W4:Y:S04]  /*27c70*/  LDL R10, [R1+0x1300] ;  /* 0x00130000010a7983 */ /* 0x000f280000100800 */
[----:B---3--:R-:W-:Y:S04]  /*27c80*/  STL [R1+0x1208], R125 ;  /* 0x0012087d01007387 */ /* 0x008fe80000100800 */
[----:B------:R-:W2:Y:S04]  /*27c90*/  LDL.64 R8, [R1+0x490] ;  /* 0x0004900001087983 */ /* 0x000ea80000100a00 */
[----:B------:R1:W-:Y:S04]  /*27ca0*/  STL [R1+0x1204], R124 ;  /* 0x0012047c01007387 */ /* 0x0003e80000100800 */
[----:B------:R-:W3:Y:S04]  /*27cb0*/  LDL.64 R24, [R1+0x828] ;  /* 0x0008280001187983 */ /* 0x000ee80000100a00 */
[----:B------:R-:W3:Y:S04]  /*27cc0*/  LDL R97, [R1+0xef8] ;  /* 0x000ef80001617983 */ /* 0x000ee80000100800 */
[----:B------:R-:W2:Y:S04]  /*27cd0*/  LDL.64 R22, [R1+0x480] ;  /* 0x0004800001167983 */ /* 0x000ea80000100a00 */
[----:B------:R-:W2:Y:S04]  /*27ce0*/  LDL R96, [R1+0xe20] ;  /* 0x000e200001607983 */ /* 0x000ea80000100800 */
[----:B------:R-:W2:Y:S04]  /*27cf0*/  LDL.64 R52, [R1+0x478] ;  /* 0x0004780001347983 */ /* 0x000ea80000100a00 */
        /* <DEDUP_REMOVED lines=11> */
[----:B------:R-:W2:Y:S04]  /*27db0*/  LDL.64 R154, [R1+0x818] ;  /* 0x00081800019a7983 */ /* 0x000ea80000100a00 */
[----:B------:R-:W2:Y:S04]  /*27dc0*/  LDL.64 R156, [R1+0x468] ;  /* 0x00046800019c7983 */ /* 0x000ea80000100a00 */
[----:B------:R-:W2:Y:S04]  /*27dd0*/  LDL.64 R152, [R1+0x810] ;  /* 0x0008100001987983 */ /* 0x000ea80000100a00 */
[----:B0-----:R-:W2:Y:S04]  /*27de0*/  LDL.64 R132, [R1+0x460] ;  /* 0x0004600001847983 */ /* 0x001ea80000100a00 */
[----:B------:R-:W2:Y:S04]  /*27df0*/  LDL.64 R128, [R1+0x808] ;  /* 0x0008080001807983 */ /* 0x000ea80000100a00 */
[----:B-1----:R-:W2:Y:S04]  /*27e00*/  LDL.64 R124, [R1+0x458] ;  /* 0x00045800017c7983 */ /* 0x002ea80000100a00 */
[----:B------:R-:W2:Y:S04]  /*27e10*/  LDL.64 R138, [R1+0x800] ;  /* 0x00080000018a7983 */ /* 0x000ea80000100a00 */
[----:B------:R-:W2:Y:S04]  /*27e20*/  LDL.LU.64 R34, [R1+0x2770] ;  /* 0x0027700001227983 */ /* 0x000ea80000300a00 */
[----:B------:R-:W2:Y:S04]  /*27e30*/  @P1 LDG.E.U16 R121, desc[UR10][R118.64] ;  /* 0x0000000a76791981 */ /* 0x000ea8000c1e1500 */
        /* <DEDUP_REMOVED lines=12> */
[----:B----4-:R-:W4:Y:S04]  /*27f00*/  @P0 LDG.E.U16 R10, desc[UR10][R4.64] ;  /* 0x0000000a040a0981 */ /* 0x010f28000c1e1500 */
[----:B---3--:R-:W3:Y:S04]  /*27f10*/  @P0 LDG.E.U16 R97, desc[UR10][R24.64] ;  /* 0x0000000a18610981 */ /* 0x008ee8000c1e1500 */
[----:B--2---:R-:W2:Y:S04]  /*27f20*/  @P1 LDG.E.U16 R96, desc[UR10][R22.64] ;  /* 0x0000000a16601981 */ /* 0x004ea8000c1e1500 */
[----:B------:R-:W4:Y:S04]  /*27f30*/  @P1 LDG.E.U16 R111, desc[UR10][R52.64] ;  /* 0x0000000a346f1981 */ /* 0x000f28000c1e1500 */
[----:B------:R0:W-:Y:S04]  /*27f40*/  @P0 STL [R1+0x1308], R120 ;  /* 0x0013087801000387 */ /* 0x0001e80000100800 */
[----:B------:R-:W4:Y:S04]  /*27f50*/  @P1 LDG.E.U16 R11, desc[UR10][R8.64] ;  /* 0x0000000a080b1981 */ /* 0x000f28000c1e1500 */
[----:B------:R-:W4:Y:S04]  /*27f60*/  @P0 LDG.E.U16 R123, desc[UR10][R54.64] ;  /* 0x0000000a367b0981 */ /* 0x000f28000c1e1500 */
[----:B------:R-:W4:Y:S04]  /*27f70*/  @P0 LDG.E.U16 R91, desc[UR10][R14.64] ;  /* 0x0000000a0e5b0981 */ /* 0x000f28000c1e1500 */
[----:B------:R-:W4:Y:S04]  /*27f80*/  @P1 LDG.E.U16 R165, desc[UR10][R16.64] ;  /* 0x0000000a10a51981 */ /* 0x000f28000c1e1500 */
[----:B0-----:R-:W4:Y:S04]  /*27f90*/  LDL.LU R120, [R1+0x2768] ;  /* 0x0027680001787983 */ /* 0x001f280000300800 */
[----:B------:R-:W4:Y:S04]  /*27fa0*/  LDL.LU.64 R118, [R1+0x2760] ;  /* 0x0027600001767983 */ /* 0x000f280000300a00 */
[----:B------:R-:W4:Y:S04]  /*27fb0*/  @P0 LDG.E.U16 R110, desc[UR10][R20.64] ;  /* 0x0000000a146e0981 */ /* 0x000f28000c1e1500 */
[----:B------:R0:W-:Y:S04]  /*27fc0*/  @P1 STL [R1+0x1304], R121 ;  /* 0x0013047901001387 */ /* 0x0001e80000100800 */
[----:B0-----:R-:W4:Y:S04]  /*27fd0*/  LDL.LU R121, [R1+0x2758] ;  /* 0x0027580001797983 */ /* 0x001f280000300800 */
[----:B------:R-:W4:Y:S04]  /*27fe0*/  LDL.LU.64 R140, [R1+0x2750] ;  /* 0x00275000018c7983 */ /* 0x000f280000300a00 */
[----:B------:R-:W4:Y:S04]  /*27ff0*/  LDL.LU.64 R162, [R1+0x2748] ;  /* 0x0027480001a27983 */ /* 0x000f280000300a00 */
[----:B------:R-:W4:Y:S04]  /*28000*/  LDL.64 R84, [R1+0x450] ;  /* 0x0004500001547983 */ /* 0x000f280000100a00 */
[----:B------:R0:W-:Y:S04]  /*28010*/  @P0 STL [R1+0x1418], R29 ;  /* 0x0014181d01000387 */ /* 0x0001e80000100800 */
[----:B------:R-:W4:Y:S04]  /*28020*/  LDL.64 R26, [R1+0x7f8] ;  /* 0x0007f800011a7983 */ /* 0x000f280000100a00 */
[----:B0-----:R-:W4:Y:S04]  /*28030*/  LDL R29, [R1+0x1404] ;  /* 0x00140400011d7983 */ /* 0x001f280000100800 */
[----:B------:R0:W-:Y:S04]  /*28040*/  @P1 STL [R1+0x1414], R31 ;  /* 0x0014141f01001387 */ /* 0x0001e80000100800 */
[----:B0-----:R-:W4:Y:S04]  /*28050*/  LDL R31, [R1+0xe1c] ;  /* 0x000e1c00011f7983 */ /* 0x001f280000100800 */
[----:B------:R-:W-:Y:S04]  /*28060*/  @P1 STL [R1+0xe28], R33 ;  /* 0x000e282101001387 */ /* 0x000fe80000100800 */
[----:B------:R0:W-:Y:S04]  /*28070*/  @P0 STL [R1+0xe2c], R32 ;  /* 0x000e2c2001000387 */ /* 0x0001e80000100800 */
[----:B------:R-:W4:Y:S04]  /*28080*/  LDL R38, [R1+0xe18] ;  /* 0x000e180001267983 */ /* 0x000f280000100800 */
[----:B------:R-:W4:Y:S04]  /*28090*/  LDL.64 R36, [R1+0x7f0] ;  /* 0x0007f00001247983 */ /* 0x000f280000100a00 */
[----:B0-----:R-:W4:Y:S04]  /*280a0*/  LDL.64 R32, [R1+0x448] ;  /* 0x0004480001207983 */ /* 0x001f280000100a00 */
[----:B------:R-:W-:Y:S04]  /*280b0*/  @P0 STL [R1+0xf00], R42 ;  /* 0x000f002a01000387 */ /* 0x000fe80000100800 */
[----:B------:R-:W4:Y:S04]  /*280c0*/  LDL R39, [R1+0xef0] ;  /* 0x000ef00001277983 */ /* 0x000f280000100800 */
[----:B------:R0:W-:Y:S04]  /*280d0*/  @P1 STL [R1+0xefc], R43 ;  /* 0x000efc2b01001387 */ /* 0x0001e80000100800 */
[----:B0-----:R-:W4:Y:S04]  /*280e0*/  LDL.64 R42, [R1+0x440] ;  /* 0x00044000012a7983 */ /* 0x001f280000100a00 */
[----:B------:R0:W-:Y:S04]  /*280f0*/  @P0 STL [R1+0x1000], R117 ;  /* 0x0010007501000387 */ /* 0x0001e80000100800 */
[----:B0-----:R-:W4:Y:S04]  /*28100*/  LDL R117, [R1+0xeec] ;  /* 0x000eec0001757983 */ /* 0x001f280000100800 */
[----:B------:R-:W-:Y:S04]  /*28110*/  @P1 STL [R1+0xffc], R19 ;  /* 0x000ffc1301001387 */ /* 0x000fe80000100800 */
[----:B---3--:R-:W-:Y:S04]  /*28120*/  @P0 STL [R1+0xef8], R97 ;  /* 0x000ef86101000387 */ /* 0x008fe80000100800 */
[----:B------:R-:W-:Y:S04]  /*28130*/  @P0 STL [R1+0x1100], R18 ;  /* 0x0011001201000387 */ /* 0x000fe80000100800 */
[----:B--2---:R0:W-:Y:S04]  /*28140*/  @P1 STL [R1+0xe20], R96 ;  /* 0x000e206001001387 */ /* 0x0041e80000100800 */
[----:B------:R-:W-:Y:S04]  /*28150*/  @P1 STL [R1+0x10fc], R164 ;  /* 0x0010fca401001387 */ /* 0x000fe80000100800 */
[----:B----4-:R-:W2:Y:S04]  /*28160*/  @P0 LDG.E.U16 R120, desc[UR10][R128.64] ;  /* 0x0000000a80780981 */ /* 0x010ea8000c1e1500 */
[----:B0-----:R-:W3:Y:S04]  /*28170*/  LDL.64 R96, [R1+0x7e8] ;  /* 0x0007e80001607983 */ /* 0x001ee80000100a00 */
[----:B------:R-:W-:Y:S04]  /*28180*/  @P0 STL [R1+0x1200], R122 ;  /* 0x0012007a01000387 */ /* 0x000fe80000100800 */
[----:B------:R0:W-:Y:S04]  /*28190*/  @P1 STL [R1+0xef4], R111 ;  /* 0x000ef46f01001387 */ /* 0x0001e80000100800 */
[----:B------:R-:W-:Y:S04]  /*281a0*/  @P1 STL [R1+0x11fc], R90 ;  /* 0x0011fc5a01001387 */ /* 0x000fe80000100800 */
[----:B------:R-:W4:Y:S04]  /*281b0*/  @P1 LDG.E.U16 R119, desc[UR10][R124.64] ;  /* 0x0000000a7c771981 */ /* 0x000f28000c1e1500 */
[----:B------:R-:W2:Y:S04]  /*281c0*/  @P0 LDG.E.U16 R118, desc[UR10][R138.64] ;  /* 0x0000000a8a760981 */ /* 0x000ea8000c1e1500 */
[----:B0-----:R-:W3:Y:S04]  /*281d0*/  LDL R111, [R1+0xff0] ;  /* 0x000ff000016f7983 */ /* 0x001ee80000100800 */
[----:B------:R-:W-:Y:S04]  /*281e0*/  @P0 STL [R1+0x1300], R10 ;  /* 0x0013000a01000387 */ /* 0x000fe80000100800 */
[----:B------:R-:W2:Y:S04]  /*281f0*/  LDL.64 R52, [R1+0x438] ;  /* 0x0004380001347983 */ /* 0x000ea80000100a00 */
[----:B------:R-:W-:Y:S04]  /*28200*/  @P1 STL [R1+0x12fc], R11 ;  /* 0x0012fc0b01001387 */ /* 0x000fe80000100800 */
[----:B------:R0:W-:Y:S04]  /*28210*/  @P0 STL [R1+0xff8], R123 ;  /* 0x000ff87b01000387 */ /* 0x0001e80000100800 */
[----:B------:R1:W-:Y:S04]  /*28220*/  @P0 STL [R1+0x1410], R91 ;  /* 0x0014105b01000387 */ /* 0x0003e80000100800 */
[----:B0-----:R-:W2:Y:S04]  /*28230*/  LDL R123, [R1+0xfec] ;  /* 0x000fec00017b7983 */ /* 0x001ea80000100800 */
[----:B------:R0:W-:Y:S04]  /*28240*/  @P1 STL [R1+0x140c], R165 ;  /* 0x00140ca501001387 */ /* 0x0001e80000100800 */
[----:B------:R-:W4:Y:S04]  /*28250*/  LDL.64 R54, [R1+0x7e0] ;  /* 0x0007e00001367983 */ /* 0x000f280000100a00 */
[----:B------:R0:W-:Y:S04]  /*28260*/  @P0 STL [R1+0xe24], R110 ;  /* 0x000e246e01000387 */ /* 0x0001e80000100800 */
[----:B------:R-:W4:Y:S04]  /*28270*/  LDL.64 R44, [R1+0x7d8] ;  /* 0x0007d800012c7983 */ /* 0x000f280000100a00 */
[----:B------:R-:W4:Y:S04]  /*28280*/  LDL R50, [R1+0x11f0] ;  /* 0x0011f00001327983 */ /* 0x000f280000100800 */
[----:B------:R-:W4:Y:S04]  /*28290*/  LDL.64 R48, [R1+0x428] ;  /* 0x0004280001307983 */ /* 0x000f280000100a00 */
[----:B------:R-:W4:Y:S04]  /*282a0*/  LDL R51, [R1+0x11ec] ;  /* 0x0011ec0001337983 */ /* 0x000f280000100800 */
[----:B------:R-:W4:Y:S04]  /*282b0*/  LDL.64 R18, [R1+0x7d0] ;  /* 0x0007d00001127983 */ /* 0x000f280000100a00 */
[----:B------:R-:W4:Y:S04]  /*282c0*/  LDL R164, [R1+0x12f0] ;  /* 0x0012f00001a47983 */ /* 0x000f280000100800 */
[----:B------:R-:W4:Y:S04]  /*282d0*/  @P1 LDG.E.U16 R121, desc[UR10][R132.64] ;  /* 0x0000000a84791981 */ /* 0x000f28000c1e1500 */
[----:B------:R-:W4:Y:S04]  /*282e0*/  @P1 LDG.E.U16 R163, desc[UR10][R78.64] ;  /* 0x0000000a4ea31981 */ /* 0x000f28000c1e1500 */
[----:B------:R-:W4:Y:S04]  /*282f0*/  @P0 LDG.E.U16 R162, desc[UR10][R154.64] ;  /* 0x0000000a9aa20981 */ /* 0x000f28000c1e1500 */
[----:B------:R-:W4:Y:S04]  /*28300*/  @P1 LDG.E.U16 R141, desc[UR10][R156.64] ;  /* 0x0000000a9c8d1981 */ /* 0x000f28000c1e1500 */
[----:B------:R-:W4:Y:S04]  /*28310*/  @P0 LDG.E.U16 R140, desc[UR10][R152.64] ;  /* 0x0000000a988c0981 */ /* 0x000f28000c1e1500 */
[----:B------:R-:W4:Y:S04]  /*28320*/  LDL.64 R78, [R1+0x430] ;  /* 0x00043000014e7983 */ /* 0x000f280000100a00 */
[----:B------:R-:W4:Y:S04]  /*28330*/  @P1 LDG.E.U16 R29, desc[UR10][R84.64] ;  /* 0x0000000a541d1981 */ /* 0x000f28000c1e1500 */
[----:B------:R-:W4:Y:S04]  /*28340*/  LDL R154, [R1+0x10f0] ;  /* 0x0010f000019a7983 */ /* 0x000f280000100800 */
[----:B------:R-:W4:Y:S04]  /*28350*/  LDL R155, [R1+0x10ec] ;  /* 0x0010ec00019b7983 */ /* 0x000f280000100800 */
[----:B------:R-:W4:Y:S04]  /*28360*/  @P0 LDG.E.U16 R31, desc[UR10][R26.64] ;  /* 0x0000000a1a1f0981 */ /* 0x000f28000c1e1500 */
[----:B------:R-:W4:Y:S04]  /*28370*/  @P1 LDG.E.U16 R38, desc[UR10][R32.64] ;  /* 0x0000000a20261981 */ /* 0x000f28000c1e1500 */
[----:B------:R-:W4:Y:S04]  /*28380*/  @P0 LDG.E.U16 R39, desc[UR10][R36.64] ;  /* 0x0000000a24270981 */ /* 0x000f28000c1e1500 */
[----:B------:R-:W4:Y:S04]  /*28390*/  @P1 LDG.E.U16 R117, desc[UR10][R42.64] ;  /* 0x0000000a2a751981 */ /* 0x000f28000c1e1500 */
[----:B---3--:R-:W3:Y:S04]  /*283a0*/  @P0 LDG.E.U16 R111, desc[UR10][R96.64] ;  /* 0x0000000a606f0981 */ /* 0x008ee8000c1e1500 */
[----:B--2---:R-:W2:Y:S04]  /*283b0*/  @P1 LDG.E.U16 R123, desc[UR10][R52.64] ;  /* 0x0000000a347b1981 */ /* 0x004ea8000c1e1500 */
[----:B----4-:R-:W4:Y:S04]  /*283c0*/  @P0 LDG.E.U16 R50, desc[UR10][R44.64] ;  /* 0x0000000a2c320981 */ /* 0x010f28000c1e1500 */
[----:B------:R-:W4:Y:S04]  /*283d0*/  @P1 LDG.E.U16 R51, desc[UR10][R48.64] ;  /* 0x0000000a30331981 */ /* 0x000f28000c1e1500 */
[----:B------:R-:W4:Y:S04]  /*283e0*/  @P0 LDG.E.U16 R164, desc[UR10][R18.64] ;  /* 0x0000000a12a40981 */ /* 0x000f28000c1e1500 */
[----:B------:R-:W-:Y:S04]  /*283f0*/  STL [R1+0xff4], R163 ;  /* 0x000ff4a301007387 */ /* 0x000fe80000100800 */
[----:B------:R-:W4:Y:S04]  /*28400*/  LDL.64 R12, [R1+0x420] ;  /* 0x00042000010c7983 */ /* 0x000f280000100a00 */
[----:B------:R0:W-:Y:S04]  /*28410*/  STL [R1+0x10f8], R162 ;  /* 0x0010f8a201007387 */ /* 0x0001e80000100800 */
        /* <DEDUP_REMOVED lines=13> */
[----:B------:R-:W4:Y:S04]  /*284f0*/  LDL.64 R10, [R1+0x410] ;  /* 0x00041000010a7983 */ /* 0x000f280000100a00 */
[----:B------:R-:W4:Y:S04]  /*28500*/  LDL R16, [R1+0xe10] ;  /* 0x000e100001107983 */ /* 0x000f280000100800 */
[----:B------:R-:W4:Y:S04]  /*28510*/  LDL.64 R14, [R1+0x7b8] ;  /* 0x0007b800010e7983 */ /* 0x000f280000100a00 */
[----:B------:R-:W4:Y:S04]  /*28520*/  LDL R17, [R1+0xee8] ;  /* 0x000ee80001117983 */ /* 0x000f280000100800 */
[----:B------:R-:W4:Y:S04]  /*28530*/  LDL.64 R20, [R1+0x408] ;  /* 0x0004080001147983 */ /* 0x000f280000100a00 */
[----:B-1----:R-:W4:Y:S04]  /*28540*/  LDL R91, [R1+0xee4] ;  /* 0x000ee400015b7983 */ /* 0x002f280000100800 */
[----:B------:R-:W4:Y:S04]  /*28550*/  LDL.64 R22, [R1+0x7b0] ;  /* 0x0007b00001167983 */ /* 0x000f280000100a00 */
[----:B0-----:R-:W4:Y:S04]  /*28560*/  LDL R165, [R1+0xfe8] ;  /* 0x000fe80001a57983 */ /* 0x001f280000100800 */
[----:B------:R-:W4:Y:S04]  /*28570*/  LDL.64 R24, [R1+0x400] ;  /* 0x0004000001187983 */ /* 0x000f280000100a00 */
[----:B------:R-:W4:Y:S04]  /*28580*/  LDL R110, [R1+0xfe4] ;  /* 0x000fe400016e7983 */ /* 0x000f280000100800 */
[----:B------:R-:W4:Y:S04]  /*28590*/  LDL.64 R162, [R1+0x7a8] ;  /* 0x0007a80001a27983 */ /* 0x000f280000100a00 */
        /* <DEDUP_REMOVED lines=9> */
[----:B------:R-:W4:Y:S04]  /*28630*/  LDL.LU.64 R84, [R1+0x2740] ;  /* 0x0027400001547983 */ /* 0x000f280000300a00 */
[----:B------:R0:W-:Y:S04]  /*28640*/  @P1 STL [R1+0x1404], R29 ;  /* 0x0014041d01001387 */ /* 0x0001e80000100800 */
[----:B------:R-:W4:Y:S04]  /*28650*/  @P0 LDG.E.U16 R154, desc[UR10][R54.64] ;  /* 0x0000000a369a0981 */ /* 0x000f28000c1e1500 */
[----:B------:R-:W4:Y:S04]  /*28660*/  @P1 LDG.E.U16 R155, desc[UR10][R78.64] ;  /* 0x0000000a4e9b1981 */ /* 0x000f28000c1e1500 */
[----:B0-----:R-:W4:Y:S04]  /*28670*/  LDL.LU R29, [R1+0x2738] ;  /* 0x00273800011d7983 */ /* 0x001f280000300800 */
[----:B------:R-:W4:Y:S04]  /*28680*/  LDL.LU.64 R26, [R1+0x2730] ;  /* 0x00273000011a7983 */ /* 0x000f280000300a00 */
[----:B------:R0:W-:Y:S04]  /*28690*/  @P0 STL [R1+0xe1c], R31 ;  /* 0x000e1c1f01000387 */ /* 0x0001e80000100800 */
        /* <DEDUP_REMOVED lines=11> */
[----:B---3--:R0:W-:Y:S04]  /*28750*/  @P0 STL [R1+0xff0], R111 ;  /* 0x000ff06f01000387 */ /* 0x0081e80000100800 */
[----:B0-----:R-:W3:Y:S04]  /*28760*/  LDL.LU R111, [R1+0x26e8] ;  /* 0x0026e800016f7983 */ /* 0x001ee80000300800 */
[----:B------:R-:W3:Y:S04]  /*28770*/  LDL.LU.64 R52, [R1+0x26e0] ;  /* 0x0026e00001347983 */ /* 0x000ee80000300a00 */
[----:B--2---:R0:W-:Y:S04]  /*28780*/  @P1 STL [R1+0xfec], R123 ;  /* 0x000fec7b01001387 */ /* 0x0041e80000100800 */
[----:B0-----:R-:W2:Y:S04]  /*28790*/  LDL.LU R123, [R1+0x26d8] ;  /* 0x0026d800017b7983 */ /* 0x001ea80000300800 */
[----:B------:R-:W2:Y:S04]  /*287a0*/  LDL.LU.64 R54, [R1+0x26d0] ;  /* 0x0026d00001367983 */ /* 0x000ea80000300a00 */
[----:B----4-:R-:W4:Y:S04]  /*287b0*/  @P1 LDG.E.U16 R122, desc[UR10][R12.64] ;  /* 0x0000000a0c7a1981 */ /* 0x010f28000c1e1500 */
        /* <DEDUP_REMOVED lines=10> */
[----:B------:R-:W4:Y:S04]  /*28860*/  LDL.LU.64 R78, [R1+0x26c0] ;  /* 0x0026c000014e7983 */ /* 0x000f280000300a00 */
[----:B------:R0:W-:Y:S04]  /*28870*/  @P1 STL [R1+0x10ec], R155 ;  /* 0x0010ec9b01001387 */ /* 0x0001e80000100800 */
[----:B0-----:R-:W4:Y:S04]  /*28880*/  LDL.LU R155, [R1+0x26bc] ;  /* 0x0026bc00019b7983 */ /* 0x001f280000300800 */
[----:B---3--:R-:W3:Y:S04]  /*28890*/  @P1 LDG.E.U16 R111, desc[UR10][R140.64] ;  /* 0x0000000a8c6f1981 */ /* 0x008ee8000c1e1500 */
[----:B------:R-:W3:Y:S04]  /*288a0*/  @P1 LDG.E.U16 R52, desc[UR10][R118.64] ;  /* 0x0000000a76341981 */ /* 0x000ee8000c1e1500 */
[----:B------:R-:W3:Y:S04]  /*288b0*/  @P0 LDG.E.U16 R53, desc[UR10][R138.64] ;  /* 0x0000000a8a350981 */ /* 0x000ee8000c1e1500 */
[----:B------:R-:W3:Y:S04]  /*288c0*/  LDL.64 R118, [R1+0x780] ;  /* 0x0007800001767983 */ /* 0x000ee80000100a00 */
[----:B--2---:R-:W2:Y:S04]  /*288d0*/  @P0 LDG.E.U16 R123, desc[UR10][R152.64] ;  /* 0x0000000a987b0981 */ /* 0x004ea8000c1e1500 */
[----:B------:R-:W2:Y:S04]  /*288e0*/  @P0 LDG.E.U16 R55, desc[UR10][R128.64] ;  /* 0x0000000a80370981 */ /* 0x000ea8000c1e1500 */
[----:B------:R-:W2:Y:S04]  /*288f0*/  @P1 LDG.E.U16 R54, desc[UR10][R124.64] ;  /* 0x0000000a7c361981 */ /* 0x000ea8000c1e1500 */
[----:B----4-:R-:W4:Y:S04]  /*28900*/  @P1 LDG.E.U16 R154, desc[UR10][R156.64] ;  /* 0x0000000a9c9a1981 */ /* 0x010f28000c1e1500 */
[----:B------:R-:W2:Y:S04]  /*28910*/  @P0 LDG.E.U16 R79, desc[UR10][R132.64] ;  /* 0x0000000a844f0981 */ /* 0x000ea8000c1e1500 */
[----:B------:R-:W2:Y:S04]  /*28920*/  @P1 LDG.E.U16 R78, desc[UR10][R120.64] ;  /* 0x0000000a784e1981 */ /* 0x000ea8000c1e1500 */
[----:B------:R-:W2:Y:S04]  /*28930*/  @P0 LDG.E.U16 R155, desc[UR10][R162.64] ;  /* 0x0000000aa29b0981 */ /* 0x000ea8000c1e1500 */
[----:B---3--:R-:W-:Y:S04]  /*28940*/  STL [R1+0x11e4], R111 ;  /* 0x0011e46f01007387 */ /* 0x008fe80000100800 */
[----:B------:R0:W-:Y:S04]  /*28950*/  @P1 STL [R1+0xfe4], R110 ;  /* 0x000fe46e01001387 */ /* 0x0001e80000100800 */
[----:B------:R-:W3:Y:S04]  /*28960*/  LDL.64 R44, [R1+0x778] ;  /* 0x00077800012c7983 */ /* 0x000ee80000100a00 */
[----:B------:R-:W3:Y:S04]  /*28970*/  LDL.64 R48, [R1+0x3c8] ;  /* 0x0003c80001307983 */ /* 0x000ee80000100a00 */
[----:B------:R-:W3:Y:S04]  /*28980*/  LDL R19, [R1+0xfdc] ;  /* 0x000fdc0001137983 */ /* 0x000ee80000100800 */
[----:B0-----:R-:W3:Y:S04]  /*28990*/  LDL.64 R110, [R1+0x3d0] ;  /* 0x0003d000016e7983 */ /* 0x001ee80000100a00 */
[----:B------:R-:W-:Y:S04]  /*289a0*/  @P1 STL [R1+0x11ec], R51 ;  /* 0x0011ec3301001387 */ /* 0x000fe80000100800 */
[----:B------:R0:W-:Y:S04]  /*289b0*/  @P0 STL [R1+0x11f0], R50 ;  /* 0x0011f03201000387 */ /* 0x0001e80000100800 */
[----:B------:R-:W3:Y:S04]  /*289c0*/  LDL R18, [R1+0x10e0] ;  /* 0x0010e00001127983 */ /* 0x000ee80000100800 */
[----:B------:R-:W3:Y:S04]  /*289d0*/  LDL.64 R12, [R1+0x3c0] ;  /* 0x0003c000010c7983 */ /* 0x000ee80000100a00 */
[----:B------:R-:W3:Y:S04]  /*289e0*/  @P0 LDG.E.U16 R97, desc[UR10][R118.64] ;  /* 0x0000000a76610981 */ /* 0x000ee8000c1e1500 */
[----:B0-----:R-:W3:Y:S04]  /*289f0*/  LDL.64 R50, [R1+0x770] ;  /* 0x0007700001327983 */ /* 0x001ee80000100a00 */
[----:B------:R0:W-:Y:S04]  /*28a00*/  @P0 STL [R1+0x1400], R90 ;  /* 0x0014005a01000387 */ /* 0x0001e80000100800 */
[----:B0-----:R-:W3:Y:S04]  /*28a10*/  LDL R90, [R1+0x10dc] ;  /* 0x0010dc00015a7983 */ /* 0x001ee80000100800 */
[----:B------:R-:W-:Y:S04]  /*28a20*/  @P0 STL [R1+0x12f0], R164 ;  /* 0x0012f0a401000387 */ /* 0x000fe80000100800 */
[----:B------:R-:W3:Y:S04]  /*28a30*/  LDL.64 R4, [R1+0x768] ;  /* 0x0007680001047983 */ /* 0x000ee80000100a00 */
[----:B------:R-:W-:Y:S04]  /*28a40*/  @P1 STL [R1+0x12ec], R122 ;  /* 0x0012ec7a01001387 */ /* 0x000fe80000100800 */
[----:B------:R-:W3:Y:S04]  /*28a50*/  LDL R10, [R1+0x11e0] ;  /* 0x0011e000010a7983 */ /* 0x000ee80000100800 */
[----:B------:R-:W-:Y:S04]  /*28a60*/  @P0 STL [R1+0xe14], R9 ;  /* 0x000e140901000387 */ /* 0x000fe80000100800 */
[----:B------:R0:W-:Y:S04]  /*28a70*/  @P1 STL [R1+0x13fc], R8 ;  /* 0x0013fc0801001387 */ /* 0x0001e80000100800 */
[----:B------:R-:W3:Y:S04]  /*28a80*/  LDL R11, [R1+0x11dc] ;  /* 0x0011dc00010b7983 */ /* 0x000ee80000100800 */
[----:B------:R-:W3:Y:S04]  /*28a90*/  LDL.64 R14, [R1+0x760] ;  /* 0x00076000010e7983 */ /* 0x000ee80000100a00 */
[----:B------:R-:W3:Y:S04]  /*28aa0*/  LDL R20, [R1+0x12e0] ;  /* 0x0012e00001147983 */ /* 0x000ee80000100800 */
[----:B0-----:R-:W3:Y:S04]  /*28ab0*/  LDL.64 R8, [R1+0x3b8] ;  /* 0x0003b80001087983 */ /* 0x001ee80000100a00 */
[----:B------:R-:W-:Y:S04]  /*28ac0*/  @P1 STL [R1+0xe10], R16 ;  /* 0x000e101001001387 */ /* 0x000fe80000100800 */
[----:B------:R0:W-:Y:S04]  /*28ad0*/  @P0 STL [R1+0xee8], R17 ;  /* 0x000ee81101000387 */ /* 0x0001e80000100800 */
[----:B------:R-:W3:Y:S04]  /*28ae0*/  LDL R21, [R1+0x12dc] ;  /* 0x0012dc0001157983 */ /* 0x000ee80000100800 */
[----:B0-----:R-:W3:Y:S04]  /*28af0*/  LDL.64 R16, [R1+0x3b0] ;  /* 0x0003b00001107983 */ /* 0x001ee80000100a00 */
[----:B------:R0:W-:Y:S04]  /*28b00*/  @P1 STL [R1+0xee4], R91 ;  /* 0x000ee45b01001387 */ /* 0x0001e80000100800 */
[----:B------:R-:W3:Y:S04]  /*28b10*/  LDL.64 R22, [R1+0x758] ;  /* 0x0007580001167983 */ /* 0x000ee80000100a00 */
[----:B------:R1:W-:Y:S04]  /*28b20*/  @P0 STL [R1+0xfe8], R165 ;  /* 0x000fe8a501000387 */ /* 0x0003e80000100800 */
[----:B------:R-:W3:Y:S04]  /*28b30*/  LDL.64 R24, [R1+0x3a8] ;  /* 0x0003a80001187983 */ /* 0x000ee80000100a00 */
[----:B0-----:R-:W3:Y:S04]  /*28b40*/  LDL R91, [R1+0x13f0] ;  /* 0x0013f000015b7983 */ /* 0x001ee80000100800 */
[----:B-1----:R-:W3:Y:S04]  /*28b50*/  LDL R165, [R1+0x13ec] ;  /* 0x0013ec0001a57983 */ /* 0x002ee80000100800 */
[----:B--2---:R-:W-:Y:S04]  /*28b60*/  STL [R1+0x10e8], R155 ;  /* 0x0010e89b01007387 */ /* 0x004fe80000100800 */
[----:B------:R-:W2:Y:S04]  /*28b70*/  LDL.64 R6, [R1+0x750] ;  /* 0x0007500001067983 */ /* 0x000ea80000100a00 */
[----:B----4-:R-:W-:Y:S04]  /*28b80*/  STL [R1+0x10e4], R154 ;  /* 0x0010e49a01007387 */ /* 0x010fe80000100800 */
[----:B------:R-:W2:Y:S04]  /*28b90*/  LDL R164, [R1+0xe04] ;  /* 0x000e040001a47983 */ /* 0x000ea80000100800 */
[----:B------:R0:W-:Y:S04]  /*28ba0*/  STL [R1+0x11e8], R123 ;  /* 0x0011e87b01007387 */ /* 0x0001e80000100800 */
[----:B------:R-:W4:Y:S04]  /*28bb0*/  LDL.64 R2, [R1+0x3a0] ;  /* 0x0003a00001027983 */ /* 0x000f280000100a00 */
[----:B------:R-:W4:Y:S04]  /*28bc0*/  LDL.64 R162, [R1+0x398] ;  /* 0x0003980001a27983 */ /* 0x000f280000100a00 */
[----:B0-----:R-:W4:Y:S04]  /*28bd0*/  LDL.64 R122, [R1+0x748] ;  /* 0x00074800017a7983 */ /* 0x001f280000100a00 */
[----:B------:R-:W-:Y:S04]  /*28be0*/  STL [R1+0x12e8], R79 ;  /* 0x0012e84f01007387 */ /* 0x000fe80000100800 */
[----:B------:R-:W-:Y:S04]  /*28bf0*/  STL [R1+0xe08], R52 ;  /* 0x000e083401007387 */ /* 0x000fe80000100800 */
[----:B------:R-:W-:Y:S04]  /*28c00*/  STL [R1+0x12e4], R78 ;  /* 0x0012e44e01007387 */ /* 0x000fe80000100800 */
[----:B------:R0:W-:Y:S04]  /*28c10*/  STL [R1+0xe0c], R53 ;  /* 0x000e0c3501007387 */ /* 0x0001e80000100800 */
[----:B------:R-:W-:Y:S04]  /*28c20*/  STL [R1+0x13f8], R55 ;  /* 0x0013f83701007387 */ /* 0x000fe80000100800 */
[----:B0-----:R-:W4:Y:S04]  /*28c30*/  LDL.64 R52, [R1+0x740] ;  /* 0x0007400001347983 */ /* 0x001f280000100a00 */
[----:B------:R0:W-:Y:S04]  /*28c40*/  STL [R1+0x13f4], R54 ;  /* 0x0013f43601007387 */ /* 0x0001e80000100800 */
[----:B------:R-:W4:Y:S04]  /*28c50*/  LDL.64 R156, [R1+0x738] ;  /* 0x00073800019c7983 */ /* 0x000f280000100a00 */
[----:B------:R-:W4:Y:S04]  /*28c60*/  LDL.64 R78, [R1+0x388] ;  /* 0x00038800014e7983 */ /* 0x000f280000100a00 */
[----:B------:R-:W4:Y:S04]  /*28c70*/  LDL.64 R154, [R1+0x730] ;  /* 0x00073000019a7983 */ /* 0x000f280000100a00 */
[----:B------:R-:W4:Y:S04]  /*28c80*/  LDL.64 R152, [R1+0x380] ;  /* 0x0003800001987983 */ /* 0x000f280000100a00 */
[----:B------:R-:W4:Y:S04]  /*28c90*/  LDL.64 R140, [R1+0x728] ;  /* 0x00072800018c7983 */ /* 0x000f280000100a00 */
[----:B------:R-:W4:Y:S04]  /*28ca0*/  LDL.64 R132, [R1+0x378] ;  /* 0x0003780001847983 */ /* 0x000f280000100a00 */
[----:B------:R-:W4:Y:S04]  /*28cb0*/  LDL.64 R120, [R1+0x720] ;  /* 0x0007200001787983 */ /* 0x000f280000100a00 */
[----:B0-----:R-:W4:Y:S04]  /*28cc0*/  LDL.64 R54, [R1+0x390] ;  /* 0x0003900001367983 */ /* 0x001f280000100a00 */
[----:B------:R-:W4:Y:S04]  /*28cd0*/  LDL.64 R128, [R1+0x370] ;  /* 0x0003700001807983 */ /* 0x000f280000100a00 */
[----:B------:R-:W4:Y:S04]  /*28ce0*/  LDL.64 R124, [R1+0x718] ;  /* 0x00071800017c7983 */ /* 0x000f280000100a00 */
[----:B------:R-:W4:Y:S04]  /*28cf0*/  LDL.64 R138, [R1+0x368] ;  /* 0x00036800018a7983 */ /* 0x000f280000100a00 */
[----:B------:R-:W4:Y:S04]  /*28d00*/  LDL.64 R118, [R1+0x710] ;  /* 0x0007100001767983 */ /* 0x000f280000100a00 */
[----:B---3--:R-:W3:Y:S04]  /*28d10*/  @P1 LDG.E.U16 R19, desc[UR10][R48.64] ;  /* 0x0000000a30131981 */ /* 0x008ee8000c1e1500 */
[----:B------:R-:W3:Y:S04]  /*28d20*/  @P1 LDG.E.U16 R96, desc[UR10][R110.64] ;  /* 0x0000000a6e601981 */ /* 0x000ee8000c1e1500 */
[----:B------:R-:W3:Y:S04]  /*28d30*/  LDL.LU R110, [R1+0x26b8] ;  /* 0x0026b800016e7983 */ /* 0x000ee80000300800 */
        /* <DEDUP_REMOVED lines=10> */
[----:B------:R-:W-:Y:S04]  /*28de0*/  STL [R1+0xedc], R96 ;  /* 0x000edc6001007387 */ /* 0x000fe80000100800 */
[----:B------:R0:W-:Y:S04]  /*28df0*/  STL [R1+0xee0], R97 ;  /* 0x000ee06101007387 */ /* 0x0001e80000100800 */
[----:B0-----:R-:W2:Y:S04]  /*28e00*/  LDL.64 R96, [R1+0x360] ;  /* 0x0003600001607983 */ /* 0x001ea80000100a00 */
[----:B------:R-:W2:Y:S04]  /*28e10*/  LDL.LU.64 R44, [R1+0x26b0] ;  /* 0x0026b000012c7983 */ /* 0x000ea80000300a00 */
[----:B---3--:R0:W-:Y:S04]  /*28e20*/  STL [R1+0xfe0], R110 ;  /* 0x000fe06e01007387 */ /* 0x0081e80000100800 */
[----:B0-----:R-:W3:Y:S04]  /*28e30*/  LDL.64 R110, [R1+0x708] ;  /* 0x00070800016e7983 */ /* 0x001ee80000100a00 */
[----:B------:R-:W2:Y:S04]  /*28e40*/  LDL.LU.64 R48, [R1+0x26a8] ;  /* 0x0026a80001307983 */ /* 0x000ea80000300a00 */
[----:B------:R0:W-:Y:S04]  /*28e50*/  @P1 STL [R1+0xfdc], R19 ;  /* 0x000fdc1301001387 */ /* 0x0001e80000100800 */
[----:B0-----:R-:W2:Y:S04]  /*28e60*/  LDL.LU R19, [R1+0x26a0] ;  /* 0x0026a00001137983 */ /* 0x001ea80000300800 */
[----:B------:R-:W2:Y:S04]  /*28e70*/  LDL.LU.64 R50, [R1+0x2698] ;  /* 0x0026980001327983 */ /* 0x000ea80000300a00 */
[----:B----4-:R0:W-:Y:S04]  /*28e80*/  @P0 STL [R1+0x10e0], R18 ;  /* 0x0010e01201000387 */ /* 0x0101e80000100800 */
[----:B0-----:R-:W4:Y:S04]  /*28e90*/  LDL.LU R18, [R1+0x2690] ;  /* 0x0026900001127983 */ /* 0x001f280000300800 */
[----:B------:R-:W2:Y:S04]  /*28ea0*/  LDL.LU.64 R12, [R1+0x2688] ;  /* 0x00268800010c7983 */ /* 0x000ea80000300a00 */
[----:B------:R0:W-:Y:S04]  /*28eb0*/  @P1 STL [R1+0x10dc], R90 ;  /* 0x0010dc5a01001387 */ /* 0x0001e80000100800 */
[----:B0-----:R-:W2:Y:S04]  /*28ec0*/  LDL.LU R90, [R1+0x2680] ;  /* 0x00268000015a7983 */ /* 0x001ea80000300800 */
[----:B------:R-:W3:Y:S04]  /*28ed0*/  LDL.LU.64 R4, [R1+0x2678] ;  /* 0x0026780001047983 */ /* 0x000ee80000300a00 */
        /* <DEDUP_REMOVED lines=17> */
[----:B---3--:R-:W3:Y:S04]  /*28ff0*/  @P0 LDG.E.U16 R4, desc[UR10][R110.64] ;  /* 0x0000000a6e040981 */ /* 0x008ee8000c1e1500 */
[----:B--2---:R-:W2:Y:S04]  /*29000*/  @P1 LDG.E.U16 R5, desc[UR10][R96.64] ;  /* 0x0000000a60051981 */ /* 0x004ea8000c1e1500 */
[----:B----4-:R-:W4:Y:S04]  /*29010*/  @P0 LDG.E.U16 R10, desc[UR10][R124.64] ;  /* 0x0000000a7c0a0981 */ /* 0x010f28000c1e1500 */
        /* <DEDUP_REMOVED lines=14> */
[----:B------:R-:W2:Y:S04]  /*29100*/  LDL.64 R122, [R1+0x358] ;  /* 0x00035800017a7983 */ /* 0x000ea80000100a00 */
[----:B------:R-:W3:Y:S04]  /*29110*/  @P1 LDG.E.U16 R165, desc[UR10][R2.64] ;  /* 0x0000000a02a51981 */ /* 0x000ee8000c1e1500 */
[----:B--2---:R-:W2:Y:S04]  /*29120*/  @P1 LDG.E.U16 R90, desc[UR10][R122.64] ;  /* 0x0000000a7a5a1981 */ /* 0x004ea8000c1e1500 */
[----:B---3--:R-:W-:Y:S04]  /*29130*/  STL [R1+0xe00], R165 ;  /* 0x000e00a501007387 */ /* 0x008fe80000100800 */
[----:B------:R0:W-:Y:S04]  /*29140*/  @P0 STL [R1+0xe04], R164 ;  /* 0x000e04a401000387 */ /* 0x0001e80000100800 */
[----:B------:R-:W3:Y:S04]  /*29150*/  LDL.64 R2, [R1+0x350] ;  /* 0x0003500001027983 */ /* 0x000ee80000100a00 */
[----:B------:R-:W3:Y:S04]  /*29160*/  LDL.64 R6, [R1+0x6f8] ;  /* 0x0006f80001067983 */ /* 0x000ee80000100a00 */
[----:B------:R-:W3:Y:S04]  /*29170*/  LDL.64 R162, [R1+0x348] ;  /* 0x0003480001a27983 */ /* 0x000ee80000100a00 */
[----:B0-----:R-:W3:Y:S04]  /*29180*/  LDL.64 R164, [R1+0x700] ;  /* 0x0007000001a47983 */ /* 0x001ee80000100a00 */
[----:B------:R-:W-:Y:S04]  /*29190*/  STL [R1+0xfd0], R4 ;  /* 0x000fd00401007387 */ /* 0x000fe80000100800 */
[----:B------:R0:W-:Y:S04]  /*291a0*/  STL [R1+0xecc], R5 ;  /* 0x000ecc0501007387 */ /* 0x0001e80000100800 */
[----:B0-----:R-:W3:Y:S04]  /*291b0*/  LDL.64 R4, [R1+0x6f0] ;  /* 0x0006f00001047983 */ /* 0x001ee80000100a00 */
[----:B------:R-:W-:Y:S04]  /*291c0*/  STL [R1+0xed0], R8 ;  /* 0x000ed00801007387 */ /* 0x000fe80000100800 */
[----:B------:R0:W-:Y:S04]  /*291d0*/  STL [R1+0xdf8], R9 ;  /* 0x000df80901007387 */ /* 0x0001e80000100800 */
[----:B0-----:R-:W3:Y:S04]  /*291e0*/  LDL.64 R8, [R1+0x340] ;  /* 0x0003400001087983 */ /* 0x001ee80000100a00 */
[----:B----4-:R-:W-:Y:S04]  /*291f0*/  STL [R1+0xdfc], R10 ;  /* 0x000dfc0a01007387 */ /* 0x010fe80000100800 */
[----:B------:R0:W-:Y:S04]  /*29200*/  STL [R1+0x13e4], R11 ;  /* 0x0013e40b01007387 */ /* 0x0001e80000100800 */
[----:B0-----:R-:W4:Y:S04]  /*29210*/  LDL.64 R10, [R1+0x6e8] ;  /* 0x0006e800010a7983 */ /* 0x001f280000100a00 */
[----:B------:R-:W-:Y:S04]  /*29220*/  STL [R1+0x13e8], R14 ;  /* 0x0013e80e01007387 */ /* 0x000fe80000100800 */
[----:B------:R-:W-:Y:S04]  /*29230*/  STL [R1+0xed8], R91 ;  /* 0x000ed85b01007387 */ /* 0x000fe80000100800 */
[----:B------:R0:W-:Y:S04]  /*29240*/  STL [R1+0x12d4], R15 ;  /* 0x0012d40f01007387 */ /* 0x0001e80000100800 */
[----:B------:R-:W-:Y:S04]  /*29250*/  STL [R1+0xed4], R25 ;  /* 0x000ed41901007387 */ /* 0x000fe80000100800 */
[----:B0-----:R-:W4:Y:S04]  /*29260*/  LDL.64 R14, [R1+0x338] ;  /* 0x00033800010e7983 */ /* 0x001f280000100a00 */
[----:B------:R-:W-:Y:S04]  /*29270*/  STL [R1+0xfd8], R24 ;  /* 0x000fd81801007387 */ /* 0x000fe80000100800 */
[----:B------:R-:W-:Y:S04]  /*29280*/  STL [R1+0x12d8], R16 ;  /* 0x0012d81001007387 */ /* 0x000fe80000100800 */
[----:B------:R-:W-:Y:S04]  /*29290*/  STL [R1+0xfd4], R23 ;  /* 0x000fd41701007387 */ /* 0x000fe80000100800 */
[----:B------:R0:W-:Y:S04]  /*292a0*/  STL [R1+0x11d4], R17 ;  /* 0x0011d41101007387 */ /* 0x0001e80000100800 */
[----:B------:R1:W-:Y:S04]  /*292b0*/  STL [R1+0x10d8], R22 ;  /* 0x0010d81601007387 */ /* 0x0003e80000100800 */
[----:B0-----:R-:W4:Y:S04]  /*292c0*/  LDL.64 R16, [R1+0x6e0] ;  /* 0x0006e00001107983 */ /* 0x001f280000100a00 */
[----:B------:R-:W-:Y:S04]  /*292d0*/  STL [R1+0x10d4], R21 ;  /* 0x0010d41501007387 */ /* 0x000fe80000100800 */
[----:B------:R0:W-:Y:S04]  /*292e0*/  STL [R1+0x11d8], R20 ;  /* 0x0011d81401007387 */ /* 0x0001e80000100800 */
[----:B-1----:R-:W4:Y:S04]  /*292f0*/  LDL.64 R22, [R1+0x6d8] ;  /* 0x0006d80001167983 */ /* 0x002f280000100a00 */
        /* <DEDUP_REMOVED lines=17> */
[----:B------:R-:W4:Y:S04]  /*29410*/  LDL.LU R122, [R1+0x261c] ;  /* 0x00261c00017a7983 */ /* 0x000f280000300800 */
[----:B--2---:R0:W-:Y:S04]  /*29420*/  STL [R1+0xfcc], R90 ;  /* 0x000fcc5a01007387 */ /* 0x0041e80000100800 */
[----:B0-----:R-:W2:Y:S01]  /*29430*/  LDL.64 R90, [R1+0x2e8] ;  /* 0x0002e800015a7983 */ /* 0x001ea20000100a00 */
[----:B------:R-:W-:-:S02]  /*29440*/  PRMT R28, RZ, 0x7610, R28 ;  /* 0x00007610ff1c7816 */ /* 0x000fc4000000001c */
[----:B------:R-:W-:Y:S01]  /*29450*/  PRMT R30, RZ, 0x7610, R30 ;  /* 0x00007610ff1e7816 */ /* 0x000fe2000000001e */
[----:B---3--:R-:W3:Y:S04]  /*29460*/  @P1 LDG.E.U16 R12, desc[UR10][R8.64] ;  /* 0x0000000a080c1981 */ /* 0x008ee8000c1e1500 */
[----:B----4-:R-:W4:Y:S04]  /*29470*/  @P0 LDG.E.U16 R13, desc[UR10][R10.64] ;  /* 0x0000000a0a0d0981 */ /* 0x010f28000c1e1500 */
        /* <DEDUP_REMOVED lines=21> */
[----:B------:R-:W4:Y:S04]  /*295d0*/  LDL.LU R164, [R1+0x2618] ;  /* 0x0026180001a47983 */ /* 0x000f280000300800 */
[----:B--2---:R-:W2:Y:S04]  /*295e0*/  @P1 LDG.E.U16 R29, desc[UR10][R90.64] ;  /* 0x0000000a5a1d1981 */ /* 0x004ea8000c1e1500 */
[----:B---3--:R0:W-:Y:S04]  /*295f0*/  STL [R1+0x10d0], R122 ;  /* 0x0010d07a01007387 */ /* 0x0081e80000100800 */
[----:B0-----:R-:W3:Y:S04]  /*29600*/  LDL.64 R122, [R1+0x690] ;  /* 0x00069000017a7983 */ /* 0x001ee80000100a00 */
[----:B----4-:R-:W4:Y:S04]  /*29610*/  @P1 LDG.E.U16 R164, desc[UR10][R2.64] ;  /* 0x0000000a02a41981 */ /* 0x010f28000c1e1500 */
[----:B------:R-:W2:Y:S04]  /*29620*/  LDL.LU.64 R2, [R1+0x2610] ;  /* 0x0026100001027983 */ /* 0x000ea80000300a00 */
[----:B---3--:R-:W3:Y:S04]  /*29630*/  @P0 LDG.E.U16 R28, desc[UR10][R122.64] ;  /* 0x0000000a7a1c0981 */ /* 0x008ee8000c1e1500 */
[----:B----4-:R0:W-:Y:S04]  /*29640*/  STL [R1+0x10cc], R164 ;  /* 0x0010cca401007387 */ /* 0x0101e80000100800 */
[----:B0-----:R-:W4:Y:S04]  /*29650*/  LDL.64 R164, [R1+0x2e0] ;  /* 0x0002e00001a47983 */ /* 0x001f280000100a00 */
[----:B--2---:R-:W2:Y:S04]  /*29660*/  @P0 LDG.E.U16 R3, desc[UR10][R6.64] ;  /* 0x0000000a06030981 */ /* 0x004ea8000c1e1500 */
[----:B------:R-:W2:Y:S04]  /*29670*/  LDL.LU.64 R6, [R1+0x2608] ;  /* 0x0026080001067983 */ /* 0x000ea80000300a00 */
[----:B----4-:R-:W4:Y:S04]  /*29680*/  @P1 LDG.E.U16 R30, desc[UR10][R164.64] ;  /* 0x0000000aa41e1981 */ /* 0x010f28000c1e1500 */
[----:B--2---:R-:W2:Y:S04]  /*29690*/  @P1 LDG.E.U16 R6, desc[UR10][R162.64] ;  /* 0x0000000aa2061981 */ /* 0x004ea8000c1e1500 */
[----:B------:R-:W3:Y:S04]  /*296a0*/  @P0 LDG.E.U16 R7, desc[UR10][R4.64] ;  /* 0x0000000a04070981 */ /* 0x000ee8000c1e1500 */
[----:B------:R0:W-:Y:S04]  /*296b0*/  STL [R1+0x11d0], R3 ;  /* 0x0011d00301007387 */ /* 0x0001e80000100800 */
[----:B0-----:R-:W3:Y:S04]  /*296c0*/  LDL.LU R3, [R1+0x2600] ;  /* 0x0026000001037983 */ /* 0x001ee80000300800 */
[----:B------:R-:W4:Y:S04]  /*296d0*/  LDL.LU.64 R162, [R1+0x25f8] ;  /* 0x0025f80001a27983 */ /* 0x000f280000300a00 */
[----:B--2---:R0:W-:Y:S04]  /*296e0*/  STL [R1+0x11cc], R6 ;  /* 0x0011cc0601007387 */ /* 0x0041e80000100800 */
[----:B0-----:R-:W2:Y:S04]  /*296f0*/  LDL.LU R6, [R1+0x25f0] ;  /* 0x0025f00001067983 */ /* 0x001ea80000300800 */
[----:B------:R-:W2:Y:S04]  /*29700*/  LDL.LU.64 R4, [R1+0x25e8] ;  /* 0x0025e80001047983 */ /* 0x000ea80000300a00 */
[----:B---3--:R0:W-:Y:S04]  /*29710*/  STL [R1+0x12d0], R7 ;  /* 0x0012d00701007387 */ /* 0x0081e80000100800 */
[----:B0-----:R-:W2:Y:S04]  /*29720*/  LDL.LU R7, [R1+0x25e0] ;  /* 0x0025e00001077983 */ /* 0x001ea80000300800 */
[----:B------:R-:W3:Y:S04]  /*29730*/  LDL.LU.64 R8, [R1+0x25d8] ;  /* 0x0025d80001087983 */ /* 0x000ee80000300a00 */
[----:B------:R0:W-:Y:S04]  /*29740*/  STL [R1+0x12cc], R12 ;  /* 0x0012cc0c01007387 */ /* 0x0001e80000100800 */
[----:B0-----:R-:W2:Y:S04]  /*29750*/  LDL.LU R12, [R1+0x25d0] ;  /* 0x0025d000010c7983 */ /* 0x001ea80000300800 */
[----:B------:R-:W2:Y:S04]  /*29760*/  LDL.LU.64 R10, [R1+0x25c8] ;  /* 0x0025c800010a7983 */ /* 0x000ea80000300a00 */
        /* <DEDUP_REMOVED lines=9> */
[----:B------:R-:W2:Y:S04]  /*29800*/  LDL.LU.64 R22, [R1+0x2590] ;  /* 0x0025900001167983 */ /* 0x000ea80000300a00 */
[----:B------:R-:W2:Y:S04]  /*29810*/  LDL.LU.64 R24, [R1+0x2588] ;  /* 0x0025880001187983 */ /* 0x000ea80000300a00 */
[----:B------:R-:W-:Y:S04]  /*29820*/  STL [R1+0xfc0], R26 ;  /* 0x000fc01a01007387 */ /* 0x000fe80000100800 */
[----:B------:R0:W-:Y:S04]  /*29830*/  STL [R1+0xebc], R27 ;  /* 0x000ebc1b01007387 */ /* 0x0001e80000100800 */
[----:B------:R-:W2:Y:S04]  /*29840*/  LDL.64 R90, [R1+0x2d8] ;  /* 0x0002d800015a7983 */ /* 0x000ea80000100a00 */
[----:B0-----:R-:W3:Y:S04]  /*29850*/  LDL.64 R26, [R1+0x688] ;  /* 0x00068800011a7983 */ /* 0x001ee80000100a00 */
[----:B------:R-:W-:Y:S04]  /*29860*/  STL [R1+0x10c0], R28 ;  /* 0x0010c01c01007387 */ /* 0x000fe80000100800 */
[----:B------:R0:W-:Y:S04]  /*29870*/  STL [R1+0xfbc], R29 ;  /* 0x000fbc1d01007387 */ /* 0x0001e80000100800 */
[----:B0-----:R-:W3:Y:S04]  /*29880*/  LDL.64 R28, [R1+0x680] ;  /* 0x00068000011c7983 */ /* 0x001ee80000100a00 */
[----:B----4-:R-:W-:Y:S04]  /*29890*/  STL [R1+0x10bc], R30 ;  /* 0x0010bc1e01007387 */ /* 0x010fe80000100800 */
[----:B------:R0:W-:Y:S04]  /*298a0*/  STL [R1+0xec0], R31 ;  /* 0x000ec01f01007387 */ /* 0x0001e80000100800 */
[----:B------:R-:W-:Y:S04]  /*298b0*/  STL [R1+0xdf0], R117 ;  /* 0x000df07501007387 */ /* 0x000fe80000100800 */
[----:B0-----:R-:W4:Y:S04]  /*298c0*/  LDL.64 R30, [R1+0x2d0] ;  /* 0x0002d000011e7983 */ /* 0x001f280000100a00 */
[----:B------:R-:W-:Y:S04]  /*298d0*/  STL [R1+0xde8], R32 ;  /* 0x000de82001007387 */ /* 0x000fe80000100800 */
[----:B------:R-:W-:Y:S04]  /*298e0*/  STL [R1+0xec8], R51 ;  /* 0x000ec83301007387 */ /* 0x000fe80000100800 */
[----:B------:R0:W-:Y:S04]  /*298f0*/  STL [R1+0xdec], R33 ;  /* 0x000dec2101007387 */ /* 0x0001e80000100800 */
[----:B0-----:R-:W4:Y:S04]  /*29900*/  LDL.64 R32, [R1+0x678] ;  /* 0x0006780001207983 */ /* 0x001f280000100a00 */
[----:B------:R-:W-:Y:S04]  /*29910*/  STL [R1+0xec4], R50 ;  /* 0x000ec43201007387 */ /* 0x000fe80000100800 */
        /* <DEDUP_REMOVED lines=13> */
[----:B------:R-:W4:Y:S01]  /*299f0*/  LDL.64 R48, [R1+0x2b8] ;  /* 0x0002b80001307983 */ /* 0x000f220000100a00 */
[----:B------:R-:W-:-:S02]  /*29a00*/  PRMT R116, RZ, 0x7610, R116 ;  /* 0x00007610ff747816 */ /* 0x000fc40000000074 */
[----:B------:R-:W-:Y:S01]  /*29a10*/  PRMT R66, RZ, 0x7610, R66 ;  /* 0x00007610ff427816 */ /* 0x000fe20000000042 */
        /* <DEDUP_REMOVED lines=19> */
[----:B--2---:R-:W2:Y:S04]  /*29b50*/  @P1 LDG.E.U16 R85, desc[UR10][R90.64] ;  /* 0x0000000a5a551981 */ /* 0x004ea8000c1e1500 */
[----:B---3--:R-:W3:Y:S04]  /*29b60*/  @P0 LDG.E.U16 R116, desc[UR10][R26.64] ;  /* 0x0000000a1a740981 */ /* 0x008ee8000c1e1500 */
[----:B------:R-:W2:Y:S04]  /*29b70*/  LDL.LU.64 R26, [R1+0x2580] ;  /* 0x00258000011a7983 */ /* 0x000ea80000300a00 */
[----:B------:R-:W2:Y:S04]  /*29b80*/  @P0 LDG.E.U16 R84, desc[UR10][R28.64] ;  /* 0x0000000a1c540981 */ /* 0x000ea8000c1e1500 */
[----:B----4-:R-:W4:Y:S04]  /*29b90*/  @P1 LDG.E.U16 R34, desc[UR10][R30.64] ;  /* 0x0000000a1e221981 */ /* 0x010f28000c1e1500 */
[----:B------:R-:W4:Y:S04]  /*29ba0*/  @P0 LDG.E.U16 R35, desc[UR10][R32.64] ;  /* 0x0000000a20230981 */ /* 0x000f28000c1e1500 */
[----:B------:R-:W4:Y:S04]  /*29bb0*/  @P1 LDG.E.U16 R40, desc[UR10][R36.64] ;  /* 0x0000000a24281981 */ /* 0x000f28000c1e1500 */
[----:B------:R-:W4:Y:S04]  /*29bc0*/  @P0 LDG.E.U16 R41, desc[UR10][R38.64] ;  /* 0x0000000a26290981 */ /* 0x000f28000c1e1500 */
[----:B------:R-:W4:Y:S04]  /*29bd0*/  @P0 LDG.E.U16 R47, desc[UR10][R44.64] ;  /* 0x0000000a2c2f0981 */ /* 0x000f28000c1e1500 */
[----:B------:R-:W4:Y:S04]  /*29be0*/  @P1 LDG.E.U16 R66, desc[UR10][R48.64] ;  /* 0x0000000a30421981 */ /* 0x000f28000c1e1500 */
[----:B------:R-:W4:Y:S01]  /*29bf0*/  @P1 LDG.E.U16 R46, desc[UR10][R42.64] ;  /* 0x0000000a2a2e1981 */ /* 0x000f22000c1e1500 */
[----:B------:R-:W-:-:S02]  /*29c00*/  PRMT R135, RZ, 0x7610, R135 ;  /* 0x00007610ff877816 */ /* 0x000fc40000000087 */
[----:B------:R-:W-:Y:S02]  /*29c10*/  PRMT R99, RZ, 0x7610, R99 ;  /* 0x00007610ff637816 */ /* 0x000fe40000000063 */
[----:B------:R-:W-:Y:S02]  /*29c20*/  PRMT R93, RZ, 0x7610, R93 ;  /* 0x00007610ff5d7816 */ /* 0x000fe4000000005d */
[----:B------:R-:W-:Y:S02]  /*29c30*/  PRMT R87, RZ, 0x7610, R87 ;  /* 0x00007610ff577816 */ /* 0x000fe40000000057 */
[----:B------:R-:W-:Y:S02]  /*29c40*/  PRMT R56, RZ, 0x7610, R56 ;  /* 0x00007610ff387816 */ /* 0x000fe40000000038 */
[----:B------:R-:W-:Y:S01]  /*29c50*/  PRMT R57, RZ, 0x7610, R57 ;  /* 0x00007610ff397816 */ /* 0x000fe20000000039 */
[----:B------:R-:W4:Y:S04]  /*29c60*/  @P0 LDG.E.U16 R135, desc[UR10][R50.64] ;  /* 0x0000000a32870981 */ /* 0x000f28000c1e1500 */
[----:B------:R-:W4:Y:S04]  /*29c70*/  @P1 LDG.E.U16 R99, desc[UR10][R52.64] ;  /* 0x0000000a34631981 */ /* 0x000f28000c1e1500 */
[----:B------:R-:W4:Y:S04]  /*29c80*/  @P0 LDG.E.U16 R93, desc[UR10][R54.64] ;  /* 0x0000000a365d0981 */ /* 0x000f28000c1e1500 */
[----:B------:R-:W4:Y:S01]  /*29c90*/  @P1 LDG.E.U16 R87, desc[UR10][R164.64] ;  /* 0x0000000aa4571981 */ /* 0x000f22000c1e1500 */
[----:B------:R-:W-:-:S02]  /*29ca0*/  PRMT R58, RZ, 0x7610, R58 ;  /* 0x00007610ff3a7816 */ /* 0x000fc4000000003a */
[----:B------:R-:W-:Y:S02]  /*29cb0*/  PRMT R59, RZ, 0x7610, R59 ;  /* 0x00007610ff3b7816 */ /* 0x000fe4000000003b */
[----:B------:R-:W-:Y:S02]  /*29cc0*/  PRMT R60, RZ, 0x7610, R60 ;  /* 0x00007610ff3c7816 */ /* 0x000fe4000000003c */
[----:B------:R-:W-:Y:S01]  /*29cd0*/  PRMT R61, RZ, 0x7610, R61 ;  /* 0x00007610ff3d7816 */ /* 0x000fe2000000003d */
[----:B------:R-:W4:Y:S04]  /*29ce0*/  @P1 LDG.E.U16 R56, desc[UR10][R122.64] ;  /* 0x0000000a7a381981 */ /* 0x000f28000c1e1500 */
[----:B------:R-:W4:Y:S01]  /*29cf0*/  @P0 LDG.E.U16 R57, desc[UR10][R110.64] ;  /* 0x0000000a6e390981 */ /* 0x000f22000c1e1500 */
[----:B------:R-:W-:-:S03]  /*29d00*/  PRMT R62, RZ, 0x7610, R62 ;  /* 0x00007610ff3e7816 */ /* 0x000fc6000000003e */
[----:B------:R-:W4:Y:S01]  /*29d10*/  @P1 LDG.E.U16 R59, desc[UR10][R96.64] ;  /* 0x0000000a603b1981 */ /* 0x000f22000c1e1500 */
[----:B------:R-:W-:-:S03]  /*29d20*/  PRMT R63, RZ, 0x7610, R63 ;  /* 0x00007610ff3f7816 */ /* 0x000fc6000000003f */
[----:B------:R-:W4:Y:S01]  /*29d30*/  @P0 LDG.E.U16 R61, desc[UR10][R118.64] ;  /* 0x0000000a763d0981 */ /* 0x000f22000c1e1500 */
[----:B------:R-:W-:Y:S02]  /*29d40*/  PRMT R64, RZ, 0x7610, R64 ;  /* 0x00007610ff407816 */ /* 0x000fe40000000040 */
[----:B------:R-:W-:Y:S02]  /*29d50*/  PRMT R65, RZ, 0x7610, R65 ;  /* 0x00007610ff417816 */ /* 0x000fe40000000041 */
[----:B------:R-:W-:Y:S02]  /*29d60*/  PRMT R68, RZ, 0x7610, R68 ;  /* 0x00007610ff447816 */ /* 0x000fe40000000044 */
[----:B------:R-:W-:Y:S01]  /*29d70*/  PRMT R75, RZ, 0x7610, R75 ;  /* 0x00007610ff4b7816 */ /* 0x000fe2000000004b */
[----:B------:R-:W4:Y:S01]  /*29d80*/  @P1 LDG.E.U16 R63, desc[UR10][R138.64] ;  /* 0x0000000a8a3f1981 */ /* 0x000f22000c1e1500 */
[----:B------:R-:W-:-:S03]  /*29d90*/  PRMT R69, RZ, 0x7610, R69 ;  /* 0x00007610ff457816 */ /* 0x000fc60000000045 */
[----:B------:R-:W4:Y:S01]  /*29da0*/  @P0 LDG.E.U16 R65, desc[UR10][R124.64] ;  /* 0x0000000a7c410981 */ /* 0x000f22000c1e1500 */
[----:B------:R-:W-:-:S03]  /*29db0*/  PRMT R74, RZ, 0x7610, R74 ;  /* 0x00007610ff4a7816 */ /* 0x000fc6000000004a */
[----:B------:R-:W4:Y:S01]  /*29dc0*/  @P0 LDG.E.U16 R77, desc[UR10][R156.64] ;  /* 0x0000000a9c4d0981 */ /* 0x000f22000c1e1500 */
[----:B------:R-:W-:-:S03]  /*29dd0*/  PRMT R71, RZ, 0x7610, R71 ;  /* 0x00007610ff477816 */ /* 0x000fc60000000047 */
[----:B------:R-:W4:Y:S01]  /*29de0*/  @P1 LDG.E.U16 R76, desc[UR10][R78.64] ;  /* 0x0000000a4e4c1981 */ /* 0x000f22000c1e1500 */
[----:B------:R-:W-:-:S03]  /*29df0*/  PRMT R70, RZ, 0x7610, R70 ;  /* 0x00007610ff467816 */ /* 0x000fc60000000046 */
[----:B------:R-:W4:Y:S04]  /*29e00*/  @P1 LDG.E.U16 R68, desc[UR10][R128.64] ;  /* 0x0000000a80441981 */ /* 0x000f28000c1e1500 */
[----:B------:R-:W4:Y:S04]  /*29e10*/  @P0 LDG.E.U16 R75, desc[UR10][R154.64] ;  /* 0x0000000a9a4b0981 */ /* 0x000f28000c1e1500 */
[----:B------:R-:W4:Y:S04]  /*29e20*/  @P0 LDG.E.U16 R69, desc[UR10][R120.64] ;  /* 0x0000000a78450981 */ /* 0x000f28000c1e1500 */
[----:B------:R-:W4:Y:S04]  /*29e30*/  @P1 LDG.E.U16 R74, desc[UR10][R152.64] ;  /* 0x0000000a984a1981 */ /* 0x000f28000c1e1500 */
[----:B------:R-:W4:Y:S04]  /*29e40*/  @P0 LDG.E.U16 R71, desc[UR10][R140.64] ;  /* 0x0000000a8c470981 */ /* 0x000f28000c1e1500 */
[----:B------:R-:W4:Y:S04]  /*29e50*/  @P1 LDG.E.U16 R70, desc[UR10][R132.64] ;  /* 0x0000000a84461981 */ /* 0x000f28000c1e1500 */
[----:B---3--:R0:W-:Y:S04]  /*29e60*/  STL [R1+0x11c0], R116 ;  /* 0x0011c07401007387 */ /* 0x0081e80000100800 */
[----:B------:R-:W3:Y:S04]  /*29e70*/  LDL.64 R90, [R1+0x268] ;  /* 0x00026800015a7983 */ /* 0x000ee80000100a00 */
[----:B0-----:R-:W3:Y:S04]  /*29e80*/  LDL.64 R116, [R1+0x618] ;  /* 0x0006180001747983 */ /* 0x001ee80000100a00 */
[----:B------:R-:W3:Y:S04]  /*29e90*/  LDL.LU.64 R28, [R1+0x2578] ;  /* 0x00257800011c7983 */ /* 0x000ee80000300a00 */
[----:B--2---:R-:W-:Y:S04]  /*29ea0*/  STL [R1+0x12c0], R84 ;  /* 0x0012c05401007387 */ /* 0x004fe80000100800 */
[----:B------:R0:W-:Y:S04]  /*29eb0*/  STL [R1+0x11bc], R85 ;  /* 0x0011bc5501007387 */ /* 0x0001e80000100800 */
[----:B0-----:R-:W2:Y:S04]  /*29ec0*/  LDL.64 R84, [R1+0x610] ;  /* 0x0006100001547983 */ /* 0x001ea80000100a00 */
[----:B------:R-:W2:Y:S04]  /*29ed0*/  LDL.LU.64 R30, [R1+0x2570] ;  /* 0x00257000011e7983 */ /* 0x000ea80000300a00 */
[----:B----4-:R0:W-:Y:S04]  /*29ee0*/  STL [R1+0x12bc], R34 ;  /* 0x0012bc2201007387 */ /* 0x0101e80000100800 */
[----:B0-----:R-:W4:Y:S04]  /*29ef0*/  LDL.LU R34, [R1+0x2568] ;  /* 0x0025680001227983 */ /* 0x001f280000300800 */
[----:B------:R-:W4:Y:S04]  /*29f00*/  LDL.LU.64 R32, [R1+0x2560] ;  /* 0x0025600001207983 */ /* 0x000f280000300a00 */
[----:B------:R0:W-:Y:S04]  /*29f10*/  STL [R1+0x13d0], R35 ;  /* 0x0013d02301007387 */ /* 0x0001e80000100800 */
        /* <DEDUP_REMOVED lines=17> */
[----:B------:R-:W4:Y:S04]  /*2a030*/  LDL.LU.64 R52, [R1+0x24f8] ;  /* 0x0024f80001347983 */ /* 0x000f280000300a00 */
[----:B------:R-:W4:Y:S04]  /*2a040*/  LDL.LU.64 R54, [R1+0x24f0] ;  /* 0x0024f00001367983 */ /* 0x000f280000300a00 */
[----:B------:R-:W4:Y:S04]  /*2a050*/  LDL.LU.64 R164, [R1+0x24e8] ;  /* 0x0024e80001a47983 */ /* 0x000f280000300a00 */
[----:B---3--:R-:W3:Y:S04]  /*2a060*/  @P1 LDG.E.U16 R60, desc[UR10][R90.64] ;  /* 0x0000000a5a3c1981 */ /* 0x008ee8000c1e1500 */
[----:B------:R-:W3:Y:S04]  /*2a070*/  @P0 LDG.E.U16 R58, desc[UR10][R116.64] ;  /* 0x0000000a743a0981 */ /* 0x000ee8000c1e1500 */
[----:B--2---:R-:W2:Y:S04]  /*2a080*/  @P0 LDG.E.U16 R62, desc[UR10][R84.64] ;  /* 0x0000000a543e0981 */ /* 0x004ea8000c1e1500 */
[----:B----4-:R-:W4:Y:S04]  /*2a090*/  @P1 LDG.E.U16 R64, desc[UR10][R164.64] ;  /* 0x0000000aa4401981 */ /* 0x010f28000c1e1500 */
[----:B------:R-:W-:Y:S04]  /*2a0a0*/  STL [R1+0x10ac], R56 ;  /* 0x0010ac3801007387 */ /* 0x000fe80000100800 */
[----:B------:R0:W-:Y:S04]  /*2a0b0*/  STL [R1+0x10b0], R57 ;  /* 0x0010b03901007387 */ /* 0x0001e80000100800 */
[----:B0-----:R-:W4:Y:S04]  /*2a0c0*/  LDL.64 R56, [R1+0x608] ;  /* 0x0006080001387983 */ /* 0x001f280000100a00 */
[----:B---3--:R-:W-:Y:S04]  /*2a0d0*/  STL [R1+0x11b0], R58 ;  /* 0x0011b03a01007387 */ /* 0x008fe80000100800 */
[----:B------:R0:W-:Y:S04]  /*2a0e0*/  STL [R1+0xfac], R59 ;  /* 0x000fac3b01007387 */ /* 0x0001e80000100800 */
[----:B0-----:R-:W3:Y:S04]  /*2a0f0*/  LDL.64 R58, [R1+0x258] ;  /* 0x00025800013a7983 */ /* 0x001ee80000100a00 */
[----:B------:R-:W-:Y:S04]  /*2a100*/  STL [R1+0x11ac], R60 ;  /* 0x0011ac3c01007387 */ /* 0x000fe80000100800 */
[----:B------:R0:W-:Y:S04]  /*2a110*/  STL [R1+0xfb0], R61 ;  /* 0x000fb03d01007387 */ /* 0x0001e80000100800 */
[----:B0-----:R-:W3:Y:S04]  /*2a120*/  LDL.64 R60, [R1+0x250] ;  /* 0x00025000013c7983 */ /* 0x001ee80000100a00 */
[----:B------:R-:W-:Y:S04]  /*2a130*/  STL [R1+0xfb8], R135 ;  /* 0x000fb88701007387 */ /* 0x000fe80000100800 */
[----:B--2---:R-:W-:Y:S04]  /*2a140*/  STL [R1+0x12b0], R62 ;  /* 0x0012b03e01007387 */ /* 0x004fe80000100800 */
[----:B------:R-:W-:Y:S04]  /*2a150*/  STL [R1+0xfb4], R99 ;  /* 0x000fb46301007387 */ /* 0x000fe80000100800 */
[----:B------:R0:W-:Y:S04]  /*2a160*/  STL [R1+0xeac], R63 ;  /* 0x000eac3f01007387 */ /* 0x0001e80000100800 */
[----:B0-----:R-:W2:Y:S04]  /*2a170*/  LDL.64 R62, [R1+0x248] ;  /* 0x00024800013e7983 */ /* 0x001ea80000100a00 */
[----:B------:R-:W-:Y:S04]  /*2a180*/  STL [R1+0x10b8], R93 ;  /* 0x0010b85d01007387 */ /* 0x000fe80000100800 */
[----:B----4-:R-:W-:Y:S04]  /*2a190*/  STL [R1+0x12ac], R64 ;  /* 0x0012ac4001007387 */ /* 0x010fe80000100800 */
        /* <DEDUP_REMOVED lines=30> */
[----:B------:R-:W4:Y:S01]  /*2a380*/  LDL.64 R90, [R1+0x1a0] ;  /* 0x0001a000015a7983 */ /* 0x000f220000100a00 */
[----:B------:R-:W-:-:S02]  /*2a390*/  PRMT R86, RZ, 0x7610, R86 ;  /* 0x00007610ff567816 */ /* 0x000fc40000000056 */
[----:B------:R-:W-:Y:S02]  /*2a3a0*/  PRMT R92, RZ, 0x7610, R92 ;  /* 0x00007610ff5c7816 */ /* 0x000fe4000000005c */
[----:B------:R-:W-:Y:S02]  /*2a3b0*/  PRMT R98, RZ, 0x7610, R98 ;  /* 0x00007610ff627816 */ /* 0x000fe40000000062 */
[----:B------:R-:W-:Y:S02]  /*2a3c0*/  PRMT R134, RZ, 0x7610, R134 ;  /* 0x00007610ff867816 */ /* 0x000fe40000000086 */
[----:B------:R-:W-:Y:S02]  /*2a3d0*/  PRMT R67, RZ, 0x7610, R67 ;  /* 0x00007610ff437816 */ /* 0x000fe40000000043 */
[----:B------:R-:W-:Y:S01]  /*2a3e0*/  PRMT R72, RZ, 0x7610, R72 ;  /* 0x00007610ff487816 */ /* 0x000fe20000000048 */
[----:B------:R-:W4:Y:S01]  /*2a3f0*/  @P0 LDG.E.U16 R86, desc[UR10][R56.64] ;  /* 0x0000000a38560981 */ /* 0x000f22000c1e1500 */
        /* <DEDUP_REMOVED lines=19> */
[----:B------:R-:W4:Y:S04]  /*2a530*/  LDL.64 R84, [R1+0x198] ;  /* 0x0001980001547983 */ /* 0x000f280000100a00 */
[----:B------:R-:W4:Y:S04]  /*2a540*/  LDL.64 R164, [R1+0x190] ;  /* 0x0001900001a47983 */ /* 0x000f280000100a00 */
[----:B------:R-:W4:Y:S04]  /*2a550*/  LDL.LU.64 R56, [R1+0x24e0] ;  /* 0x0024e00001387983 */ /* 0x000f280000300a00 */
[----:B---3--:R-:W3:Y:S04]  /*2a560*/  @P1 LDG.E.U16 R92, desc[UR10][R58.64] ;  /* 0x0000000a3a5c1981 */ /* 0x008ee8000c1e1500 */
[----:B------:R-:W3:Y:S04]  /*2a570*/  @P0 LDG.E.U16 R98, desc[UR10][R60.64] ;  /* 0x0000000a3c620981 */ /* 0x000ee8000c1e1500 */
[----:B--2---:R-:W2:Y:S04]  /*2a580*/  @P1 LDG.E.U16 R134, desc[UR10][R62.64] ;  /* 0x0000000a3e861981 */ /* 0x004ea8000c1e1500 */
        /* <DEDUP_REMOVED lines=21> */
[----:B------:R0:W-:Y:S04]  /*2a6e0*/  STL [R1+0x13c0], R86 ;  /* 0x0013c05601007387 */ /* 0x0001e80000100800 */
[----:B0-----:R-:W4:Y:S04]  /*2a6f0*/  LDL.64 R86, [R1+0x170] ;  /* 0x0001700001567983 */ /* 0x001f280000100a00 */
[----:B------:R-:W4:Y:S01]  /*2a700*/  LDL.LU.64 R58, [R1+0x24d8] ;  /* 0x0024d800013a7983 */ /* 0x000f220000300a00 */
[----:B------:R-:W-:-:S06]  /*2a710*/  PRMT R82, RZ, 0x7610, R82 ;  /* 0x00007610ff527816 */ /* 0x000fcc0000000052 */
[----:B------:R-:W4:Y:S04]  /*2a720*/  @P1 LDG.E.U16 R82, desc[UR10][R84.64] ;  /* 0x0000000a54521981 */ /* 0x000f28000c1e1500 */
[----:B---3--:R0:W-:Y:S04]  /*2a730*/  STL [R1+0x13bc], R92 ;  /* 0x0013bc5c01007387 */ /* 0x0081e80000100800 */
[----:B0-----:R-:W3:Y:S04]  /*2a740*/  LDL.64 R92, [R1+0x100] ;  /* 0x00010000015c7983 */ /* 0x001ee80000100a00 */
[----:B------:R-:W3:Y:S04]  /*2a750*/  LDL.LU.64 R60, [R1+0x24d0] ;  /* 0x0024d000013c7983 */ /* 0x000ee80000300a00 */
[----:B------:R0:W-:Y:S04]  /*2a760*/  STL [R1+0xdd4], R98 ;  /* 0x000dd46201007387 */ /* 0x0001e80000100800 */
[----:B0-----:R-:W3:Y:S04]  /*2a770*/  LDL.64 R98, [R1+0x90] ;  /* 0x0000900001627983 */ /* 0x001ee80000100a00 */
[----:B------:R-:W3:Y:S04]  /*2a780*/  LDL.LU.64 R62, [R1+0x24c8] ;  /* 0x0024c800013e7983 */ /* 0x000ee80000300a00 */
[----:B--2---:R0:W-:Y:S04]  /*2a790*/  STL [R1+0xdd0], R134 ;  /* 0x000dd08601007387 */ /* 0x0041e80000100800 */
[----:B0-----:R-:W2:Y:S04]  /*2a7a0*/  LDL.64 R134, [R1+0x20] ;  /* 0x0000200001867983 */ /* 0x001ea80000100a00 */
[----:B------:R-:W2:Y:S04]  /*2a7b0*/  LDL.LU.64 R64, [R1+0x24c0] ;  /* 0x0024c00001407983 */ /* 0x000ea80000300a00 */
[----:B----4-:R0:W-:Y:S04]  /*2a7c0*/  STL [R1+0xea8], R67 ;  /* 0x000ea84301007387 */ /* 0x0101e80000100800 */
[----:B0-----:R-:W4:Y:S04]  /*2a7d0*/  LDL.LU R67, [R1+0x24b8] ;  /* 0x0024b80001437983 */ /* 0x001f280000300800 */
        /* <DEDUP_REMOVED lines=60> */
[----:B------:R-:W4:Y:S01]  /*2aba0*/  LDL.LU.64 R84, [R1+0x2370] ;  /* 0x0023700001547983 */ /* 0x000f220000300a00 */
[----:B------:R-:W-:-:S02]  /*2abb0*/  PRMT R83, RZ, 0x7610, R83 ;  /* 0x00007610ff537816 */ /* 0x000fc40000000053 */
[----:B------:R-:W-:Y:S02]  /*2abc0*/  PRMT R88, RZ, 0x7610, R88 ;  /* 0x00007610ff587816 */ /* 0x000fe40000000058 */
[----:B------:R-:W-:Y:S02]  /*2abd0*/  PRMT R89, RZ, 0x7610, R89 ;  /* 0x00007610ff597816 */ /* 0x000fe40000000059 */
[----:B------:R-:W-:Y:S01]  /*2abe0*/  PRMT R94, RZ, 0x7610, R94 ;  /* 0x00007610ff5e7816 */ /* 0x000fe2000000005e */
[----:B------:R-:W4:Y:S01]  /*2abf0*/  @P0 LDG.E.U16 R83, desc[UR10][R164.64] ;  /* 0x0000000aa4530981 */ /* 0x000f22000c1e1500 */
[----:B------:R-:W-:-:S03]  /*2ac00*/  PRMT R95, RZ, 0x7610, R95 ;  /* 0x00007610ff5f7816 */ /* 0x000fc6000000005f */
[----:B------:R-:W4:Y:S01]  /*2ac10*/  @P0 LDG.E.U16 R89, desc[UR10][R86.64] ;  /* 0x0000000a56590981 */ /* 0x000f22000c1e1500 */
[----:B------:R-:W-:Y:S02]  /*2ac20*/  PRMT R106, RZ, 0x7610, R106 ;  /* 0x00007610ff6a7816 */ /* 0x000fe4000000006a */
[----:B------:R-:W-:Y:S01]  /*2ac30*/  PRMT R107, RZ, 0x7610, R107 ;  /* 0x00007610ff6b7816 */ /* 0x000fe2000000006b */
[----:B---3--:R-:W3:Y:S01]  /*2ac40*/  @P0 LDG.E.U16 R95, desc[UR10][R92.64] ;  /* 0x0000000a5c5f0981 */ /* 0x008ee2000c1e1500 */
[----:B------:R-:W-:-:S04]  /*2ac50*/  PRMT R160, RZ, 0x7610, R160 ;  /* 0x00007610ffa07816 */ /* 0x000fc800000000a0 */
[----:B------:R-:W3:Y:S04]  /*2ac60*/  @P0 LDG.E.U16 R107, desc[UR10][R98.64] ;  /* 0x0000000a626b0981 */ /* 0x000ee8000c1e1500 */
[----:B--2---:R-:W2:Y:S04]  /*2ac70*/  @P1 LDG.E.U16 R160, desc[UR10][R120.64] ;  /* 0x0000000a78a01981 */ /* 0x004ea8000c1e1500 */
[----:B----4-:R-:W4:Y:S04]  /*2ac80*/  @P1 LDG.E.U16 R106, desc[UR10][R96.64] ;  /* 0x0000000a606a1981 */ /* 0x010f28000c1e1500 */
[----:B------:R-:W2:Y:S04]  /*2ac90*/  @P1 LDG.E.U16 R94, desc[UR10][R90.64] ;  /* 0x0000000a5a5e1981 */ /* 0x000ea8000c1e1500 */
[----:B------:R-:W2:Y:S04]  /*2aca0*/  @P1 LDG.E.U16 R88, desc[UR10][R84.64] ;  /* 0x0000000a54581981 */ /* 0x000ea8000c1e1500 */
[----:B------:R0:W-:Y:S04]  /*2acb0*/  STL [R1+0x119c], R82 ;  /* 0x00119c5201007387 */ /* 0x0001e80000100800 */
[----:B0-----:R-:W3:Y:S04]  /*2acc0*/  LDL.LU R82, [R1+0x2368] ;  /* 0x0023680001527983 */ /* 0x001ee80000300800 */
[----:B------:R-:W3:Y:S04]  /*2acd0*/  LDL.LU.64 R164, [R1+0x2360] ;  /* 0x0023600001a47983 */ /* 0x000ee80000300a00 */
[----:B------:R0:W-:Y:S04]  /*2ace0*/  STL [R1+0x12a0], R83 ;  /* 0x0012a05301007387 */ /* 0x0001e80000100800 */
[----:B0-----:R-:W3:Y:S04]  /*2acf0*/  LDL.LU R83, [R1+0x2358] ;  /* 0x0023580001537983 */ /* 0x001ee80000300800 */
[----:B------:R-:W3:Y:S01]  /*2ad00*/  LDL.LU.64 R84, [R1+0x2350] ;  /* 0x0023500001547983 */ /* 0x000ee20000300a00 */
[----:B------:R-:W-:-:S02]  /*2ad10*/  PRMT R143, RZ, 0x7610, R143 ;  /* 0x00007610ff8f7816 */ /* 0x000fc4000000008f */
[----:B------:R-:W-:-:S04]  /*2ad20*/  PRMT R142, RZ, 0x7610, R142 ;  /* 0x00007610ff8e7816 */ /* 0x000fc8000000008e */
[----:B------:R-:W3:Y:S04]  /*2ad30*/  @P0 LDG.E.U16 R143, desc[UR10][R134.64] ;  /* 0x0000000a868f0981 */ /* 0x000ee8000c1e1500 */
[----:B------:R-:W3:Y:S04]  /*2ad40*/  @P1 LDG.E.U16 R142, desc[UR10][R148.64] ;  /* 0x0000000a948e1981 */ /* 0x000ee8000c1e1500 */
[----:B--2---:R0:W-:Y:S04]  /*2ad50*/  STL [R1+0x129c], R88 ;  /* 0x00129c5801007387 */ /* 0x0041e80000100800 */
        /* <DEDUP_REMOVED lines=8> */
[----:B---3--:R0:W-:Y:S04]  /*2ade0*/  STL [R1+0xdbc], R95 ;  /* 0x000dbc5f01007387 */ /* 0x0081e80000100800 */
[----:B0-----:R-:W3:Y:S04]  /*2adf0*/  LDL.LU R95, [R1+0x2318] ;  /* 0x00231800015f7983 */ /* 0x001ee80000300800 */
[----:B------:R-:W2:Y:S04]  /*2ae00*/  LDL.LU.64 R96, [R1+0x2310] ;  /* 0x0023100001607983 */ /* 0x000ea80000300a00 */
[----:B----4-:R0:W-:Y:S04]  /*2ae10*/  STL [R1+0xdb8], R106 ;  /* 0x000db86a01007387 */ /* 0x0101e80000100800 */
[----:B0-----:R-:W4:Y:S04]  /*2ae20*/  LDL.LU R106, [R1+0x2308] ;  /* 0x00230800016a7983 */ /* 0x001f280000300800 */
[----:B------:R-:W2:Y:S04]  /*2ae30*/  LDL.LU.64 R98, [R1+0x2300] ;  /* 0x0023000001627983 */ /* 0x000ea80000300a00 */
[----:B------:R0:W-:Y:S04]  /*2ae40*/  STL [R1+0xdb4], R107 ;  /* 0x000db46b01007387 */ /* 0x0001e80000100800 */
[----:B0-----:R-:W4:Y:S04]  /*2ae50*/  LDL.LU R107, [R1+0x22f8] ;  /* 0x0022f800016b7983 */ /* 0x001f280000300800 */
[----:B------:R-:W2:Y:S04]  /*2ae60*/  LDL.LU.64 R120, [R1+0x22f0] ;  /* 0x0022f00001787983 */ /* 0x000ea80000300a00 */
[----:B------:R0:W-:Y:S04]  /*2ae70*/  STL [R1+0xdb0], R160 ;  /* 0x000db0a001007387 */ /* 0x0001e80000100800 */
[----:B0-----:R-:W2:Y:S04]  /*2ae80*/  LDL.LU R160, [R1+0x22e8] ;  /* 0x0022e80001a07983 */ /* 0x001ea80000300800 */
[----:B------:R-:W2:Y:S04]  /*2ae90*/  LDL.LU.64 R134, [R1+0x22e0] ;  /* 0x0022e00001867983 */ /* 0x000ea80000300a00 */
[----:B------:R-:W3:Y:S01]  /*2aea0*/  LDL.LU.64 R148, [R1+0x22d8] ;  /* 0x0022d80001947983 */ /* 0x000ee20000300a00 */
[----:B------:R-:W-:-:S02]  /*2aeb0*/  PRMT R112, RZ, 0x7610, R112 ;  /* 0x00007610ff707816 */ /* 0x000fc40000000070 */
[----:B------:R-:W-:Y:S02]  /*2aec0*/  PRMT R113, RZ, 0x7610, R113 ;  /* 0x00007610ff717816 */ /* 0x000fe40000000071 */
[----:B------:R-:W-:Y:S02]  /*2aed0*/  PRMT R130, RZ, 0x7610, R130 ;  /* 0x00007610ff827816 */ /* 0x000fe40000000082 */
[----:B------:R-:W-:Y:S01]  /*2aee0*/  PRMT R131, RZ, 0x7610, R131 ;  /* 0x00007610ff837816 */ /* 0x000fe20000000083 */
[----:B------:R-:W3:Y:S04]  /*2aef0*/  @P1 LDG.E.U16 R112, desc[UR10][R54.64] ;  /* 0x0000000a36701981 */ /* 0x000ee8000c1e1500 */
[----:B------:R-:W3:Y:S01]  /*2af00*/  @P1 LDG.E.U16 R130, desc[UR10][R68.64] ;  /* 0x0000000a44821981 */ /* 0x000ee2000c1e1500 */
[----:B------:R-:W-:-:S02]  /*2af10*/  PRMT R102, RZ, 0x7610, R102 ;  /* 0x00007610ff667816 */ /* 0x000fc40000000066 */
[----:B------:R-:W-:-:S06]  /*2af20*/  PRMT R103, RZ, 0x7610, R103 ;  /* 0x00007610ff677816 */ /* 0x000fcc0000000067 */
[----:B------:R-:W3:Y:S04]  /*2af30*/  @P1 LDG.E.U16 R103, desc[UR10][R40.64] ;  /* 0x0000000a28671981 */ /* 0x000ee8000c1e1500 */
[----:B----4-:R-:W4:Y:S04]  /*2af40*/  @P0 LDG.E.U16 R102, desc[UR10][R106.64] ;  /* 0x0000000a6a660981 */ /* 0x010f28000c1e1500 */
[----:B--2---:R-:W2:Y:S04]  /*2af50*/  @P0 LDG.E.U16 R113, desc[UR10][R134.64] ;  /* 0x0000000a86710981 */ /* 0x004ea8000c1e1500 */
[----:B---3--:R-:W3:Y:S04]  /*2af60*/  @P0 LDG.E.U16 R131, desc[UR10][R148.64] ;  /* 0x0000000a94830981 */ /* 0x008ee8000c1e1500 */
[----:B------:R-:W-:Y:S04]  /*2af70*/  STL [R1+0x2030], R148 ;  /* 0x0020309401007387 */ /* 0x000fe80000100800 */
[----:B------:R-:W-:Y:S04]  /*2af80*/  STL [R1+0x202c], R149 ;  /* 0x00202c9501007387 */ /* 0x000fe80000100800 */
[----:B------:R-:W-:Y:S04]  /*2af90*/  STL [R1+0x2038], R68 ;  /* 0x0020384401007387 */ /* 0x000fe80000100800 */
[----:B------:R-:W-:Y:S04]  /*2afa0*/  STL [R1+0x2034], R69 ;  /* 0x0020344501007387 */ /* 0x000fe80000100800 */
[----:B------:R-:W-:Y:S04]  /*2afb0*/  STL [R1+0x2040], R134 ;  /* 0x0020408601007387 */ /* 0x000fe80000100800 */
[----:B------:R-:W-:Y:S04]  /*2afc0*/  STL [R1+0x203c], R135 ;  /* 0x00203c8701007387 */ /* 0x000fe80000100800 */
[----:B------:R-:W-:Y:S01]  /*2afd0*/  STL [R1+0xd98], R112 ;  /* 0x000d987001007387 */ /* 0x000fe20000100800 */
[----:B------:R-:W-:-:S02]  /*2afe0*/  PRMT R108, RZ, 0x7610, R108 ;  /* 0x00007610ff6c7816 */ /* 0x000fc4000000006c */
[----:B------:R-:W-:-:S04]  /*2aff0*/  PRMT R109, RZ, 0x7610, R109 ;  /* 0x00007610ff6d7816 */ /* 0x000fc8000000006d */
[----:B------:R-:W4:Y:S04]  /*2b000*/  @P1 LDG.E.U16 R108, desc[UR10][R26.64] ;  /* 0x0000000a1a6c1981 */ /* 0x000f28000c1e1500 */
[----:B------:R0:W4:Y:S04]  /*2b010*/  @P0 LDG.E.U16 R109, desc[UR10][R120.64] ;  /* 0x0000000a786d0981 */ /* 0x000128000c1e1500 */
[----:B--2---:R1:W-:Y:S04]  /*2b020*/  STL [R1+0xd9c], R113 ;  /* 0x000d9c7101007387 */ /* 0x0043e80000100800 */
[----:B-1----:R-:W2:Y:S04]  /*2b030*/  LDL.64 R112, [R1+0x180] ;  /* 0x0001800001707983 */ /* 0x002ea80000100a00 */
[----:B------:R-:W-:Y:S04]  /*2b040*/  STL [R1+0x2048], R54 ;  /* 0x0020483601007387 */ /* 0x000fe80000100800 */
[----:B------:R-:W-:Y:S04]  /*2b050*/  STL [R1+0x2044], R55 ;  /* 0x0020443701007387 */ /* 0x000fe80000100800 */
[----:B------:R-:W-:Y:S04]  /*2b060*/  STL [R1+0xda0], R130 ;  /* 0x000da08201007387 */ /* 0x000fe80000100800 */
[----:B---3--:R1:W-:Y:S04]  /*2b070*/  STL [R1+0xda4], R131 ;  /* 0x000da48301007387 */ /* 0x0083e80000100800 */
[----:B-1----:R-:W3:Y:S04]  /*2b080*/  LDL.64 R130, [R1+0x160] ;  /* 0x0001600001827983 */ /* 0x002ee80000100a00 */
[----:B------:R0:W-:Y:S04]  /*2b090*/  STL [R1+0x2050], R120 ;  /* 0x0020507801007387 */ /* 0x0001e80000100800 */
[----:B------:R1:W-:Y:S04]  /*2b0a0*/  STL [R1+0x204c], R121 ;  /* 0x00204c7901007387 */ /* 0x0003e80000100800 */
[----:B------:R-:W-:Y:S04]  /*2b0b0*/  STL [R1+0x2058], R40 ;  /* 0x0020582801007387 */ /* 0x000fe80000100800 */
[----:B------:R-:W-:Y:S04]  /*2b0c0*/  STL [R1+0x2054], R41 ;  /* 0x0020542901007387 */ /* 0x000fe80000100800 */
[----:B----4-:R-:W-:Y:S04]  /*2b0d0*/  STL [R1+0xd8c], R102 ;  /* 0x000d8c6601007387 */ /* 0x010fe80000100800 */
[----:B------:R4:W-:Y:S04]  /*2b0e0*/  STL [R1+0xd90], R103 ;  /* 0x000d906701007387 */ /* 0x0009e80000100800 */
[----:B------:R-:W-:Y:S01]  /*2b0f0*/  STL [R1+0xdac], R143 ;  /* 0x000dac8f01007387 */ /* 0x000fe20000100800 */
[----:B0-----:R-:W-:-:S02]  /*2b100*/  PRMT R120, RZ, 0x7610, R120 ;  /* 0x00007610ff787816 */ /* 0x001fc40000000078 */
[----:B-1----:R-:W-:Y:S01]  /*2b110*/  PRMT R121, RZ, 0x7610, R121 ;  /* 0x00007610ff797816 */ /* 0x002fe20000000079 */
[----:B----4-:R-:W4:Y:S04]  /*2b120*/  LDL.64 R102, [R1+0x150] ;  /* 0x0001500001667983 */ /* 0x010f280000100a00 */
[----:B------:R-:W-:Y:S04]  /*2b130*/  STL [R1+0x2060], R106 ;  /* 0x0020606a01007387 */ /* 0x000fe80000100800 */
[----:B------:R0:W-:Y:S04]  /*2b140*/  STL [R1+0xda8], R142 ;  /* 0x000da88e01007387 */ /* 0x0001e80000100800 */
[----:B------:R1:W-:Y:S04]  /*2b150*/  STL [R1+0x205c], R107 ;  /* 0x00205c6b01007387 */ /* 0x0003e80000100800 */
[----:B------:R-:W4:Y:S04]  /*2b160*/  @P1 LDG.E.U16 R121, desc[UR10][R100.64] ;  /* 0x0000000a64791981 */ /* 0x000f28000c1e1500 */
[----:B0-----:R-:W4:Y:S01]  /*2b170*/  LDL.64 R142, [R1+0x140] ;  /* 0x00014000018e7983 */ /* 0x001f220000100a00 */
[----:B-1----:R-:W-:-:S03]  /*2b180*/  PRMT R107, RZ, 0x7610, R107 ;  /* 0x00007610ff6b7816 */ /* 0x002fc6000000006b */
[----:B--2---:R-:W2:Y:S04]  /*2b190*/  @P0 LDG.E.U16 R120, desc[UR10][R112.64] ;  /* 0x0000000a70780981 */ /* 0x004ea8000c1e1500 */
[----:B---3--:R-:W3:Y:S04]  /*2b1a0*/  @P0 LDG.E.U16 R107, desc[UR10][R130.64] ;  /* 0x0000000a826b0981 */ /* 0x008ee8000c1e1500 */
[----:B------:R-:W-:Y:S04]  /*2b1b0*/  STL [R1+0xd88], R108 ;  /* 0x000d886c01007387 */ /* 0x000fe80000100800 */
[----:B------:R0:W-:Y:S01]  /*2b1c0*/  STL [R1+0xd94], R109 ;  /* 0x000d946d01007387 */ /* 0x0001e20000100800 */
[----:B------:R-:W-:-:S06]  /*2b1d0*/  PRMT R106, RZ, 0x7610, R106 ;  /* 0x00007610ff6a7816 */ /* 0x000fcc000000006a */
[----:B------:R-:W3:Y:S04]  /*2b1e0*/  @P1 LDG.E.U16 R106, desc[UR10][R116.64] ;  /* 0x0000000a746a1981 */ /* 0x000ee8000c1e1500 */
[----:B0-----:R-:W3:Y:S04]  /*2b1f0*/  LDL.64 R108, [R1+0x130] ;  /* 0x00013000016c7983 */ /* 0x001ee80000100a00 */
[----:B------:R-:W-:Y:S04]  /*2b200*/  STL [R1+0x2068], R26 ;  /* 0x0020681a01007387 */ /* 0x000fe80000100800 */
[----:B------:R0:W-:Y:S04]  /*2b210*/  STL [R1+0x2064], R27 ;  /* 0x0020641b01007387 */ /* 0x0001e80000100800 */
[----:B------:R-:W-:Y:S04]  /*2b220*/  STL [R1+0x2070], R92 ;  /* 0x0020705c01007387 */ /* 0x000fe80000100800 */
[----:B------:R1:W-:Y:S04]  /*2b230*/  STL [R1+0x206c], R93 ;  /* 0x00206c5d01007387 */ /* 0x0003e80000100800 */
[----:B------:R-:W-:Y:S04]  /*2b240*/  STL [R1+0x2078], R12 ;  /* 0x0020780c01007387 */ /* 0x000fe80000100800 */
[----:B------:R0:W-:Y:S04]  /*2b250*/  STL [R1+0x2074], R13 ;  /* 0x0020740d01007387 */ /* 0x0001e80000100800 */
[----:B------:R-:W3:Y:S04]  /*2b260*/  LDL.64 R112, [R1+0x120] ;  /* 0x0001200001707983 */ /* 0x000ee80000100a00 */
[----:B--2---:R-:W-:Y:S04]  /*2b270*/  STL [R1+0x207c], R120 ;  /* 0x00207c7801007387 */ /* 0x004fe80000100800 */
[----:B------:R-:W2:Y:S04]  /*2b280*/  LDL.LU.64 R100, [R1+0x22d0] ;  /* 0x0022d00001647983 */ /* 0x000ea80000300a00 */
[----:B----4-:R-:W-:Y:S04]  /*2b290*/  STL [R1+0x2080], R121 ;  /* 0x0020807901007387 */ /* 0x010fe80000100800 */
[----:B---3--:R-:W-:Y:S04]  /*2b2a0*/  STL [R1+0x21bc], R107 ;  /* 0x0021bc6b01007387 */ /* 0x008fe80000100800 */
[----:B------:R-:W3:Y:S01]  /*2b2b0*/  LDL.64 R116, [R1+0x110] ;  /* 0x0001100001747983 */ /* 0x000ee20000100a00 */
[----:B------:R-:W-:-:S02]  /*2b2c0*/  PRMT R165, RZ, 0x7610, R165 ;  /* 0x00007610ffa57816 */ /* 0x000fc400000000a5 */
[----:B------:R-:W-:Y:S02]  /*2b2d0*/  PRMT R41, RZ, 0x7610, R41 ;  /* 0x00007610ff297816 */ /* 0x000fe40000000029 */
[----:B------:R-:W-:Y:S02]  /*2b2e0*/  PRMT R164, RZ, 0x7610, R164 ;  /* 0x00007610ffa47816 */ /* 0x000fe400000000a4 */
[----:B------:R-:W-:Y:S02]  /*2b2f0*/  PRMT R40, RZ, 0x7610, R40 ;  /* 0x00007610ff287816 */ /* 0x000fe40000000028 */
[----:B0-----:R-:W-:Y:S02]  /*2b300*/  PRMT R27, RZ, 0x7610, R27 ;  /* 0x00007610ff1b7816 */ /* 0x001fe4000000001b */
[----:B------:R-:W-:Y:S01]  /*2b310*/  PRMT R26, RZ, 0x7610, R26 ;  /* 0x00007610ff1a7816 */ /* 0x000fe2000000001a */
[----:B------:R1:W4:Y:S04]  /*2b320*/  @P0 LDG.E.U16 R165, desc[UR10][R92.64] ;  /* 0x0000000a5ca50981 */ /* 0x000328000c1e1500 */
[----:B------:R-:W2:Y:S04]  /*2b330*/  @P0 LDG.E.U16 R41, desc[UR10][R142.64] ;  /* 0x0000000a8e290981 */ /* 0x000ea8000c1e1500 */
[----:B------:R0:W2:Y:S04]  /*2b340*/  @P1 LDG.E.U16 R164, desc[UR10][R12.64] ;  /* 0x0000000a0ca41981 */ /* 0x0000a8000c1e1500 */
[----:B------:R-:W2:Y:S04]  /*2b350*/  LDL.64 R130, [R1+0xf0] ;  /* 0x0000f00001827983 */ /* 0x000ea80000100a00 */
[----:B------:R-:W2:Y:S04]  /*2b360*/  @P1 LDG.E.U16 R40, desc[UR10][R122.64] ;  /* 0x0000000a7a281981 */ /* 0x000ea8000c1e1500 */
[----:B------:R-:W2:Y:S04]  /*2b370*/  @P0 LDG.E.U16 R27, desc[UR10][R108.64] ;  /* 0x0000000a6c1b0981 */ /* 0x000ea8000c1e1500 */
[----:B------:R-:W2:Y:S01]  /*2b380*/  @P1 LDG.E.U16 R26, desc[UR10][R110.64] ;  /* 0x0000000a6e1a1981 */ /* 0x000ea2000c1e1500 */
[----:B-1----:R-:W-:-:S02]  /*2b390*/  PRMT R93, RZ, 0x7610, R93 ;  /* 0x00007610ff5d7816 */ /* 0x002fc4000000005d */
[----:B------:R-:W-:-:S04]  /*2b3a0*/  PRMT R92, RZ, 0x7610, R92 ;  /* 0x00007610ff5c7816 */ /* 0x000fc8000000005c */
[----:B------:R-:W2:Y:S04]  /*2b3b0*/  @P0 LDG.E.U16 R93, desc[UR10][R102.64] ;  /* 0x0000000a665d0981 */ /* 0x000ea8000c1e1500 */
[----:B------:R-:W4:Y:S01]  /*2b3c0*/  @P1 LDG.E.U16 R92, desc[UR10][R104.64] ;  /* 0x0000000a685c1981 */ /* 0x000f22000c1e1500 */
[----:B0-----:R-:W-:Y:S02]  /*2b3d0*/  PRMT R13, RZ, 0x7610, R13 ;  /* 0x00007610ff0d7816 */ /* 0x001fe4000000000d */
[----:B------:R-:W-:Y:S02]  /*2b3e0*/  PRMT R12, RZ, 0x7610, R12 ;  /* 0x00007610ff0c7816 */ /* 0x000fe4000000000c */
[----:B------:R-:W-:Y:S02]  /*2b3f0*/  PRMT R54, RZ, 0x7610, R54 ;  /* 0x00007610ff367816 */ /* 0x000fe40000000036 */
[----:B------:R-:W-:Y:S01]  /*2b400*/  PRMT R55, RZ, 0x7610, R55 ;  /* 0x00007610ff377816 */ /* 0x000fe20000000037 */
[----:B------:R-:W4:Y:S04]  /*2b410*/  @P0 LDG.E.U16 R13, desc[UR10][R112.64] ;  /* 0x0000000a700d0981 */ /* 0x000f28000c1e1500 */
[----:B------:R-:W4:Y:S04]  /*2b420*/  @P1 LDG.E.U16 R12, desc[UR10][R114.64] ;  /* 0x0000000a720c1981 */ /* 0x000f28000c1e1500 */
[----:B------:R-:W4:Y:S04]  /*2b430*/  @P1 LDG.E.U16 R55, desc[UR10][R118.64] ;  /* 0x0000000a76371981 */ /* 0x000f28000c1e1500 */
[----:B---3--:R-:W3:Y:S04]  /*2b440*/  @P0 LDG.E.U16 R54, desc[UR10][R116.64] ;  /* 0x0000000a74360981 */ /* 0x008ee8000c1e1500 */
[----:B------:R-:W-:Y:S04]  /*2b450*/  STL [R1+0x21c0], R106 ;  /* 0x0021c06a01007387 */ /* 0x000fe80000100800 */
[----:B------:R-:W3:Y:S04]  /*2b460*/  LDL.LU.64 R102, [R1+0x22c8] ;  /* 0x0022c80001667983 */ /* 0x000ee80000300a00 */
[----:B--2---:R0:W-:Y:S04]  /*2b470*/  STL [R1+0x2194], R93 ;  /* 0x0021945d01007387 */ /* 0x0041e80000100800 */
[----:B------:R-:W2:Y:S04]  /*2b480*/  LDL.LU.64 R104, [R1+0x22c0] ;  /* 0x0022c00001687983 */ /* 0x000ea80000300a00 */
[----:B----4-:R1:W-:Y:S04]  /*2b490*/  STL [R1+0x2198], R92 ;  /* 0x0021985c01007387 */ /* 0x0103e80000100800 */
[----:B------:R-:W-:Y:S04]  /*2b4a0*/  STL [R1+0x215c], R41 ;  /* 0x00215c2901007387 */ /* 0x000fe80000100800 */
[----:B------:R-:W4:Y:S04]  /*2b4b0*/  LDL.64 R122, [R1+0x80] ;  /* 0x00008000017a7983 */ /* 0x000f280000100a00 */
[----:B------:R-:W2:Y:S01]  /*2b4c0*/  LDL.64 R142, [R1+0x10] ;  /* 0x00001000018e7983 */ /* 0x000ea20000100a00 */
[----:B0-----:R-:W-:-:S03]  /*2b4d0*/  PRMT R93, RZ, 0x7610, R93 ;  /* 0x00007610ff5d7816 */ /* 0x001fc6000000005d */
[----:B------:R-:W-:Y:S04]  /*2b4e0*/  STL [R1+0x2160], R40 ;  /* 0x0021602801007387 */ /* 0x000fe80000100800 */
[----:B------:R-:W2:Y:S04]  /*2b4f0*/  LDL.LU.64 R108, [R1+0x22b8] ;  /* 0x0022b800016c7983 */ /* 0x000ea80000300a00 */
[----:B------:R-:W-:Y:S04]  /*2b500*/  STL [R1+0x2114], R27 ;  /* 0x0021141b01007387 */ /* 0x000fe80000100800 */
[----:B------:R-:W2:Y:S04]  /*2b510*/  LDL.LU.64 R110, [R1+0x22b0] ;  /* 0x0022b000016e7983 */ /* 0x000ea80000300a00 */
[----:B------:R-:W2:Y:S04]  /*2b520*/  @P0 LDG.E.U16 R93, desc[UR10][R130.64] ;  /* 0x0000000a825d0981 */ /* 0x000ea8000c1e1500 */
[----:B------:R-:W-:Y:S04]  /*2b530*/  STL [R1+0x2118], R26 ;  /* 0x0021181a01007387 */ /* 0x000fe80000100800 */
[----:B------:R-:W4:Y:S04]  /*2b540*/  LDL.LU.64 R112, [R1+0x22a8] ;  /* 0x0022a80001707983 */ /* 0x000f280000300a00 */
[----:B------:R-:W-:Y:S04]  /*2b550*/  STL [R1+0x20cc], R13 ;  /* 0x0020cc0d01007387 */ /* 0x000fe80000100800 */
[----:B------:R-:W4:Y:S04]  /*2b560*/  LDL.LU.64 R114, [R1+0x22a0] ;  /* 0x0022a00001727983 */ /* 0x000f280000300a00 */
[----:B------:R-:W-:Y:S04]  /*2b570*/  STL [R1+0x20d0], R12 ;  /* 0x0020d00c01007387 */ /* 0x000fe80000100800 */
[----:B------:R-:W4:Y:S04]  /*2b580*/  LDL.LU.64 R116, [R1+0x2298] ;  /* 0x0022980001747983 */ /* 0x000f280000300a00 */
[----:B---3--:R-:W-:Y:S04]  /*2b590*/  STL [R1+0x2084], R54 ;  /* 0x0020843601007387 */ /* 0x008fe80000100800 */
[----:B------:R-:W3:Y:S04]  /*2b5a0*/  LDL.LU.64 R118, [R1+0x2290] ;  /* 0x0022900001767983 */ /* 0x000ee80000300a00 */
[----:B------:R-:W-:Y:S04]  /*2b5b0*/  STL [R1+0x2088], R55 ;  /* 0x0020883701007387 */ /* 0x000fe80000100800 */
[----:B------:R-:W3:Y:S01]  /*2b5c0*/  LDL.LU.64 R130, [R1+0x2288] ;  /* 0x0022880001827983 */ /* 0x000ee20000300a00 */
[----:B-1----:R-:W-:-:S06]  /*2b5d0*/  PRMT R92, RZ, 0x7610, R92 ;  /* 0x00007610ff5c7816 */ /* 0x002fcc000000005c */
[----:B------:R-:W4:Y:S04]  /*2b5e0*/  @P1 LDG.E.U16 R92, desc[UR10][R146.64] ;  /* 0x0000000a925c1981 */ /* 0x000f28000c1e1500 */
[----:B--2---:R-:W-:Y:S04]  /*2b5f0*/  STL [R1+0x21c4], R93 ;  /* 0x0021c45d01007387 */ /* 0x004fe80000100800 */
[----:B------:R-:W2:Y:S01]  /*2b600*/  LDL.LU.64 R146, [R1+0x2280] ;  /* 0x0022800001927983 */ /* 0x000ea20000300a00 */
[----:B---3--:R-:W-:-:S06]  /*2b610*/  PRMT R131, RZ, 0x7610, R131 ;  /* 0x00007610ff837816 */ /* 0x008fcc0000000083 */
[----:B----4-:R-:W3:Y:S04]  /*2b620*/  @P0 LDG.E.U16 R131, desc[UR10][R122.64] ;  /* 0x0000000a7a830981 */ /* 0x010ee8000c1e1500 */
[----:B------:R-:W-:Y:S04]  /*2b630*/  STL [R1+0x21c8], R92 ;  /* 0x0021c85c01007387 */ /* 0x000fe80000100800 */
[----:B------:R-:W4:Y:S01]  /*2b640*/  LDL.LU.64 R122, [R1+0x2278] ;  /* 0x00227800017a7983 */ /* 0x000f220000300a00 */
[----:B--2---:R-:W-:Y:S02]  /*2b650*/  PRMT R146, RZ, 0x7610, R146 ;  /* 0x00007610ff927816 */ /* 0x004fe40000000092 */
[----:B------:R-:W-:-:S04]  /*2b660*/  PRMT R147, RZ, 0x7610, R147 ;  /* 0x00007610ff937816 */ /* 0x000fc80000000093 */
[----:B------:R-:W2:Y:S04]  /*2b670*/  @P1 LDG.E.U16 R146, desc[UR10][R132.64] ;  /* 0x0000000a84921981 */ /* 0x000ea8000c1e1500 */
[----:B------:R-:W4:Y:S04]  /*2b680*/  @P0 LDG.E.U16 R147, desc[UR10][R142.64] ;  /* 0x0000000a8e930981 */ /* 0x000f28000c1e1500 */
[----:B---3--:R0:W-:Y:S04]  /*2b690*/  STL [R1+0xe88], R131 ;  /* 0x000e888301007387 */ /* 0x0081e80000100800 */
[----:B0-----:R-:W3:Y:S04]  /*2b6a0*/  LDL.LU R131, [R1+0x2270] ;  /* 0x0022700001837983 */ /* 0x001ee80000300800 */
[----:B------:R-:W3:Y:S01]  /*2b6b0*/  LDL.LU.64 R132, [R1+0x2268] ;  /* 0x0022680001847983 */ /* 0x000ee20000300a00 */
[----:B------:R-:W-:-:S02]  /*2b6c0*/  PRMT R160, RZ, 0x7610, R160 ;  /* 0x00007610ffa07816 */ /* 0x000fc400000000a0 */
[----:B------:R-:W-:Y:S02]  /*2b6d0*/  PRMT R106, RZ, 0x7610, R106 ;  /* 0x00007610ff6a7816 */ /* 0x000fe4000000006a */
[----:B------:R-:W-:Y:S02]  /*2b6e0*/  PRMT R107, RZ, 0x7610, R107 ;  /* 0x00007610ff6b7816 */ /* 0x000fe4000000006b */
[----:B------:R-:W3:Y:S04]  /*2b6f0*/  @P1 LDG.E.U16 R160, desc[UR10][R150.64] ;  /* 0x0000000a96a01981 */ /* 0x000ee8000c1e1500 */
[----:B------:R-:W3:Y:S04]  /*2b700*/  @P1 LDG.E.U16 R106, desc[UR10][R52.64] ;  /* 0x0000000a346a1981 */ /* 0x000ee8000c1e1500 */
[----:B--2---:R0:W-:Y:S04]  /*2b710*/  STL [R1+0xe84], R146 ;  /* 0x000e849201007387 */ /* 0x0041e80000100800 */
[----:B0-----:R-:W2:Y:S04]  /*2b720*/  LDL.LU R146, [R1+0x2260] ;  /* 0x0022600001927983 */ /* 0x001ea80000300800 */
[----:B------:R-:W2:Y:S04]  /*2b730*/  LDL.LU.64 R142, [R1+0x2258] ;  /* 0x00225800018e7983 */ /* 0x000ea80000300a00 */
[----:B----4-:R0:W-:Y:S04]  /*2b740*/  STL [R1+0xe80], R147 ;  /* 0x000e809301007387 */ /* 0x0101e80000100800 */
[----:B0-----:R-:W4:Y:S04]  /*2b750*/  LDL.LU R147, [R1+0x2250] ;  /* 0x0022500001937983 */ /* 0x001f280000300800 */
[----:B------:R-:W4:Y:S04]  /*2b760*/  LDL.LU.64 R150, [R1+0x2248] ;  /* 0x0022480001967983 */ /* 0x000f280000300a00 */
[----:B---3--:R-:W3:Y:S04]  /*2b770*/  @P0 LDG.E.U16 R107, desc[UR10][R132.64] ;  /* 0x0000000a846b0981 */ /* 0x008ee8000c1e1500 */
[----:B------:R0:W-:Y:S04]  /*2b780*/  STL [R1+0xe7c], R160 ;  /* 0x000e7ca001007387 */ /* 0x0001e80000100800 */
[----:B0-----:R-:W3:Y:S01]  /*2b790*/  LDL.LU R160, [R1+0x2240] ;  /* 0x0022400001a07983 */ /* 0x001ee20000300800 */
[----:B--2---:R-:W-:-:S02]  /*2b7a0*/  PRMT R142, RZ, 0x7610, R142 ;  /* 0x00007610ff8e7816 */ /* 0x004fc4000000008e */
[----:B------:R-:W-:Y:S01]  /*2b7b0*/  PRMT R143, RZ, 0x7610, R143 ;  /* 0x00007610ff8f7816 */ /* 0x000fe2000000008f */
[----:B------:R-:W-:Y:S04]  /*2b7c0*/  STL [R1+0x2090], R146 ;  /* 0x0020909201007387 */ /* 0x000fe80000100800 */
[----:B------:R-:W2:Y:S04]  /*2b7d0*/  @P1 LDG.E.U16 R142, desc[UR10][R38.64] ;  /* 0x0000000a268e1981 */ /* 0x000ea8000c1e1500 */
[----:B------:R-:W2:Y:S04]  /*2b7e0*/  @P0 LDG.E.U16 R143, desc[UR10][R118.64] ;  /* 0x0000000a768f0981 */ /* 0x000ea8000c1e1500 */
[----:B----4-:R-:W-:Y:S01]  /*2b7f0*/  STL [R1+0x208c], R147 ;  /* 0x00208c9301007387 */ /* 0x010fe20000100800 */
[----:B------:R-:W-:-:S02]  /*2b800*/  PRMT R150, RZ, 0x7610, R150 ;  /* 0x00007610ff967816 */ /* 0x000fc40000000096 */
[----:B------:R-:W-:Y:S01]  /*2b810*/  PRMT R151, RZ, 0x7610, R151 ;  /* 0x00007610ff977816 */ /* 0x000fe20000000097 */
[----:B------:R-:W-:Y:S04]  /*2b820*/  STL [R1+0x2098], R66 ;  /* 0x0020984201007387 */ /* 0x000fe80000100800 */
[----:B------:R-:W-:Y:S04]  /*2b830*/  STL [R1+0x2094], R67 ;  /* 0x0020944301007387 */ /* 0x000fe80000100800 */
[----:B------:R-:W-:Y:S04]  /*2b840*/  STL [R1+0x20a0], R132 ;  /* 0x0020a08401007387 */ /* 0x000fe80000100800 */
[----:B------:R-:W-:Y:S04]  /*2b850*/  STL [R1+0x209c], R133 ;  /* 0x00209c8501007387 */ /* 0x000fe80000100800 */
[----:B------:R-:W4:Y:S04]  /*2b860*/  @P1 LDG.E.U16 R150, desc[UR10][R66.64] ;  /* 0x0000000a42961981 */ /* 0x000f28000c1e1500 */
[----:B------:R-:W-:Y:S04]  /*2b870*/  STL [R1+0xe6c], R106 ;  /* 0x000e6c6a01007387 */ /* 0x000fe80000100800 */
[----:B------:R-:W4:Y:S04]  /*2b880*/  @P0 LDG.E.U16 R151, desc[UR10][R146.64] ;  /* 0x0000000a92970981 */ /* 0x000f28000c1e1500 */
[----:B---3--:R0:W-:Y:S04]  /*2b890*/  STL [R1+0xe70], R107 ;  /* 0x000e706b01007387 */ /* 0x0081e80000100800 */
[----:B0-----:R-:W3:Y:S01]  /*2b8a0*/  LDL.64 R106, [R1+0xe0] ;  /* 0x0000e000016a7983 */ /* 0x001ee20000100a00 */
[----:B------:R-:W-:-:S02]  /*2b8b0*/  PRMT R120, RZ, 0x7610, R120 ;  /* 0x00007610ff787816 */ /* 0x000fc40000000078 */
[----:B------:R-:W-:Y:S01]  /*2b8c0*/  PRMT R121, RZ, 0x7610, R121 ;  /* 0x00007610ff797816 */ /* 0x000fe20000000079 */
[----:B------:R-:W-:Y:S01]  /*2b8d0*/  STL [R1+0x20a8], R52 ;  /* 0x0020a83401007387 */ /* 0x000fe20000100800 */
[----:B------:R-:W-:-:S03]  /*2b8e0*/  PRMT R130, RZ, 0x7610, R130 ;  /* 0x00007610ff827816 */ /* 0x000fc60000000082 */
[----:B------:R-:W-:Y:S04]  /*2b8f0*/  STL [R1+0x20a4], R53 ;  /* 0x0020a43501007387 */ /* 0x000fe80000100800 */
[----:B------:R-:W3:Y:S01]  /*2b900*/  @P0 LDG.E.U16 R120, desc[UR10][R90.64] ;  /* 0x0000000a5a780981 */ /* 0x000ee2000c1e1500 */
[----:B------:R-:W-:-:S03]  /*2b910*/  PRMT R131, RZ, 0x7610, R131 ;  /* 0x00007610ff837816 */ /* 0x000fc60000000083 */
[----:B------:R-:W3:Y:S04]  /*2b920*/  @P1 LDG.E.U16 R121, desc[UR10][R24.64] ;  /* 0x0000000a18791981 */ /* 0x000ee8000c1e1500 */
[----:B------:R-:W-:Y:S04]  /*2b930*/  STL [R1+0x20b0], R118 ;  /* 0x0020b07601007387 */ /* 0x000fe80000100800 */
[----:B------:R-:W-:Y:S01]  /*2b940*/  STL [R1+0x20ac], R119 ;  /* 0x0020ac7701007387 */ /* 0x000fe20000100800 */
[----:B------:R-:W-:-:S03]  /*2b950*/  PRMT R54, RZ, 0x7610, R54 ;  /* 0x00007610ff367816 */ /* 0x000fc60000000036 */
[----:B------:R-:W3:Y:S04]  /*2b960*/  @P1 LDG.E.U16 R130, desc[UR10][R10.64] ;  /* 0x0000000a0a821981 */ /* 0x000ee8000c1e1500 */
[----:B------:R-:W3:Y:S01]  /*2b970*/  @P0 LDG.E.U16 R131, desc[UR10][R104.64] ;  /* 0x0000000a68830981 */ /* 0x000ee2000c1e1500 */
[----:B------:R-:W-:-:S06]  /*2b980*/  PRMT R41, RZ, 0x7610, R41 ;  /* 0x00007610ff297816 */ /* 0x000fcc0000000029 */
[----:B------:R-:W3:Y:S04]  /*2b990*/  @P1 LDG.E.U16 R41, desc[UR10][R138.64] ;  /* 0x0000000a8a291981 */ /* 0x000ee8000c1e1500 */
[----:B--2---:R-:W-:Y:S04]  /*2b9a0*/  STL [R1+0xe64], R142 ;  /* 0x000e648e01007387 */ /* 0x004fe80000100800 */
[----:B------:R0:W-:Y:S04]  /*2b9b0*/  STL [R1+0xe68], R143 ;  /* 0x000e688f01007387 */ /* 0x0001e80000100800 */
[----:B0-----:R-:W2:Y:S04]  /*2b9c0*/  LDL.64 R142, [R1+0xd0] ;  /* 0x0000d000018e7983 */ /* 0x001ea80000100a00 */
[----:B------:R-:W-:Y:S04]  /*2b9d0*/  STL [R1+0x20b8], R38 ;  /* 0x0020b82601007387 */ /* 0x000fe80000100800 */
[----:B------:R-:W-:Y:S04]  /*2b9e0*/  STL [R1+0x20b4], R39 ;  /* 0x0020b42701007387 */ /* 0x000fe80000100800 */
[----:B----4-:R-:W-:Y:S04]  /*2b9f0*/  STL [R1+0xe74], R150 ;  /* 0x000e749601007387 */ /* 0x010fe80000100800 */
[----:B------:R0:W-:Y:S04]  /*2ba00*/  STL [R1+0xe78], R151 ;  /* 0x000e789701007387 */ /* 0x0001e80000100800 */
[----:B0-----:R-:W4:Y:S04]  /*2ba10*/  LDL.64 R150, [R1+0xc0] ;  /* 0x0000c00001967983 */ /* 0x001f280000100a00 */
[----:B---3--:R-:W3:Y:S04]  /*2ba20*/  @P0 LDG.E.U16 R54, desc[UR10][R106.64] ;  /* 0x0000000a6a360981 */ /* 0x008ee8000c1e1500 */
[----:B------:R-:W-:Y:S04]  /*2ba30*/  STL [R1+0x20c0], R104 ;  /* 0x0020c06801007387 */ /* 0x000fe80000100800 */
[----:B------:R-:W-:Y:S04]  /*2ba40*/  STL [R1+0x20bc], R105 ;  /* 0x0020bc6901007387 */ /* 0x000fe80000100800 */
[----:B------:R-:W-:Y:S04]  /*2ba50*/  STL [R1+0x20c8], R24 ;  /* 0x0020c81801007387 */ /* 0x000fe80000100800 */
[----:B------:R-:W-:Y:S04]  /*2ba60*/  STL [R1+0x20c4], R25 ;  /* 0x0020c41901007387 */ /* 0x000fe80000100800 */
[----:B------:R-:W-:Y:S01]  /*2ba70*/  STL [R1+0xf58], R120 ;  /* 0x000f587801007387 */ /* 0x000fe20000100800 */
[----:B------:R-:W-:-:S03]  /*2ba80*/  PRMT R27, RZ, 0x7610, R27 ;  /* 0x00007610ff1b7816 */ /* 0x000fc6000000001b */
[----:B------:R0:W-:Y:S01]  /*2ba90*/  STL [R1+0xf5c], R121 ;  /* 0x000f5c7901007387 */ /* 0x0001e20000100800 */
[----:B------:R-:W-:Y:S02]  /*2baa0*/  PRMT R26, RZ, 0x7610, R26 ;  /* 0x00007610ff1a7816 */ /* 0x000fe4000000001a */
[----:B------:R-:W-:-:S04]  /*2bab0*/  PRMT R13, RZ, 0x7610, R13 ;  /* 0x00007610ff0d7816 */ /* 0x000fc8000000000d */
[----:B------:R-:W3:Y:S04]  /*2bac0*/  @P1 LDG.E.U16 R26, desc[UR10][R124.64] ;  /* 0x0000000a7c1a1981 */ /* 0x000ee8000c1e1500 */
[----:B0-----:R-:W3:Y:S04]  /*2bad0*/  LDL.64 R120, [R1+0xb0] ;  /* 0x0000b00001787983 */ /* 0x001ee80000100a00 */
[----:B------:R-:W-:Y:S04]  /*2bae0*/  STL [R1+0x20d8], R90 ;  /* 0x0020d85a01007387 */ /* 0x000fe80000100800 */
[----:B------:R-:W-:Y:S04]  /*2baf0*/  STL [R1+0x20d4], R91 ;  /* 0x0020d45b01007387 */ /* 0x000fe80000100800 */
[----:B------:R-:W-:Y:S04]  /*2bb00*/  STL [R1+0xf54], R130 ;  /* 0x000f548201007387 */ /* 0x000fe80000100800 */
[----:B------:R0:W-:Y:S04]  /*2bb10*/  STL [R1+0xf60], R131 ;  /* 0x000f608301007387 */ /* 0x0001e80000100800 */
[----:B0-----:R-:W3:Y:S04]  /*2bb20*/  LDL.64 R130, [R1+0xa0] ;  /* 0x0000a00001827983 */ /* 0x001ee80000100a00 */
[----:B------:R-:W-:Y:S04]  /*2bb30*/  STL [R1+0x20e0], R10 ;  /* 0x0020e00a01007387 */ /* 0x000fe80000100800 */
[----:B------:R-:W-:Y:S04]  /*2bb40*/  STL [R1+0x20dc], R11 ;  /* 0x0020dc0b01007387 */ /* 0x000fe80000100800 */
[----:B--2---:R-:W2:Y:S04]  /*2bb50*/  @P0 LDG.E.U16 R27, desc[UR10][R142.64] ;  /* 0x0000000a8e1b0981 */ /* 0x004ea8000c1e1500 */
[----:B----4-:R-:W4:Y:S04]  /*2bb60*/  @P0 LDG.E.U16 R13, desc[UR10][R150.64] ;  /* 0x0000000a960d0981 */ /* 0x010f28000c1e1500 */
[----:B---3--:R-:W-:Y:S04]  /*2bb70*/  STL [R1+0x219c], R54 ;  /* 0x00219c3601007387 */ /* 0x008fe80000100800 */
[----:B------:R-:W3:Y:S04]  /*2bb80*/  LDL.64 R138, [R1+0x70] ;  /* 0x00007000018a7983 */ /* 0x000ee80000100a00 */
[----:B------:R-:W-:Y:S04]  /*2bb90*/  STL [R1+0x21a0], R41 ;  /* 0x0021a02901007387 */ /* 0x000fe80000100800 */
[----:B------:R-:W3:Y:S01]  /*2bba0*/  LDL.64 R142, [R1+0x60] ;  /* 0x00006000018e7983 */ /* 0x000ee20000100a00 */
[----:B------:R-:W-:-:S02]  /*2bbb0*/  PRMT R12, RZ, 0x7610, R12 ;  /* 0x00007610ff0c7816 */ /* 0x000fc4000000000c */
[----:B------:R-:W-:Y:S02]  /*2bbc0*/  PRMT R147, RZ, 0x7610, R147 ;  /* 0x00007610ff937816 */ /* 0x000fe40000000093 */
[----:B------:R-:W-:Y:S02]  /*2bbd0*/  PRMT R146, RZ, 0x7610, R146 ;  /* 0x00007610ff927816 */ /* 0x000fe40000000092 */
[----:B------:R-:W-:Y:S01]  /*2bbe0*/  PRMT R134, RZ, 0x7610, R134 ;  /* 0x00007610ff867816 */ /* 0x000fe20000000086 */
[----:B------:R-:W3:Y:S01]  /*2bbf0*/  @P1 LDG.E.U16 R12, desc[UR10][R126.64] ;  /* 0x0000000a7e0c1981 */ /* 0x000ee2000c1e1500 */
[----:B------:R-:W-:-:S03]  /*2bc00*/  PRMT R135, RZ, 0x7610, R135 ;  /* 0x00007610ff877816 */ /* 0x000fc60000000087 */
[----:B------:R-:W3:Y:S04]  /*2bc10*/  @P1 LDG.E.U16 R146, desc[UR10][R128.64] ;  /* 0x0000000a80921981 */ /* 0x000ee8000c1e1500 */
[----:B------:R-:W3:Y:S01]  /*2bc20*/  @P0 LDG.E.U16 R147, desc[UR10][R120.64] ;  /* 0x0000000a78930981 */ /* 0x000ee2000c1e1500 */
[----:B------:R-:W-:-:S03]  /*2bc30*/  PRMT R40, RZ, 0x7610, R40 ;  /* 0x00007610ff287816 */ /* 0x000fc60000000028 */
[----:B------:R-:W3:Y:S01]  /*2bc40*/  @P1 LDG.E.U16 R135, desc[UR10][R136.64] ;  /* 0x0000000a88871981 */ /* 0x000ee2000c1e1500 */
[----:B------:R-:W-:-:S03]  /*2bc50*/  PRMT R160, RZ, 0x7610, R160 ;  /* 0x00007610ffa07816 */ /* 0x000fc600000000a0 */
[----:B------:R-:W3:Y:S04]  /*2bc60*/  @P0 LDG.E.U16 R134, desc[UR10][R130.64] ;  /* 0x0000000a82860981 */ /* 0x000ee8000c1e1500 */
[----:B--2---:R0:W-:Y:S04]  /*2bc70*/  STL [R1+0x2164], R27 ;  /* 0x0021641b01007387 */ /* 0x0041e80000100800 */
[----:B------:R-:W2:Y:S04]  /*2bc80*/  LDL.LU.64 R124, [R1+0x2238] ;  /* 0x00223800017c7983 */ /* 0x000ea80000300a00 */
[----:B------:R-:W-:Y:S04]  /*2bc90*/  STL [R1+0x2168], R26 ;  /* 0x0021681a01007387 */ /* 0x000fe80000100800 */
[----:B------:R-:W2:Y:S01]  /*2bca0*/  LDL.64 R150, [R1+0x50] ;  /* 0x0000500001967983 */ /* 0x000ea20000100a00 */
[----:B0-----:R-:W-:-:S03]  /*2bcb0*/  PRMT R27, RZ, 0x7610, R27 ;  /* 0x00007610ff1b7816 */ /* 0x001fc6000000001b */
[----:B----4-:R-:W-:Y:S04]  /*2bcc0*/  STL [R1+0x211c], R13 ;  /* 0x00211c0d01007387 */ /* 0x010fe80000100800 */
[----:B------:R-:W4:Y:S04]  /*2bcd0*/  LDL.LU.64 R126, [R1+0x2230] ;  /* 0x00223000017e7983 */ /* 0x000f280000300a00 */
[----:B------:R-:W4:Y:S04]  /*2bce0*/  LDL.64 R106, [R1+0x40] ;  /* 0x00004000016a7983 */ /* 0x000f280000100a00 */
[----:B------:R-:W4:Y:S04]  /*2bcf0*/  @P1 LDG.E.U16 R27, desc[UR10][R140.64] ;  /* 0x0000000a8c1b1981 */ /* 0x000f28000c1e1500 */
[----:B---3--:R-:W3:Y:S04]  /*2bd00*/  @P0 LDG.E.U16 R40, desc[UR10][R138.64] ;  /* 0x0000000a8a280981 */ /* 0x008ee8000c1e1500 */
[----:B------:R-:W3:Y:S01]  /*2bd10*/  @P0 LDG.E.U16 R160, desc[UR10][R142.64] ;  /* 0x0000000a8ea00981 */ /* 0x000ee2000c1e1500 */
[----:B------:R-:W-:-:S03]  /*2bd20*/  PRMT R133, RZ, 0x7610, R133 ;  /* 0x00007610ff857816 */ /* 0x000fc60000000085 */
[----:B------:R-:W-:Y:S04]  /*2bd30*/  STL [R1+0x2120], R12 ;  /* 0x0021200c01007387 */ /* 0x000fe80000100800 */
[----:B------:R0:W-:Y:S04]  /*2bd40*/  STL [R1+0x20e4], R147 ;  /* 0x0020e49301007387 */ /* 0x0001e80000100800 */
[----:B------:R-:W3:Y:S04]  /*2bd50*/  LDL.LU.64 R128, [R1+0x2228] ;  /* 0x0022280001807983 */ /* 0x000ee80000300a00 */
[----:B------:R-:W3:Y:S04]  /*2bd60*/  LDL.64 R120, [R1] ;  /* 0x0000000001787983 */ /* 0x000ee80000100a00 */
[----:B------:R1:W-:Y:S04]  /*2bd70*/  STL [R1+0x20e8], R146 ;  /* 0x0020e89201007387 */ /* 0x0003e80000100800 */
[----:B------:R-:W3:Y:S01]  /*2bd80*/  LDL.LU.64 R130, [R1+0x2220] ;  /* 0x0022200001827983 */ /* 0x000ee20000300a00 */
[----:B------:R-:W-:-:S02]  /*2bd90*/  PRMT R132, RZ, 0x7610, R132 ;  /* 0x00007610ff847816 */ /* 0x000fc40000000084 */
[----:B0-----:R-:W-:Y:S02]  /*2bda0*/  PRMT R147, RZ, 0x7610, R147 ;  /* 0x00007610ff937816 */ /* 0x001fe40000000093 */
[----:B------:R-:W-:Y:S02]  /*2bdb0*/  PRMT R93, RZ, 0x7610, R93 ;  /* 0x00007610ff5d7816 */ /* 0x000fe4000000005d */
[----:B------:R-:W3:Y:S01]  /*2bdc0*/  @P1 LDG.E.U16 R132, desc[UR10][R154.64] ;  /* 0x0000000a9a841981 */ /* 0x000ee2000c1e1500 */
[----:B-1----:R-:W-:-:S03]  /*2bdd0*/  PRMT R146, RZ, 0x7610, R146 ;  /* 0x00007610ff927816 */ /* 0x002fc60000000092 */
[----:B------:R-:W-:Y:S04]  /*2bde0*/  STL [R1+0x20ec], R134 ;  /* 0x0020ec8601007387 */ /* 0x000fe80000100800 */
[----:B------:R-:W3:Y:S04]  /*2bdf0*/  LDL.LU.64 R136, [R1+0x2218] ;  /* 0x0022180001887983 */ /* 0x000ee80000300a00 */
[----:B------:R-:W-:Y:S04]  /*2be00*/  STL [R1+0x20f0], R135 ;  /* 0x0020f08701007387 */ /* 0x000fe80000100800 */
[----:B------:R-:W3:Y:S04]  /*2be10*/  LDL.LU.64 R138, [R1+0x2210] ;  /* 0x00221000018a7983 */ /* 0x000ee80000300a00 */
[----:B------:R-:W3:Y:S04]  /*2be20*/  @P1 LDG.E.U16 R93, desc[UR10][R144.64] ;  /* 0x0000000a905d1981 */ /* 0x000ee8000c1e1500 */
[----:B------:R-:W3:Y:S04]  /*2be30*/  @P1 LDG.E.U16 R146, desc[UR10][R152.64] ;  /* 0x0000000a98921981 */ /* 0x000ee8000c1e1500 */
[----:B--2---:R-:W2:Y:S04]  /*2be40*/  @P0 LDG.E.U16 R147, desc[UR10][R150.64] ;  /* 0x0000000a96930981 */ /* 0x004ea8000c1e1500 */
[----:B----4-:R-:W4:Y:S04]  /*2be50*/  @P0 LDG.E.U16 R133, desc[UR10][R106.64] ;  /* 0x0000000a6a850981 */ /* 0x010f28000c1e1500 */
[----:B---3--:R-:W-:Y:S04]  /*2be60*/  STL [R1+0x21a4], R40 ;  /* 0x0021a42801007387 */ /* 0x008fe80000100800 */
[----:B------:R-:W3:Y:S04]  /*2be70*/  LDL.LU.64 R140, [R1+0x2208] ;  /* 0x00220800018c7983 */ /* 0x000ee80000300a00 */
[----:B------:R-:W-:Y:S04]  /*2be80*/  STL [R1+0x21a8], R27 ;  /* 0x0021a81b01007387 */ /* 0x000fe80000100800 */
[----:B------:R-:W3:Y:S04]  /*2be90*/  LDL.LU.64 R142, [R1+0x2200] ;  /* 0x00220000018e7983 */ /* 0x000ee80000300a00 */
[----:B------:R0:W-:Y:S04]  /*2bea0*/  STL [R1+0x1088], R160 ;  /* 0x001088a001007387 */ /* 0x0001e80000100800 */
[----:B0-----:R-:W3:Y:S04]  /*2beb0*/  LDL.LU R160, [R1+0x21f8] ;  /* 0x0021f80001a07983 */ /* 0x001ee80000300800 */
[----:B------:R-:W3:Y:S04]  /*2bec0*/  LDL.LU.64 R144, [R1+0x21f0] ;  /* 0x0021f00001907983 */ /* 0x000ee80000300a00 */
[----:B------:R-:W3:Y:S01]  /*2bed0*/  LDL.LU.64 R150, [R1+0x21e8] ;  /* 0x0021e80001967983 */ /* 0x000ee20000300a00 */
[----:B------:R-:W-:-:S06]  /*2bee0*/  PRMT R92, RZ, 0x7610, R92 ;  /* 0x00007610ff5c7816 */ /* 0x000fcc000000005c */
[----:B------:R-:W3:Y:S04]  /*2bef0*/  @P0 LDG.E.U16 R92, desc[UR10][R120.64] ;  /* 0x0000000a785c0981 */ /* 0x000ee8000c1e1500 */
[----:B--2---:R-:W-:Y:S04]  /*2bf00*/  STL [R1+0x2124], R147 ;  /* 0x0021249301007387 */ /* 0x004fe80000100800 */
[----:B------:R-:W2:Y:S04]  /*2bf10*/  LDL.LU.64 R152, [R1+0x21e0] ;  /* 0x0021e00001987983 */ /* 0x000ea80000300a00 */
[----:B------:R-:W-:Y:S04]  /*2bf20*/  STL [R1+0x2128], R146 ;  /* 0x0021289201007387 */ /* 0x000fe80000100800 */
[----:B----4-:R-:W-:Y:S04]  /*2bf30*/  STL [R1+0x20f4], R133 ;  /* 0x0020f48501007387 */ /* 0x010fe80000100800 */
[----:B------:R-:W4:Y:S04]  /*2bf40*/  LDL.LU.64 R154, [R1+0x21d8] ;  /* 0x0021d800019a7983 */ /* 0x000f280000300a00 */
[----:B------:R-:W-:Y:S04]  /*2bf50*/  STL [R1+0x20f8], R132 ;  /* 0x0020f88401007387 */ /* 0x000fe80000100800 */
[----:B------:R-:W-:Y:S04]  /*2bf60*/  STL [R1+0x2100], R78 ;  /* 0x0021004e01007387 */ /* 0x000fe80000100800 */
[----:B------:R-:W-:Y:S04]  /*2bf70*/  STL [R1+0x20fc], R79 ;  /* 0x0020fc4f01007387 */ /* 0x000fe80000100800 */
[----:B---3--:R-:W-:Y:S04]  /*2bf80*/  STL [R1+0x2108], R144 ;  /* 0x0021089001007387 */ /* 0x008fe80000100800 */
[----:B------:R-:W-:Y:S04]  /*2bf90*/  STL [R1+0x2104], R145 ;  /* 0x0021049101007387 */ /* 0x000fe80000100800 */
[----:B------:R-:W-:Y:S04]  /*2bfa0*/  STL [R1+0x2110], R64 ;  /* 0x0021104001007387 */ /* 0x000fe80000100800 */
[----:B------:R-:W-:Y:S04]  /*2bfb0*/  STL [R1+0x210c], R65 ;  /* 0x00210c4101007387 */ /* 0x000fe80000100800 */
[----:B------:R-:W-:Y:S04]  /*2bfc0*/  STL [R1+0x1084], R93 ;  /* 0x0010845d01007387 */ /* 0x000fe80000100800 */
[----:B------:R-:W-:Y:S04]  /*2bfd0*/  STL [R1+0x2130], R130 ;  /* 0x0021308201007387 */ /* 0x000fe80000100800 */
[----:B------:R0:W-:Y:S04]  /*2bfe0*/  STL [R1+0x212c], R131 ;  /* 0x00212c8301007387 */ /* 0x0001e80000100800 */
[----:B------:R-:W3:Y:S01]  /*2bff0*/  LDL.64 R120, [R1+0x30] ;  /* 0x0000300001787983 */ /* 0x000ee20000100a00 */
[----:B------:R-:W-:-:S02]  /*2c000*/  PRMT R41, RZ, 0x7610, R41 ;  /* 0x00007610ff297816 */ /* 0x000fc40000000029 */
[----:B------:R-:W-:Y:S02]  /*2c010*/  PRMT R91, RZ, 0x7610, R91 ;  /* 0x00007610ff5b7816 */ /* 0x000fe4000000005b */
[----:B------:R-:W-:Y:S02]  /*2c020*/  PRMT R90, RZ, 0x7610, R90 ;  /* 0x00007610ff5a7816 */ /* 0x000fe4000000005a */
[----:B------:R-:W-:Y:S01]  /*2c030*/  PRMT R54, RZ, 0x7610, R54 ;  /* 0x00007610ff367816 */ /* 0x000fe20000000036 */
[----:B------:R0:W2:Y:S04]  /*2c040*/  @P0 LDG.E.U16 R41, desc[UR10][R130.64] ;  /* 0x0000000a82290981 */ /* 0x0000a8000c1e1500 */
[----:B------:R-:W2:Y:S04]  /*2c050*/  @P1 LDG.E.U16 R91, desc[UR10][R78.64] ;  /* 0x0000000a4e5b1981 */ /* 0x000ea8000c1e1500 */
[----:B------:R-:W2:Y:S04]  /*2c060*/  @P0 LDG.E.U16 R90, desc[UR10][R144.64] ;  /* 0x0000000a905a0981 */ /* 0x000ea8000c1e1500 */
[----:B------:R-:W2:Y:S01]  /*2c070*/  @P1 LDG.E.U16 R54, desc[UR10][R64.64] ;  /* 0x0000000a40361981 */ /* 0x000ea2000c1e1500 */
[----:B0-----:R-:W-:-:S02]  /*2c080*/  PRMT R131, RZ, 0x7610, R131 ;  /* 0x00007610ff837816 */ /* 0x001fc40000000083 */
[----:B------:R-:W-:Y:S02]  /*2c090*/  PRMT R130, RZ, 0x7610, R130 ;  /* 0x00007610ff827816 */ /* 0x000fe40000000082 */
[----:B------:R-:W-:Y:S02]  /*2c0a0*/  PRMT R40, RZ, 0x7610, R40 ;  /* 0x00007610ff287816 */ /* 0x000fe40000000028 */
[----:B------:R-:W-:Y:S01]  /*2c0b0*/  PRMT R68, RZ, 0x7610, R68 ;  /* 0x00007610ff447816 */ /* 0x000fe20000000044 */
[----:B------:R-:W2:Y:S04]  /*2c0c0*/  @P0 LDG.E.U16 R131, desc[UR10][R88.64] ;  /* 0x0000000a58830981 */ /* 0x000ea8000c1e1500 */
[----:B------:R-:W2:Y:S04]  /*2c0d0*/  @P1 LDG.E.U16 R130, desc[UR10][R8.64] ;  /* 0x0000000a08821981 */ /* 0x000ea8000c1e1500 */
[----:B------:R-:W2:Y:S04]  /*2c0e0*/  @P1 LDG.E.U16 R40, desc[UR10][R50.64] ;  /* 0x0000000a32281981 */ /* 0x000ea8000c1e1500 */
[----:B---3--:R-:W3:Y:S04]  /*2c0f0*/  @P0 LDG.E.U16 R68, desc[UR10][R120.64] ;  /* 0x0000000a78440981 */ /* 0x008ee8000c1e1500 */
        /* <DEDUP_REMOVED lines=8> */
[----:B--2---:R-:W-:Y:S04]  /*2c180*/  STL [R1+0xf7c], R91 ;  /* 0x000f7c5b01007387 */ /* 0x004fe80000100800 */
[----:B------:R-:W-:Y:S04]  /*2c190*/  STL [R1+0x214c], R103 ;  /* 0x00214c6701007387 */ /* 0x000fe80000100800 */
[----:B------:R-:W-:Y:S04]  /*2c1a0*/  STL [R1+0x2158], R22 ;  /* 0x0021581601007387 */ /* 0x000fe80000100800 */
[----:B------:R-:W-:Y:S04]  /*2c1b0*/  STL [R1+0xf78], R90 ;  /* 0x000f785a01007387 */ /* 0x000fe80000100800 */
[----:B------:R-:W-:Y:S01]  /*2c1c0*/  STL [R1+0x2154], R23 ;  /* 0x0021541701007387 */ /* 0x000fe20000100800 */
[----:B------:R-:W-:-:S02]  /*2c1d0*/  PRMT R69, RZ, 0x7610, R69 ;  /* 0x00007610ff457816 */ /* 0x000fc40000000045 */
[----:B------:R-:W-:Y:S02]  /*2c1e0*/  PRMT R27, RZ, 0x7610, R27 ;  /* 0x00007610ff1b7816 */ /* 0x000fe4000000001b */
[----:B------:R-:W-:Y:S02]  /*2c1f0*/  PRMT R13, RZ, 0x7610, R13 ;  /* 0x00007610ff0d7816 */ /* 0x000fe4000000000d */
[----:B------:R-:W2:Y:S04]  /*2c200*/  @P1 LDG.E.U16 R69, desc[UR10][R156.64] ;  /* 0x0000000a9c451981 */ /* 0x000ea8000c1e1500 */
        /* <DEDUP_REMOVED lines=9> */
[----:B------:R-:W-:-:S03]  /*2c2a0*/  PRMT R26, RZ, 0x7610, R26 ;  /* 0x00007610ff1a7816 */ /* 0x000fc6000000001a */
[----:B------:R-:W2:Y:S04]  /*2c2b0*/  @P0 LDG.E.U16 R27, desc[UR10][R116.64] ;  /* 0x0000000a741b0981 */ /* 0x000ea8000c1e1500 */
[----:B------:R-:W4:Y:S04]  /*2c2c0*/  @P0 LDG.E.U16 R13, desc[UR10][R102.64] ;  /* 0x0000000a660d0981 */ /* 0x000f28000c1e1500 */
[----:B------:R-:W4:Y:S04]  /*2c2d0*/  @P1 LDG.E.U16 R26, desc[UR10][R36.64] ;  /* 0x0000000a241a1981 */ /* 0x000f28000c1e1500 */
[----:B---3--:R-:W-:Y:S04]  /*2c2e0*/  STL [R1+0x217c], R68 ;  /* 0x00217c4401007387 */ /* 0x008fe80000100800 */
[----:B------:R-:W3:Y:S01]  /*2c2f0*/  LDL.LU.64 R156, [R1+0x21d0] ;  /* 0x0021d000019c7983 */ /* 0x000ee20000300a00 */
[----:B------:R-:W-:-:S02]  /*2c300*/  PRMT R12, RZ, 0x7610, R12 ;  /* 0x00007610ff0c7816 */ /* 0x000fc4000000000c */
[----:B------:R-:W-:Y:S02]  /*2c310*/  PRMT R147, RZ, 0x7610, R147 ;  /* 0x00007610ff937816 */ /* 0x000fe40000000093 */
[----:B------:R-:W-:Y:S02]  /*2c320*/  PRMT R146, RZ, 0x7610, R146 ;  /* 0x00007610ff927816 */ /* 0x000fe40000000092 */
[----:B------:R0:W3:Y:S04]  /*2c330*/  @P1 LDG.E.U16 R12, desc[UR10][R22.64] ;  /* 0x0000000a160c1981 */ /* 0x0000e8000c1e1500 */
[----:B------:R-:W3:Y:S04]  /*2c340*/  @P1 LDG.E.U16 R146, desc[UR10][R76.64] ;  /* 0x0000000a4c921981 */ /* 0x000ee8000c1e1500 */
[----:B--2---:R-:W-:Y:S04]  /*2c350*/  STL [R1+0xf68], R27 ;  /* 0x000f681b01007387 */ /* 0x004fe80000100800 */
[----:B----4-:R1:W-:Y:S04]  /*2c360*/  STL [R1+0x1060], R13 ;  /* 0x0010600d01007387 */ /* 0x0103e80000100800 */
[----:B-1----:R-:W2:Y:S04]  /*2c370*/  LDL.LU R13, [R1+0xe60] ;  /* 0x000e6000010d7983 */ /* 0x002ea80000300800 */
[----:B------:R1:W-:Y:S04]  /*2c380*/  STL [R1+0xf64], R26 ;  /* 0x000f641a01007387 */ /* 0x0003e80000100800 */
        /* <DEDUP_REMOVED lines=11> */
[----:B---3--:R-:W3:Y:S04]  /*2c440*/  @P0 LDG.E.U16 R147, desc[UR10][R156.64] ;  /* 0x0000000a9c930981 */ /* 0x008ee8000c1e1500 */
[----:B------:R-:W-:Y:S01]  /*2c450*/  STL [R1+0x2180], R69 ;  /* 0x0021804501007387 */ /* 0x000fe20000100800 */
[----:B0-----:R-:W-:-:S03]  /*2c460*/  LOP3.LUT R23, R2, 0x10, RZ, 0x3c, !PT ;  /* 0x0000001002177812 */ /* 0x001fc600078e3cff */
[----:B------:R-:W-:Y:S04]  /*2c470*/  STL [R1+0x105c], R12 ;  /* 0x00105c0c01007387 */ /* 0x000fe80000100800 */
[----:B--2---:R-:W-:Y:S04]  /*2c480*/  STS.U16 [R23+UR9+0x10c80], R13 ;  /* 0x010c800d17007988 */ /* 0x004fe80008000409 */
[----:B----4-:R-:W-:Y:S04]  /*2c490*/  STS.U16 [R23+UR9+0x1080], R26 ;  /* 0x0010801a17007988 */ /* 0x010fe80008000409 */
[----:B------:R-:W-:Y:S04]  /*2c4a0*/  STS.U16 [R23+UR9+0x11080], R41 ;  /* 0x0110802917007988 */ /* 0x000fe80008000409 */
[----:B------:R-:W-:Y:S04]  /*2c4b0*/  STS.U16 [R23+UR9+0x1480], R54 ;  /* 0x0014803617007988 */ /* 0x000fe80008000409 */
[----:B------:R-:W-:Y:S04]  /*2c4c0*/  STS.U16 [R23+UR9+0x11480], R106 ;  /* 0x0114806a17007988 */ /* 0x000fe80008000409 */
[----:B------:R-:W-:Y:S04]  /*2c4d0*/  STS.U16 [R23+UR9+0x1880], R107 ;  /* 0x0018806b17007988 */ /* 0x000fe80008000409 */
[----:B---3--:R-:W-:Y:S04]  /*2c4e0*/  STL [R1+0x218c], R147 ;  /* 0x00218c9301007387 */ /* 0x008fe80000100800 */
[----:B------:R-:W-:Y:S04]  /*2c4f0*/  STL [R1+0x2188], R156 ;  /* 0x0021889c01007387 */ /* 0x000fe80000100800 */
[----:B------:R-:W-:Y:S04]  /*2c500*/  STL [R1+0x2184], R157 ;  /* 0x0021849d01007387 */ /* 0x000fe80000100800 */
[----:B------:R0:W-:Y:S04]  /*2c510*/  STL [R1+0x21b8], R146 ;  /* 0x0021b89201007387 */ /* 0x0001e80000100800 */
[----:B------:R-:W-:Y:S04]  /*2c520*/  STL [R1+0x21b4], R76 ;  /* 0x0021b44c01007387 */ /* 0x000fe80000100800 */
[----:B------:R-:W-:Y:S04]  /*2c530*/  STL [R1+0x2190], R77 ;  /* 0x0021904d01007387 */ /* 0x000fe80000100800 */
[----:B0-----:R-:W2:Y:S04]  /*2c540*/  LDL.LU R146, [R1+0xe30] ;  /* 0x000e300001927983 */ /* 0x001ea80000300800 */
[----:B------:R-:W3:Y:S04]  /*2c550*/  LDL.LU R157, [R1+0xe2c] ;  /* 0x000e2c00019d7983 */ /* 0x000ee80000300800 */
        /* <DEDUP_REMOVED lines=8> */
[----:B------:R0:W-:Y:S04]  /*2c5e0*/  STS.U16 [R23+UR9+0x11880], R121 ;  /* 0x0118807917007988 */ /* 0x0001e80008000409 */
[----:B------:R1:W-:Y:S04]  /*2c5f0*/  STS.U16 [R23+UR9+0x1c80], R120 ;  /* 0x001c807817007988 */ /* 0x0003e80008000409 */
[----:B0-----:R-:W4:Y:S04]  /*2c600*/  LDL.LU R121, [R1+0xe08] ;  /* 0x000e080001797983 */ /* 0x001f280000300800 */
[----:B-1----:R-:W4:Y:S04]  /*2c610*/  LDL.LU R120, [R1+0xe04] ;  /* 0x000e040001787983 */ /* 0x002f280000300800 */
[----:B------:R-:W4:Y:S04]  /*2c620*/  LDL.LU R130, [R1+0xe00] ;  /* 0x000e000001827983 */ /* 0x000f280000300800 */
[----:B------:R-:W4:Y:S04]  /*2c630*/  LDL.LU R89, [R1+0xdfc] ;  /* 0x000dfc0001597983 */ /* 0x000f280000300800 */
[----:B------:R-:W4:Y:S04]  /*2c640*/  LDL.LU R88, [R1+0xdf8] ;  /* 0x000df80001587983 */ /* 0x000f280000300800 */
[----:B------:R-:W4:Y:S04]  /*2c650*/  LDL.LU R131, [R1+0xdf4] ;  /* 0x000df40001837983 */ /* 0x000f280000300800 */
[----:B------:R0:W-:Y:S04]  /*2c660*/  STS.U16 [R23+UR9+0x11c80], R91 ;  /* 0x011c805b17007988 */ /* 0x0001e80008000409 */
[----:B------:R1:W-:Y:S04]  /*2c670*/  STS.U16 [R23+UR9+0x2080], R90 ;  /* 0x0020805a17007988 */ /* 0x0003e80008000409 */
[----:B------:R0:W-:Y:S04]  /*2c680*/  STS.U16 [R23+UR9+0x12080], R92 ;  /* 0x0120805c17007988 */ /* 0x0001e80008000409 */
[----:B------:R-:W4:Y:S04]  /*2c690*/  LDL.LU R27, [R1+0xdf0] ;  /* 0x000df000011b7983 */ /* 0x000f280000300800 */
[----:B------:R0:W-:Y:S04]  /*2c6a0*/  STS.U16 [R23+UR9+0x2480], R93 ;  /* 0x0024805d17007988 */ /* 0x0001e80008000409 */
        /* <DEDUP_REMOVED lines=9> */
[----:B------:R-:W4:Y:S04]  /*2c740*/  LDL.LU R93, [R1+0xdc8] ;  /* 0x000dc800015d7983 */ /* 0x000f280000300800 */
[----:B--2---:R-:W-:Y:S04]  /*2c750*/  STS.U16 [R23+UR9+0x12480], R146 ;  /* 0x0124809217007988 */ /* 0x004fe80008000409 */
[----:B---3--:R-:W-:Y:S04]  /*2c760*/  STS.U16 [R23+UR9+0x2880], R157 ;  /* 0x0028809d17007988 */ /* 0x008fe80008000409 */
[----:B----4-:R-:W-:Y:S04]  /*2c770*/  STS.U16 [R23+UR9+0x12880], R156 ;  /* 0x0128809c17007988 */ /* 0x010fe80008000409 */
[----:B------:R-:W-:Y:S04]  /*2c780*/  STS.U16 [R23+UR9+0x2c80], R147 ;  /* 0x002c809317007988 */ /* 0x000fe80008000409 */
[----:B------:R-:W-:Y:S04]  /*2c790*/  STS.U16 [R23+UR9+0x12c80], R69 ;  /* 0x012c804517007988 */ /* 0x000fe80008000409 */
[----:B------:R-:W-:Y:S04]  /*2c7a0*/  STS.U16 [R23+UR9+0x3080], R68 ;  /* 0x0030804417007988 */ /* 0x000fe80008000409 */
[----:B------:R-:W-:Y:S04]  /*2c7b0*/  STS.U16 [R23+UR9+0x13080], R9 ;  /* 0x0130800917007988 */ /* 0x000fe80008000409 */
[----:B------:R-:W-:Y:S04]  /*2c7c0*/  STS.U16 [R23+UR9+0x3480], R8 ;  /* 0x0034800817007988 */ /* 0x000fe80008000409 */
[----:B------:R0:W-:Y:S04]  /*2c7d0*/  STS.U16 [R23+UR9+0x13480], R106 ;  /* 0x0134806a17007988 */ /* 0x0001e80008000409 */
[----:B------:R1:W-:Y:S04]  /*2c7e0*/  STS.U16 [R23+UR9+0x3880], R107 ;  /* 0x0038806b17007988 */ /* 0x0003e80008000409 */
[----:B0-----:R-:W2:Y:S04]  /*2c7f0*/  LDL.LU R106, [R1+0xdc4] ;  /* 0x000dc400016a7983 */ /* 0x001ea80000300800 */
[----:B-1----:R-:W3:Y:S04]  /*2c800*/  LDL.LU R107, [R1+0xdc0] ;  /* 0x000dc000016b7983 */ /* 0x002ee80000300800 */
        /* <DEDUP_REMOVED lines=12> */
[----:B------:R-:W4:Y:S04]  /*2c8d0*/  LDL.LU R8, [R1+0xd98] ;  /* 0x000d980001087983 */ /* 0x000f280000300800 */
[----:B------:R1:W-:Y:S04]  /*2c8e0*/  STS.U16 [R23+UR9+0x4080], R89 ;  /* 0x0040805917007988 */ /* 0x0003e80008000409 */
[----:B------:R0:W-:Y:S04]  /*2c8f0*/  STS.U16 [R23+UR9+0x14080], R88 ;  /* 0x0140805817007988 */ /* 0x0001e80008000409 */
[----:B------:R1:W-:Y:S04]  /*2c900*/  STS.U16 [R23+UR9+0x4480], R131 ;  /* 0x0044808317007988 */ /* 0x0003e80008000409 */
[----:B------:R1:W-:Y:S04]  /*2c910*/  STS.U16 [R23+UR9+0x14480], R27 ;  /* 0x0144801b17007988 */ /* 0x0003e80008000409 */
[----:B0-----:R-:W4:Y:S04]  /*2c920*/  LDL.LU R130, [R1+0xd94] ;  /* 0x000d940001827983 */ /* 0x001f280000300800 */
[----:B-1----:R-:W4:Y:S04]  /*2c930*/  LDL.LU R89, [R1+0xd90] ;  /* 0x000d900001597983 */ /* 0x002f280000300800 */
        /* <DEDUP_REMOVED lines=19> */
[----:B0-----:R-:W4:Y:S04]  /*2ca70*/  LDL.LU R91, [R1+0xf34] ;  /* 0x000f3400015b7983 */ /* 0x001f280000300800 */
[----:B-1----:R-:W4:Y:S04]  /*2ca80*/  LDL.LU R90, [R1+0xf30] ;  /* 0x000f3000015a7983 */ /* 0x002f280000300800 */
[----:B------:R-:W4:Y:S04]  /*2ca90*/  LDL.LU R92, [R1+0xf2c] ;  /* 0x000f2c00015c7983 */ /* 0x000f280000300800 */
[----:B------:R-:W4:Y:S04]  /*2caa0*/  LDL.LU R93, [R1+0xf28] ;  /* 0x000f2800015d7983 */ /* 0x000f280000300800 */
[----:B--2---:R0:W-:Y:S04]  /*2cab0*/  STS.U16 [R23+UR9+0x5c80], R106 ;  /* 0x005c806a17007988 */ /* 0x0041e80008000409 */
[----:B---3--:R1:W-:Y:S04]  /*2cac0*/  STS.U16 [R23+UR9+0x15c80], R107 ;  /* 0x015c806b17007988 */ /* 0x0083e80008000409 */
[----:B0-----:R-:W2:Y:S04]  /*2cad0*/  LDL.LU R106, [R1+0xf24] ;  /* 0x000f2400016a7983 */ /* 0x001ea80000300800 */
[----:B-1----:R-:W3:Y:S04]  /*2cae0*/  LDL.LU R107, [R1+0xf20] ;  /* 0x000f2000016b7983 */ /* 0x002ee80000300800 */
[----:B----4-:R0:W-:Y:S04]  /*2caf0*/  STS.U16 [R23+UR9+0x6080], R121 ;  /* 0x0060807917007988 */ /* 0x0101e80008000409 */
[----:B------:R1:W-:Y:S04]  /*2cb00*/  STS.U16 [R23+UR9+0x16080], R120 ;  /* 0x0160807817007988 */ /* 0x0003e80008000409 */
[----:B------:R-:W-:Y:S04]  /*2cb10*/  STS.U16 [R23+UR9+0x6480], R146 ;  /* 0x0064809217007988 */ /* 0x000fe80008000409 */
[----:B------:R-:W-:Y:S04]  /*2cb20*/  STS.U16 [R23+UR9+0x16480], R157 ;  /* 0x0164809d17007988 */ /* 0x000fe80008000409 */
[----:B------:R-:W-:Y:S04]  /*2cb30*/  STS.U16 [R23+UR9+0x6880], R156 ;  /* 0x0068809c17007988 */ /* 0x000fe80008000409 */
[----:B------:R-:W-:Y:S04]  /*2cb40*/  STS.U16 [R23+UR9+0x16880], R147 ;  /* 0x0168809317007988 */ /* 0x000fe80008000409 */
[----:B------:R-:W-:Y:S04]  /*2cb50*/  STS.U16 [R23+UR9+0x6c80], R69 ;  /* 0x006c804517007988 */ /* 0x000fe80008000409 */
[----:B------:R-:W-:Y:S04]  /*2cb60*/  STS.U16 [R23+UR9+0x16c80], R68 ;  /* 0x016c804417007988 */ /* 0x000fe80008000409 */
[----:B------:R4:W-:Y:S04]  /*2cb70*/  STS.U16 [R23+UR9+0x7080], R9 ;  /* 0x0070800917007988 */ /* 0x0009e80008000409 */
[----:B------:R-:W-:Y:S04]  /*2cb80*/  STS.U16 [R23+UR9+0x17080], R8 ;  /* 0x0170800817007988 */ /* 0x000fe80008000409 */
[----:B0-----:R-:W3:Y:S04]  /*2cb90*/  LDL.LU R121, [R1+0xf1c] ;  /* 0x000f1c0001797983 */ /* 0x001ee80000300800 */
[----:B-1----:R-:W3:Y:S01]  /*2cba0*/  LDL.LU R120, [R1+0xf18] ;  /* 0x000f180001787983 */ /* 0x002ee20000300800 */
[----:B----4-:R-:W-:-:S03]  /*2cbb0*/  LOP3.LUT R9, R2, 0x20, RZ, 0x3c, !PT ;  /* 0x0000002002097812 */ /* 0x010fc600078e3cff */
        /* <DEDUP_REMOVED lines=16> */
[----:B------:R1:W-:Y:S04]  /*2ccc0*/  STS.U16 [R9+UR9+0x1500], R93 ;  /* 0x0015005d09007988 */ /* 0x0003e80008000409 */
[----:B0-----:R-:W4:Y:S04]  /*2ccd0*/  LDL.LU R92, [R1+0xf14] ;  /* 0x000f1400015c7983 */ /* 0x001f280000300800 */
[----:B-1----:R-:W4:Y:S04]  /*2cce0*/  LDL.LU R93, [R1+0xf10] ;  /* 0x000f1000015d7983 */ /* 0x002f280000300800 */
[----:B--2---:R0:W-:Y:S04]  /*2ccf0*/  STS.U16 [R9+UR9+0x11500], R106 ;  /* 0x0115006a09007988 */ /* 0x0041e80008000409 */
[----:B---3--:R1:W-:Y:S04]  /*2cd00*/  STS.U16 [R9+UR9+0x1900], R107 ;  /* 0x0019006b09007988 */ /* 0x0083e80008000409 */
[----:B0-----:R-:W2:Y:S04]  /*2cd10*/  LDL.LU R106, [R1+0xf0c] ;  /* 0x000f0c00016a7983 */ /* 0x001ea80000300800 */
[----:B-1----:R-:W3:Y:S04]  /*2cd20*/  LDL.LU R107, [R1+0xf08] ;  /* 0x000f0800016b7983 */ /* 0x002ee80000300800 */
        /* <DEDUP_REMOVED lines=26> */
[----:B------:R1:W-:Y:S04]  /*2ced0*/  STS.U16 [R9+UR9+0x1d00], R120 ;  /* 0x001d007809007988 */ /* 0x0003e80008000409 */
[----:B0-----:R-:W3:Y:S04]  /*2cee0*/  LDL.LU R121, [R1+0xea0] ;  /* 0x000ea00001797983 */ /* 0x001ee80000300800 */
[----:B-1----:R-:W3:Y:S04]  /*2cef0*/  LDL.LU R120, [R1+0xe9c] ;  /* 0x000e9c0001787983 */ /* 0x002ee80000300800 */
[----:B----4-:R0:W-:Y:S04]  /*2cf00*/  STS.U16 [R9+UR9+0x11d00], R92 ;  /* 0x011d005c09007988 */ /* 0x0101e80008000409 */
[----:B------:R1:W-:Y:S04]  /*2cf10*/  STS.U16 [R9+UR9+0x2100], R93 ;  /* 0x0021005d09007988 */ /* 0x0003e80008000409 */
[----:B0-----:R-:W4:Y:S04]  /*2cf20*/  LDL.LU R92, [R1+0x21c8] ;  /* 0x0021c800015c7983 */ /* 0x001f280000300800 */
[----:B-1----:R-:W4:Y:S04]  /*2cf30*/  LDL.LU R93, [R1+0x21c4] ;  /* 0x0021c400015d7983 */ /* 0x002f280000300800 */
[----:B--2---:R0:W-:Y:S04]  /*2cf40*/  STS.U16 [R9+UR9+0x12100], R106 ;  /* 0x0121006a09007988 */ /* 0x0041e80008000409 */
[----:B---3--:R1:W-:Y:S04]  /*2cf50*/  STS.U16 [R9+UR9+0x2500], R107 ;  /* 0x0025006b09007988 */ /* 0x0083e80008000409 */
[----:B0-----:R-:W2:Y:S04]  /*2cf60*/  LDL.LU R106, [R1+0x21c0] ;  /* 0x0021c000016a7983 */ /* 0x001ea80000300800 */
[----:B-1----:R-:W3:Y:S04]  /*2cf70*/  LDL.LU R107, [R1+0x21bc] ;  /* 0x0021bc00016b7983 */ /* 0x002ee80000300800 */
[----:B------:R-:W-:Y:S04]  /*2cf80*/  STS.U16 [R9+UR9+0x12500], R164 ;  /* 0x012500a409007988 */ /* 0x000fe80008000409 */
[----:B------:R-:W-:Y:S04]  /*2cf90*/  STS.U16 [R9+UR9+0x2900], R165 ;  /* 0x002900a509007988 */ /* 0x000fe80008000409 */
[----:B------:R0:W-:Y:S04]  /*2cfa0*/  STS.U16 [R9+UR9+0x12900], R77 ;  /* 0x0129004d09007988 */ /* 0x0001e80008000409 */
        /* <DEDUP_REMOVED lines=11> */
[----:B------:R0:W-:Y:S04]  /*2d060*/  STS.U16 [R9+UR9+0x3d00], R130 ;  /* 0x003d008209007988 */ /* 0x0001e80008000409 */
        /* <DEDUP_REMOVED lines=12> */
[----:B0-----:R-:W4:Y:S04]  /*2d130*/  LDL.LU R130, [R1+0xe64] ;  /* 0x000e640001827983 */ /* 0x001f280000300800 */
[----:B------:R0:W-:Y:S04]  /*2d140*/  STS.U16 [R9+UR9+0x14900], R12 ;  /* 0x0149000c09007988 */ /* 0x0001e80008000409 */
[----:B-1----:R-:W4:Y:S04]  /*2d150*/  LDL.LU R89, [R1+0xf60] ;  /* 0x000f600001597983 */ /* 0x002f280000300800 */
        /* <DEDUP_REMOVED lines=12> */
[----:B------:R-:W-:Y:S04]  /*2d220*/  STS.U16 [R9+UR9+0x5900], R121 ;  /* 0x0059007909007988 */ /* 0x000fe80008000409 */
[----:B-1----:R-:W4:Y:S04]  /*2d230*/  LDL.LU R13, [R1+0x1044] ;  /* 0x00104400010d7983 */ /* 0x002f280000300800 */
[----:B------:R-:W-:Y:S04]  /*2d240*/  STS.U16 [R9+UR9+0x15900], R120 ;  /* 0x0159007809007988 */ /* 0x000fe80008000409 */
[----:B------:R-:W4:Y:S04]  /*2d250*/  LDL.LU R26, [R1+0x1040] ;  /* 0x00104000011a7983 */ /* 0x000f280000300800 */
[----:B------:R-:W4:Y:S04]  /*2d260*/  LDL.LU R41, [R1+0x103c] ;  /* 0x00103c0001297983 */ /* 0x000f280000300800 */
[----:B------:R-:W4:Y:S04]  /*2d270*/  LDL.LU R54, [R1+0x1038] ;  /* 0x0010380001367983 */ /* 0x000f280000300800 */
[----:B------:R-:W4:Y:S04]  /*2d280*/  LDL.LU R91, [R1+0x1034] ;  /* 0x00103400015b7983 */ /* 0x000f280000300800 */
[----:B------:R-:W4:Y:S04]  /*2d290*/  LDL.LU R90, [R1+0x1030] ;  /* 0x00103000015a7983 */ /* 0x000f280000300800 */
[----:B---3--:R-:W-:Y:S04]  /*2d2a0*/  STS.U16 [R9+UR9+0x5d00], R107 ;  /* 0x005d006b09007988 */ /* 0x008fe80008000409 */
[----:B--2---:R-:W-:Y:S04]  /*2d2b0*/  STS.U16 [R9+UR9+0x15d00], R106 ;  /* 0x015d006a09007988 */ /* 0x004fe80008000409 */
[----:B----4-:R-:W-:Y:S04]  /*2d2c0*/  STS.U16 [R9+UR9+0x6100], R93 ;  /* 0x0061005d09007988 */ /* 0x010fe80008000409 */
[----:B------:R0:W-:Y:S04]  /*2d2d0*/  STS.U16 [R9+UR9+0x16100], R92 ;  /* 0x0161005c09007988 */ /* 0x0001e80008000409 */
[----:B0-----:R-:W2:Y:S04]  /*2d2e0*/  LDL.LU R92, [R1+0x102c] ;  /* 0x00102c00015c7983 */ /* 0x001ea80000300800 */
[----:B------:R-:W3:Y:S04]  /*2d2f0*/  LDL.LU R93, [R1+0x1028] ;  /* 0x00102800015d7983 */ /* 0x000ee80000300800 */
[----:B------:R-:W-:Y:S04]  /*2d300*/  STS.U16 [R9+UR9+0x6500], R77 ;  /* 0x0065004d09007988 */ /* 0x000fe80008000409 */
[----:B------:R-:W-:Y:S04]  /*2d310*/  STS.U16 [R9+UR9+0x16500], R76 ;  /* 0x0165004c09007988 */ /* 0x000fe80008000409 */
[----:B------:R0:W-:Y:S04]  /*2d320*/  STS.U16 [R9+UR9+0x6900], R146 ;  /* 0x0069009209007988 */ /* 0x0001e80008000409 */
[----:B------:R-:W-:Y:S04]  /*2d330*/  STS.U16 [R9+UR9+0x16900], R157 ;  /* 0x0169009d09007988 */ /* 0x000fe80008000409 */
[----:B------:R-:W-:Y:S04]  /*2d340*/  STS.U16 [R9+UR9+0x6d00], R156 ;  /* 0x006d009c09007988 */ /* 0x000fe80008000409 */
[----:B------:R-:W-:Y:S04]  /*2d350*/  STS.U16 [R9+UR9+0x16d00], R147 ;  /* 0x016d009309007988 */ /* 0x000fe80008000409 */
[----:B------:R-:W-:Y:S04]  /*2d360*/  STS.U16 [R9+UR9+0x7100], R69 ;  /* 0x0071004509007988 */ /* 0x000fe80008000409 */
[----:B------:R-:W4:Y:S04]  /*2d370*/  LDL.LU R121, [R1+0x1024] ;  /* 0x0010240001797983 */ /* 0x000f280000300800 */
[----:B------:R-:W-:Y:S04]  /*2d380*/  STS.U16 [R9+UR9+0x17100], R68 ;  /* 0x0171004409007988 */ /* 0x000fe80008000409 */
[----:B------:R1:W-:Y:S04]  /*2d390*/  STS.U16 [R9+UR9+0x7500], R8 ;  /* 0x0075000809007988 */ /* 0x0003e80008000409 */
[----:B------:R-:W4:Y:S04]  /*2d3a0*/  LDL.LU R120, [R1+0x1020] ;  /* 0x0010200001787983 */ /* 0x000f280000300800 */
[----:B------:R-:W4:Y:S04]  /*2d3b0*/  LDL.LU R107, [R1+0x101c] ;  /* 0x00101c00016b7983 */ /* 0x000f280000300800 */
[----:B------:R-:W4:Y:S04]  /*2d3c0*/  LDL.LU R106, [R1+0x1018] ;  /* 0x00101800016a7983 */ /* 0x000f280000300800 */
[----:B------:R1:W-:Y:S04]  /*2d3d0*/  STS.U16 [R9+UR9+0x17500], R130 ;  /* 0x0175008209007988 */ /* 0x0003e80008000409 */
[----:B------:R-:W-:Y:S04]  /*2d3e0*/  STS.U16 [R9+UR9+0x7900], R89 ;  /* 0x0079005909007988 */ /* 0x000fe80008000409 */
[----:B0-----:R-:W4:Y:S04]  /*2d3f0*/  LDL.LU R146, [R1+0x1014] ;  /* 0x0010140001927983 */ /* 0x001f280000300800 */
[----:B------:R-:W4:Y:S04]  /*2d400*/  LDL.LU R76, [R1+0x1010] ;  /* 0x00101000014c7983 */ /* 0x000f280000300800 */
[----:B------:R-:W-:Y:S01]  /*2d410*/  STS.U16 [R9+UR9+0x17900], R88 ;  /* 0x0179005809007988 */ /* 0x000fe20008000409 */
[----:B-1----:R-:W-:-:S03]  /*2d420*/  LOP3.LUT R8, R2, 0x30, RZ, 0x3c, !PT ;  /* 0x0000003002087812 */ /* 0x002fc600078e3cff */
[----:B------:R0:W-:Y:S04]  /*2d430*/  STS.U16 [R9+UR9+0x7d00], R131 ;  /* 0x007d008309007988 */ /* 0x0001e80008000409 */
[----:B------:R-:W-:Y:S04]  /*2d440*/  STS.U16 [R9+UR9+0x17d00], R23 ;  /* 0x017d001709007988 */ /* 0x000fe80008000409 */
[----:B------:R1:W-:Y:S04]  /*2d450*/  STS.U16 [R8+UR9+0x180], R27 ;  /* 0x0001801b08007988 */ /* 0x0003e80008000409 */
[----:B------:R-:W4:Y:S04]  /*2d460*/  LDL.LU R130, [R1+0x100c] ;  /* 0x00100c0001827983 */ /* 0x000f280000300800 */
[----:B------:R0:W-:Y:S04]  /*2d470*/  STS.U16 [R8+UR9+0x10180], R40 ;  /* 0x0101802808007988 */ /* 0x0001e80008000409 */
[----:B------:R-:W-:Y:S04]  /*2d480*/  STS.U16 [R8+UR9+0x580], R12 ;  /* 0x0005800c08007988 */ /* 0x000fe80008000409 */
[----:B------:R-:W-:Y:S04]  /*2d490*/  STS.U16 [R8+UR9+0x10580], R13 ;  /* 0x0105800d08007988 */ /* 0x000fe80008000409 */
[----:B------:R-:W-:Y:S04]  /*2d4a0*/  STS.U16 [R8+UR9+0x980], R26 ;  /* 0x0009801a08007988 */ /* 0x000fe80008000409 */
[----:B------:R1:W-:Y:S04]  /*2d4b0*/  STS.U16 [R8+UR9+0x10980], R41 ;  /* 0x0109802908007988 */ /* 0x0003e80008000409 */
[----:B0-----:R-:W4:Y:S04]  /*2d4c0*/  LDL.LU R131, [R1+0x1008] ;  /* 0x0010080001837983 */ /* 0x001f280000300800 */
[----:B------:R0:W-:Y:S04]  /*2d4d0*/  STS.U16 [R8+UR9+0xd80], R54 ;  /* 0x000d803608007988 */ /* 0x0001e80008000409 */
[----:B-1----:R-:W4:Y:S04]  /*2d4e0*/  LDL.LU R27, [R1+0x1004] ;  /* 0x00100400011b7983 */ /* 0x002f280000300800 */
[----:B------:R-:W-:Y:S04]  /*2d4f0*/  STS.U16 [R8+UR9+0x10d80], R91 ;  /* 0x010d805b08007988 */ /* 0x000fe80008000409 */
[----:B------:R-:W4:Y:S04]  /*2d500*/  LDL.LU R40, [R1+0x1000] ;  /* 0x0010000001287983 */ /* 0x000f280000300800 */
[----:B------:R-:W-:Y:S04]  /*2d510*/  STS.U16 [R8+UR9+0x1180], R90 ;  /* 0x0011805a08007988 */ /* 0x000fe80008000409 */
[----:B------:R-:W4:Y:S04]  /*2d520*/  LDL.LU R41, [R1+0xffc] ;  /* 0x000ffc0001297983 */ /* 0x000f280000300800 */
[----:B0-----:R-:W4:Y:S04]  /*2d530*/  LDL.LU R54, [R1+0xff8] ;  /* 0x000ff80001367983 */ /* 0x001f280000300800 */
        /* <DEDUP_REMOVED lines=20> */
[----:B----4-:R0:W-:Y:S04]  /*2d680*/  STS.U16 [R8+UR9+0x11580], R121 ;  /* 0x0115807908007988 */ /* 0x0101e80008000409 */
        /* <DEDUP_REMOVED lines=11> */
[----:B------:R0:W5:Y:S04]  /*2d740*/  LDL.LU R76, [R1+0x21b4] ;  /* 0x0021b400014c7983 */ /* 0x0001680000300800 */
[----:B------:R1:W-:Y:S04]  /*2d750*/  STS.U16 [R8+UR9+0x12180], R130 ;  /* 0x0121808208007988 */ /* 0x0003e80008000409 */
[----:B------:R0:W-:Y:S04]  /*2d760*/  STS.U16 [R8+UR9+0x2580], R131 ;  /* 0x0025808308007988 */ /* 0x0001e80008000409 */
[----:B------:R0:W-:Y:S04]  /*2d770*/  STS.U16 [R8+UR9+0x12580], R27 ;  /* 0x0125801b08007988 */ /* 0x0001e80008000409 */
[----:B------:R0:W-:Y:S04]  /*2d780*/  STS.U16 [R8+UR9+0x2980], R40 ;  /* 0x0029802808007988 */ /* 0x0001e80008000409 */
[----:B------:R0:W-:Y:S04]  /*2d790*/  STS.U16 [R8+UR9+0x12980], R41 ;  /* 0x0129802908007988 */ /* 0x0001e80008000409 */
[----:B------:R0:W-:Y:S04]  /*2d7a0*/  STS.U16 [R8+UR9+0x2d80], R54 ;  /* 0x002d803608007988 */ /* 0x0001e80008000409 */
[----:B-1----:R-:W4:Y:S04]  /*2d7b0*/  LDL.LU R130, [R1+0x21b0] ;  /* 0x0021b00001827983 */ /* 0x002f280000300800 */
[----:B0-----:R-:W4:Y:S04]  /*2d7c0*/  LDL.LU R131, [R1+0x21ac] ;  /* 0x0021ac0001837983 */ /* 0x001f280000300800 */
[----:B------:R-:W4:Y:S04]  /*2d7d0*/  LDL.LU R27, [R1+0x21a8] ;  /* 0x0021a800011b7983 */ /* 0x000f280000300800 */
[----:B------:R-:W4:Y:S04]  /*2d7e0*/  LDL.LU R40, [R1+0x21a4] ;  /* 0x0021a40001287983 */ /* 0x000f280000300800 */
[----:B------:R-:W4:Y:S04]  /*2d7f0*/  LDL.LU R41, [R1+0x21a0] ;  /* 0x0021a00001297983 */ /* 0x000f280000300800 */
[----:B------:R-:W4:Y:S04]  /*2d800*/  LDL.LU R54, [R1+0x219c] ;  /* 0x00219c0001367983 */ /* 0x000f280000300800 */
        /* <DEDUP_REMOVED lines=13> */
[----:B0-----:R-:W2:Y:S04]  /*2d8e0*/  LDL.LU R77, [R1+0xf80] ;  /* 0x000f8000014d7983 */ /* 0x001ea80000300800 */
[----:B-1----:R-:W2:Y:S04]  /*2d8f0*/  LDL.LU R157, [R1+0xf7c] ;  /* 0x000f7c00019d7983 */ /* 0x002ea80000300800 */
[----:B------:R-:W2:Y:S04]  /*2d900*/  LDL.LU R156, [R1+0xf78] ;  /* 0x000f7800019c7983 */ /* 0x000ea80000300800 */
[----:B------:R-:W2:Y:S04]  /*2d910*/  LDL.LU R147, [R1+0xf74] ;  /* 0x000f740001937983 */ /* 0x000ea80000300800 */
[----:B------:R-:W-:Y:S04]  /*2d920*/  STS.U16 [R8+UR9+0x4580], R89 ;  /* 0x0045805908007988 */ /* 0x000fe80008000409 */
[----:B------:R-:W2:Y:S04]  /*2d930*/  LDL.LU R69, [R1+0xf70] ;  /* 0x000f700001457983 */ /* 0x000ea80000300800 */
[----:B------:R-:W-:Y:S04]  /*2d940*/  STS.U16 [R8+UR9+0x14580], R88 ;  /* 0x0145805808007988 */ /* 0x000fe80008000409 */
[----:B------:R-:W2:Y:S04]  /*2d950*/  LDL.LU R68, [R1+0xf6c] ;  /* 0x000f6c0001447983 */ /* 0x000ea80000300800 */
[----:B------:R0:W-:Y:S04]  /*2d960*/  STS.U16 [R8+UR9+0x4980], R23 ;  /* 0x0049801708007988 */ /* 0x0001e80008000409 */
[----:B------:R-:W2:Y:S04]  /*2d970*/  LDL.LU R9, [R1+0xf68] ;  /* 0x000f680001097983 */ /* 0x000ea80000300800 */
[----:B------:R1:W-:Y:S04]  /*2d980*/  STS.U16 [R8+UR9+0x14980], R12 ;  /* 0x0149800c08007988 */ /* 0x0003e80008000409 */
[----:B------:R0:W-:Y:S04]  /*2d990*/  STS.U16 [R8+UR9+0x4d80], R13 ;  /* 0x004d800d08007988 */ /* 0x0001e80008000409 */
[----:B------:R1:W-:Y:S04]  /*2d9a0*/  STS.U16 [R8+UR9+0x14d80], R26 ;  /* 0x014d801a08007988 */ /* 0x0003e80008000409 */
[----:B------:R-:W-:Y:S04]  /*2d9b0*/  STS.U16 [R8+UR9+0x5180], R91 ;  /* 0x0051805b08007988 */ /* 0x000fe80008000409 */
[----:B0-----:R-:W2:Y:S04]  /*2d9c0*/  LDL.LU R23, [R1+0xf64] ;  /* 0x000f640001177983 */ /* 0x001ea80000300800 */
[----:B------:R-:W2:Y:S04]  /*2d9d0*/  LDL.LU R89, [R1+0x1060] ;  /* 0x0010600001597983 */ /* 0x000ea80000300800 */
[----:B------:R-:W2:Y:S04]  /*2d9e0*/  LDL.LU R88, [R1+0x105c] ;  /* 0x00105c0001587983 */ /* 0x000ea80000300800 */
[----:B----4-:R-:W-:Y:S04]  /*2d9f0*/  STS.U16 [R8+UR9+0x15180], R90 ;  /* 0x0151805a08007988 */ /* 0x010fe80008000409 */
[----:B------:R-:W-:Y:S04]  /*2da00*/  STS.U16 [R8+UR9+0x5580], R121 ;  /* 0x0055807908007988 */ /* 0x000fe80008000409 */
[----:B-1----:R-:W4:Y:S04]  /*2da10*/  LDL.LU R12, [R1+0x1150] ;  /* 0x00115000010c7983 */ /* 0x002f280000300800 */
[----:B------:R-:W-:Y:S04]  /*2da20*/  STS.U16 [R8+UR9+0x15580], R120 ;  /* 0x0155807808007988 */ /* 0x000fe80008000409 */
[----:B------:R-:W4:Y:S04]  /*2da30*/  LDL.LU R13, [R1+0x114c] ;  /* 0x00114c00010d7983 */ /* 0x000f280000300800 */
[----:B------:R0:W-:Y:S04]  /*2da40*/  STS.U16 [R8+UR9+0x5980], R107 ;  /* 0x0059806b08007988 */ /* 0x0001e80008000409 */
[----:B------:R-:W4:Y:S04]  /*2da50*/  LDL.LU R26, [R1+0x1148] ;  /* 0x00114800011a7983 */ /* 0x000f280000300800 */
[----:B------:R1:W-:Y:S04]  /*2da60*/  STS.U16 [R8+UR9+0x15980], R106 ;  /* 0x0159806a08007988 */ /* 0x0003e80008000409 */
[----:B0-----:R-:W4:Y:S04]  /*2da70*/  LDL.LU R107, [R1+0x1144] ;  /* 0x00114400016b7983 */ /* 0x001f280000300800 */
[----:B-1----:R-:W4:Y:S04]  /*2da80*/  LDL.LU R106, [R1+0x1140] ;  /* 0x00114000016a7983 */ /* 0x002f280000300800 */
[----:B---3--:R-:W-:Y:S04]  /*2da90*/  STS.U16 [R8+UR9+0x5d80], R93 ;  /* 0x005d805d08007988 */ /* 0x008fe80008000409 */
[----:B--2---:R-:W-:Y:S04]  /*2daa0*/  STS.U16 [R8+UR9+0x15d80], R92 ;  /* 0x015d805c08007988 */ /* 0x004fe80008000409 */
[----:B------:R-:W-:Y:S04]  /*2dab0*/  STS.U16 [R8+UR9+0x6180], R54 ;  /* 0x0061803608007988 */ /* 0x000fe80008000409 */
[----:B------:R-:W-:Y:S04]  /*2dac0*/  STS.U16 [R8+UR9+0x16180], R41 ;  /* 0x0161802908007988 */ /* 0x000fe80008000409 */
[----:B------:R-:W-:Y:S04]  /*2dad0*/  STS.U16 [R8+UR9+0x6580], R40 ;  /* 0x0065802808007988 */ /* 0x000fe80008000409 */
[----:B------:R0:W-:Y:S04]  /*2dae0*/  STS.U16 [R8+UR9+0x16580], R27 ;  /* 0x0165801b08007988 */ /* 0x0001e80008000409 */
[----:B0-----:R-:W2:Y:S04]  /*2daf0*/  LDL.LU R27, [R1+0x113c] ;  /* 0x00113c00011b7983 */ /* 0x001ea80000300800 */
[----:B------:R-:W3:Y:S04]  /*2db00*/  LDL.LU R91, [R1+0x1138] ;  /* 0x00113800015b7983 */ /* 0x000ee80000300800 */
[----:B------:R-:W3:Y:S04]  /*2db10*/  LDL.LU R90, [R1+0x1134] ;  /* 0x00113400015a7983 */ /* 0x000ee80000300800 */
[----:B------:R-:W3:Y:S04]  /*2db20*/  LDL.LU R54, [R1+0x1130] ;  /* 0x0011300001367983 */ /* 0x000ee80000300800 */
[----:B------:R-:W3:Y:S04]  /*2db30*/  LDL.LU R40, [R1+0x112c] ;  /* 0x00112c0001287983 */ /* 0x000ee80000300800 */
[----:B------:R-:W3:Y:S04]  /*2db40*/  LDL.LU R41, [R1+0x1128] ;  /* 0x0011280001297983 */ /* 0x000ee80000300800 */
[----:B------:R-:W-:Y:S04]  /*2db50*/  STS.U16 [R8+UR9+0x6980], R77 ;  /* 0x0069804d08007988 */ /* 0x000fe80008000409 */
[----:B------:R-:W-:Y:S04]  /*2db60*/  STS.U16 [R8+UR9+0x16980], R157 ;  /* 0x0169809d08007988 */ /* 0x000fe80008000409 */
[----:B------:R-:W-:Y:S04]  /*2db70*/  STS.U16 [R8+UR9+0x6d80], R156 ;  /* 0x006d809c08007988 */ /* 0x000fe80008000409 */
[----:B------:R-:W-:Y:S04]  /*2db80*/  STS.U16 [R8+UR9+0x16d80], R147 ;  /* 0x016d809308007988 */ /* 0x000fe80008000409 */
[----:B------:R-:W-:Y:S04]  /*2db90*/  STS.U16 [R8+UR9+0x7180], R69 ;  /* 0x0071804508007988 */ /* 0x000fe80008000409 */
[----:B------:R-:W-:Y:S04]  /*2dba0*/  STS.U16 [R8+UR9+0x17180], R68 ;  /* 0x0171804408007988 */ /* 0x000fe80008000409 */
[----:B------:R-:W-:Y:S04]  /*2dbb0*/  STS.U16 [R8+UR9+0x7580], R9 ;  /* 0x0075800908007988 */ /* 0x000fe80008000409 */
[----:B------:R-:W3:Y:S04]  /*2dbc0*/  LDL.LU R121, [R1+0x1124] ;  /* 0x0011240001797983 */ /* 0x000ee80000300800 */
[----:B------:R0:W-:Y:S04]  /*2dbd0*/  STS.U16 [R8+UR9+0x17580], R23 ;  /* 0x0175801708007988 */ /* 0x0001e80008000409 */
[----:B------:R-:W-:Y:S04]  /*2dbe0*/  STS.U16 [R8+UR9+0x7980], R89 ;  /* 0x0079805908007988 */ /* 0x000fe80008000409 */
[----:B------:R-:W3:Y:S04]  /*2dbf0*/  LDL.LU R120, [R1+0x1120] ;  /* 0x0011200001787983 */ /* 0x000ee80000300800 */
[----:B------:R-:W3:Y:S04]  /*2dc00*/  LDL.LU R93, [R1+0x111c] ;  /* 0x00111c00015d7983 */ /* 0x000ee80000300800 */
[----:B------:R-:W-:Y:S04]  /*2dc10*/  STS.U16 [R8+UR9+0x17980], R88 ;  /* 0x0179805808007988 */ /* 0x000fe80008000409 */
[----:B------:R-:W-:Y:S04]  /*2dc20*/  STS.U16 [R8+UR9+0x7d80], R131 ;  /* 0x007d808308007988 */ /* 0x000fe80008000409 */
[----:B------:R-:W-:Y:S04]  /*2dc30*/  STS.U16 [R8+UR9+0x17d80], R130 ;  /* 0x017d808208007988 */ /* 0x000fe80008000409 */
[----:B------:R-:W3:Y:S01]  /*2dc40*/  LDL.LU R92, [R1+0x1118] ;  /* 0x00111800015c7983 */ /* 0x000ee20000300800 */
[----:B0-----:R-:W-:-:S05]  /*2dc50*/  LOP3.LUT R23, R2, 0x40, RZ, 0x3c, !PT ;  /* 0x0000004002177812 */ /* 0x001fca00078e3cff */
[----:B----4-:R-:W-:Y:S04]  /*2dc60*/  STS.U16 [R23+UR9+0x200], R12 ;  /* 0x0002000c17007988 */ /* 0x010fe80008000409 */
[----:B------:R-:W-:Y:S04]  /*2dc70*/  STS.U16 [R23+UR9+0x10200], R13 ;  /* 0x0102000d17007988 */ /* 0x000fe80008000409 */
[----:B------:R-:W-:Y:S04]  /*2dc80*/  STS.U16 [R23+UR9+0x600], R26 ;  /* 0x0006001a17007988 */ /* 0x000fe80008000409 */
        /* <DEDUP_REMOVED lines=15> */
[----:B--2---:R0:W-:Y:S04]  /*2dd80*/  STS.U16 [R23+UR9+0x10a00], R27 ;  /* 0x010a001b17007988 */ /* 0x0041e80008000409 */
[----:B---3--:R-:W-:Y:S04]  /*2dd90*/  STS.U16 [R23+UR9+0xe00], R91 ;  /* 0x000e005b17007988 */ /* 0x008fe80008000409 */
[----:B------:R-:W-:Y:S04]  /*2dda0*/  STS.U16 [R23+UR9+0x10e00], R90 ;  /* 0x010e005a17007988 */ /* 0x000fe80008000409 */
[----:B------:R-:W-:Y:S04]  /*2ddb0*/  STS.U16 [R23+UR9+0x1200], R54 ;  /* 0x0012003617007988 */ /* 0x000fe80008000409 */
[----:B------:R1:W-:Y:S04]  /*2ddc0*/  STS.U16 [R23+UR9+0x11200], R40 ;  /* 0x0112002817007988 */ /* 0x0003e80008000409 */
[----:B------:R2:W-:Y:S04]  /*2ddd0*/  STS.U16 [R23+UR9+0x1600], R41 ;  /* 0x0016002917007988 */ /* 0x0005e80008000409 */
[----:B0-----:R-:W3:Y:S04]  /*2dde0*/  LDL.LU R27, [R1+0x10e0] ;  /* 0x0010e000011b7983 */ /* 0x001ee80000300800 */
[----:B-1----:R-:W3:Y:S04]  /*2ddf0*/  LDL.LU R40, [R1+0x10dc] ;  /* 0x0010dc0001287983 */ /* 0x002ee80000300800 */
[----:B--2---:R-:W2:Y:S04]  /*2de00*/  LDL.LU R41, [R1+0x10d8] ;  /* 0x0010d80001297983 */ /* 0x004ea80000300800 */
        /* <DEDUP_REMOVED lines=9> */
[----:B------:R-:W2:Y:S04]  /*2dea0*/  LDL.LU R54, [R1+0x10b4] ;  /* 0x0010b40001367983 */ /* 0x000ea80000300800 */
[----:B------:R1:W-:Y:S04]  /*2deb0*/  STS.U16 [R23+UR9+0x1a00], R120 ;  /* 0x001a007817007988 */ /* 0x0003e80008000409 */
[----:B------:R0:W-:Y:S04]  /*2dec0*/  STS.U16 [R23+UR9+0x11a00], R93 ;  /* 0x011a005d17007988 */ /* 0x0001e80008000409 */
[----:B------:R1:W-:Y:S04]  /*2ded0*/  STS.U16 [R23+UR9+0x1e00], R92 ;  /* 0x001e005c17007988 */ /* 0x0003e80008000409 */
[----:B0-----:R-:W2:Y:S04]  /*2dee0*/  LDL.LU R121, [R1+0x10b0] ;  /* 0x0010b00001797983 */ /* 0x001ea80000300800 */
[----:B-1----:R-:W2:Y:S04]  /*2def0*/  LDL.LU R120, [R1+0x10ac] ;  /* 0x0010ac0001787983 */ /* 0x002ea80000300800 */
[----:B------:R-:W2:Y:S04]  /*2df00*/  LDL.LU R93, [R1+0x10a8] ;  /* 0x0010a800015d7983 */ /* 0x000ea80000300800 */
[----:B------:R-:W2:Y:S04]  /*2df10*/  LDL.LU R92, [R1+0x10a4] ;  /* 0x0010a400015c7983 */ /* 0x000ea80000300800 */
[----:B----4-:R0:W-:Y:S04]  /*2df20*/  STS.U16 [R23+UR9+0x11e00], R107 ;  /* 0x011e006b17007988 */ /* 0x0101e80008000409 */
[----:B------:R1:W-:Y:S04]  /*2df30*/  STS.U16 [R23+UR9+0x2200], R106 ;  /* 0x0022006a17007988 */ /* 0x0003e80008000409 */
[----:B------:R4:W-:Y:S04]  /*2df40*/  STS.U16 [R23+UR9+0x12200], R77 ;  /* 0x0122004d17007988 */ /* 0x0009e80008000409 */
[----:B------:R0:W-:Y:S04]  /*2df50*/  STS.U16 [R23+UR9+0x2600], R147 ;  /* 0x0026009317007988 */ /* 0x0001e80008000409 */
[----:B------:R1:W-:Y:S04]  /*2df60*/  STS.U16 [R23+UR9+0x12600], R156 ;  /* 0x0126009c17007988 */ /* 0x0003e80008000409 */
[----:B------:R4:W-:Y:S04]  /*2df70*/  STS.U16 [R23+UR9+0x2a00], R157 ;  /* 0x002a009d17007988 */ /* 0x0009e80008000409 */
[----:B0-----:R-:W2:Y:S04]  /*2df80*/  LDL.LU R107, [R1+0x10a0] ;  /* 0x0010a000016b7983 */ /* 0x001ea80000300800 */
[----:B-1----:R-:W2:Y:S04]  /*2df90*/  LDL.LU R106, [R1+0x109c] ;  /* 0x00109c00016a7983 */ /* 0x002ea80000300800 */
[----:B----4-:R0:W5:Y:S04]  /*2dfa0*/  LDL.LU R77, [R1+0x2190] ;  /* 0x00219000014d7983 */ /* 0x0101680000300800 */
[----:B------:R-:W4:Y:S04]  /*2dfb0*/  LDL.LU R147, [R1+0x218c] ;  /* 0x00218c0001937983 */ /* 0x000f280000300800 */
[----:B------:R0:W5:Y:S04]  /*2dfc0*/  LDL.LU R156, [R1+0x2188] ;  /* 0x00218800019c7983 */ /* 0x0001680000300800 */
        /* <DEDUP_REMOVED lines=9> */
[----:B------:R0:W5:Y:S04]  /*2e060*/  LDL.LU R8, [R1+0x2178] ;  /* 0x0021780001087983 */ /* 0x0001680000300800 */
[----:B------:R0:W5:Y:S04]  /*2e070*/  LDL.LU R9, [R1+0x2174] ;  /* 0x0021740001097983 */ /* 0x0001680000300800 */
[----:B------:R0:W5:Y:S04]  /*2e080*/  LDL.LU R88, [R1+0x2170] ;  /* 0x0021700001587983 */ /* 0x0001680000300800 */
[----:B------:R0:W5:Y:S04]  /*2e090*/  LDL.LU R89, [R1+0x216c] ;  /* 0x00216c0001597983 */ /* 0x0001680000300800 */
[----:B------:R1:W-:Y:S04]  /*2e0a0*/  STS.U16 [R23+UR9+0x13600], R26 ;  /* 0x0136001a17007988 */ /* 0x0003e80008000409 */
[----:B-1----:R-:W4:Y:S04]  /*2e0b0*/  LDL.LU R26, [R1+0x2168] ;  /* 0x00216800011a7983 */ /* 0x002f280000300800 */
[----:B---3--:R1:W-:Y:S04]  /*2e0c0*/  STS.U16 [R23+UR9+0x3a00], R27 ;  /* 0x003a001b17007988 */ /* 0x0083e80008000409 */
[----:B------:R3:W-:Y:S04]  /*2e0d0*/  STS.U16 [R23+UR9+0x13a00], R40 ;  /* 0x013a002817007988 */ /* 0x0007e80008000409 */
[----:B--2---:R2:W-:Y:S04]  /*2e0e0*/  STS.U16 [R23+UR9+0x3e00], R41 ;  /* 0x003e002917007988 */ /* 0x0045e80008000409 */
[----:B-1----:R-:W4:Y:S04]  /*2e0f0*/  LDL.LU R27, [R1+0x2164] ;  /* 0x00216400011b7983 */ /* 0x002f280000300800 */
[----:B---3--:R-:W3:Y:S04]  /*2e100*/  LDL.LU R40, [R1+0x2160] ;  /* 0x0021600001287983 */ /* 0x008ee80000300800 */
[----:B--2---:R-:W2:Y:S04]  /*2e110*/  LDL.LU R41, [R1+0x215c] ;  /* 0x00215c0001297983 */ /* 0x004ea80000300800 */
[----:B------:R-:W-:Y:S01]  /*2e120*/  STS.U16 [R23+UR9+0x13e00], R164 ;  /* 0x013e00a417007988 */ /* 0x000fe20008000409 */
[----:B------:R-:W-:-:S03]  /*2e130*/  PRMT R117, RZ, 0x7610, R117 ;  /* 0x00007610ff757816 */ /* 0x000fc60000000075 */
[----:B------:R-:W-:Y:S01]  /*2e140*/  STS.U16 [R23+UR9+0x4200], R165 ;  /* 0x004200a517007988 */ /* 0x000fe20008000409 */
[----:B------:R-:W-:-:S03]  /*2e150*/  PRMT R116, RZ, 0x7610, R116 ;  /* 0x00007610ff747816 */ /* 0x000fc60000000074 */
[----:B------:R1:W-:Y:S01]  /*2e160*/  STS.U16 [R23+UR9+0x14200], R131 ;  /* 0x0142008317007988 */ /* 0x0003e20008000409 */
[----:B------:R-:W-:-:S03]  /*2e170*/  PRMT R103, RZ, 0x7610, R103 ;  /* 0x00007610ff677816 */ /* 0x000fc60000000067 */
[----:B------:R0:W-:Y:S01]  /*2e180*/  STS.U16 [R23+UR9+0x4600], R130 ;  /* 0x0046008217007988 */ /* 0x0001e20008000409 */
[----:B------:R-:W-:Y:S02]  /*2e190*/  PRMT R102, RZ, 0x7610, R102 ;  /* 0x00007610ff667816 */ /* 0x000fe40000000066 */
[----:B------:R-:W-:Y:S02]  /*2e1a0*/  PRMT R51, RZ, 0x7610, R51 ;  /* 0x00007610ff337816 */ /* 0x000fe40000000033 */
[----:B------:R-:W-:Y:S01]  /*2e1b0*/  PRMT R11, RZ, 0x7610, R11 ;  /* 0x00007610ff0b7816 */ /* 0x000fe2000000000b */
[----:B------:R-:W4:Y:S01]  /*2e1c0*/  @P0 LDG.E.U16 R117, desc[UR10][R142.64] ;  /* 0x0000000a8e750981 */ /* 0x000f22000c1e1500 */
[----:B------:R-:W-:-:S03]  /*2e1d0*/  PRMT R50, RZ, 0x7610, R50 ;  /* 0x00007610ff327816 */ /* 0x000fc60000000032 */
[----:B------:R-:W4:Y:S04]  /*2e1e0*/  @P1 LDG.E.U16 R116, desc[UR10][R62.64] ;  /* 0x0000000a3e741981 */ /* 0x000f28000c1e1500 */
[----:B-1----:R-:W4:Y:S04]  /*2e1f0*/  LDL.LU R131, [R1+0x1088] ;  /* 0x0010880001837983 */ /* 0x002f280000300800 */
[----:B0-----:R-:W4:Y:S01]  /*2e200*/  LDL.LU R130, [R1+0x1084] ;  /* 0x0010840001827983 */ /* 0x001f220000300800 */
        /* <DEDUP_REMOVED lines=11> */
[----:B------:R0:W-:Y:S04]  /*2e2c0*/  STS.U16 [R23+UR9+0x14600], R12 ;  /* 0x0146000c17007988 */ /* 0x0001e80008000409 */
[----:B------:R1:W-:Y:S04]  /*2e2d0*/  STS.U16 [R23+UR9+0x4a00], R13 ;  /* 0x004a000d17007988 */ /* 0x0003e80008000409 */
[----:B------:R0:W-:Y:S04]  /*2e2e0*/  STS.U16 [R23+UR9+0x14a00], R91 ;  /* 0x014a005b17007988 */ /* 0x0001e80008000409 */
[----:B------:R0:W-:Y:S04]  /*2e2f0*/  STS.U16 [R23+UR9+0x4e00], R90 ;  /* 0x004e005a17007988 */ /* 0x0001e80008000409 */
[----:B------:R0:W-:Y:S04]  /*2e300*/  STS.U16 [R23+UR9+0x14e00], R54 ;  /* 0x014e003617007988 */ /* 0x0001e80008000409 */
[----:B------:R-:W-:Y:S04]  /*2e310*/  STS.U16 [R23+UR9+0x5200], R121 ;  /* 0x0052007917007988 */ /* 0x000fe80008000409 */
[----:B------:R-:W-:Y:S04]  /*2e320*/  STS.U16 [R23+UR9+0x15200], R120 ;  /* 0x0152007817007988 */ /* 0x000fe80008000409 */
[----:B------:R-:W-:Y:S04]  /*2e330*/  STS.U16 [R23+UR9+0x5600], R93 ;  /* 0x0056005d17007988 */ /* 0x000fe80008000409 */
[----:B------:R-:W-:Y:S04]  /*2e340*/  STS.U16 [R23+UR9+0x15600], R92 ;  /* 0x0156005c17007988 */ /* 0x000fe80008000409 */
[----:B------:R-:W-:Y:S04]  /*2e350*/  STS.U16 [R23+UR9+0x5a00], R107 ;  /* 0x005a006b17007988 */ /* 0x000fe80008000409 */
[----:B------:R-:W-:Y:S04]  /*2e360*/  STS.U16 [R23+UR9+0x15a00], R106 ;  /* 0x015a006a17007988 */ /* 0x000fe80008000409 */
[----:B0-----:R-:W4:Y:S04]  /*2e370*/  LDL.LU R12, [R1+0x1250] ;  /* 0x00125000010c7983 */ /* 0x001f280000300800 */
[----:B-1----:R-:W4:Y:S04]  /*2e380*/  LDL.LU R13, [R1+0x124c] ;  /* 0x00124c00010d7983 */ /* 0x002f280000300800 */
[----:B------:R-:W4:Y:S04]  /*2e390*/  LDL.LU R91, [R1+0x1248] ;  /* 0x00124800015b7983 */ /* 0x000f280000300800 */
[----:B------:R-:W4:Y:S04]  /*2e3a0*/  LDL.LU R90, [R1+0x1244] ;  /* 0x00124400015a7983 */ /* 0x000f280000300800 */
[----:B------:R-:W4:Y:S04]  /*2e3b0*/  LDL.LU R54, [R1+0x1240] ;  /* 0x0012400001367983 */ /* 0x000f280000300800 */
[----:B--2---:R-:W-:Y:S04]  /*2e3c0*/  STS.U16 [R23+UR9+0x5e00], R41 ;  /* 0x005e002917007988 */ /* 0x004fe80008000409 */
[----:B---3--:R-:W-:Y:S04]  /*2e3d0*/  STS.U16 [R23+UR9+0x15e00], R40 ;  /* 0x015e002817007988 */ /* 0x008fe80008000409 */
[----:B----4-:R-:W-:Y:S04]  /*2e3e0*/  STS.U16 [R23+UR9+0x6200], R27 ;  /* 0x0062001b17007988 */ /* 0x010fe80008000409 */
[----:B------:R0:W-:Y:S04]  /*2e3f0*/  STS.U16 [R23+UR9+0x16200], R26 ;  /* 0x0162001a17007988 */ /* 0x0001e80008000409 */
[----:B0-----:R-:W2:Y:S04]  /*2e400*/  LDL.LU R26, [R1+0x123c] ;  /* 0x00123c00011a7983 */ /* 0x001ea80000300800 */
[----:B------:R-:W3:Y:S04]  /*2e410*/  LDL.LU R27, [R1+0x1238] ;  /* 0x00123800011b7983 */ /* 0x000ee80000300800 */
[----:B------:R-:W-:Y:S04]  /*2e420*/  STS.U16 [R23+UR9+0x6600], R131 ;  /* 0x0066008317007988 */ /* 0x000fe80008000409 */
[----:B------:R-:W-:Y:S04]  /*2e430*/  STS.U16 [R23+UR9+0x16600], R130 ;  /* 0x0166008217007988 */ /* 0x000fe80008000409 */
[----:B------:R-:W-:Y:S04]  /*2e440*/  STS.U16 [R23+UR9+0x6a00], R147 ;  /* 0x006a009317007988 */ /* 0x000fe80008000409 */
[----:B------:R-:W-:Y:S04]  /*2e450*/  STS.U16 [R23+UR9+0x16a00], R146 ;  /* 0x016a009217007988 */ /* 0x000fe80008000409 */
[----:B------:R-:W-:Y:S04]  /*2e460*/  STS.U16 [R23+UR9+0x6e00], R117 ;  /* 0x006e007517007988 */ /* 0x000fe80008000409 */
        /* <DEDUP_REMOVED lines=8> */
[----:B------:R0:W-:Y:S04]  /*2e4f0*/  STS.U16 [R23+UR9+0x17600], R11 ;  /* 0x0176000b17007988 */ /* 0x0001e80008000409 */
[----:B------:R-:W4:Y:S04]  /*2e500*/  LDL.LU R107, [R1+0x1224] ;  /* 0x00122400016b7983 */ /* 0x000f280000300800 */
[----:B------:R-:W-:Y:S04]  /*2e510*/  STS.U16 [R23+UR9+0x7a00], R50 ;  /* 0x007a003217007988 */ /* 0x000fe80008000409 */
[----:B------:R-:W4:Y:S04]  /*2e520*/  LDL.LU R106, [R1+0x1220] ;  /* 0x00122000016a7983 */ /* 0x000f280000300800 */
[----:B------:R-:W-:Y:S04]  /*2e530*/  STS.U16 [R23+UR9+0x17a00], R37 ;  /* 0x017a002517007988 */ /* 0x000fe80008000409 */
[----:B------:R-:W4:Y:S04]  /*2e540*/  LDL.LU R41, [R1+0x121c] ;  /* 0x00121c0001297983 */ /* 0x000f280000300800 */
[----:B------:R-:W-:Y:S04]  /*2e550*/  STS.U16 [R23+UR9+0x7e00], R36 ;  /* 0x007e002417007988 */ /* 0x000fe80008000409 */
[----:B------:R-:W4:Y:S04]  /*2e560*/  LDL.LU R40, [R1+0x1218] ;  /* 0x0012180001287983 */ /* 0x000f280000300800 */
[----:B------:R1:W-:Y:S01]  /*2e570*/  STS.U16 [R23+UR9+0x17e00], R22 ;  /* 0x017e001617007988 */ /* 0x0003e20008000409 */
[----:B0-----:R-:W-:-:S03]  /*2e580*/  LOP3.LUT R11, R2, 0x50, RZ, 0x3c, !PT ;  /* 0x00000050020b7812 */ /* 0x001fc600078e3cff */
        /* <DEDUP_REMOVED lines=50> */
[----:B------:R0:W5:Y:S04]  /*2e8b0*/  LDL.LU R22, [R1+0x2158] ;  /* 0x0021580001167983 */ /* 0x0001680000300800 */
[----:B------:R0:W5:Y:S04]  /*2e8c0*/  LDL.LU R23, [R1+0x2154] ;  /* 0x0021540001177983 */ /* 0x0001680000300800 */
        /* <DEDUP_REMOVED lines=8> */
[----:B-1----:R1:W5:Y:S04]  /*2e950*/  LDL.LU R36, [R1+0x2148] ;  /* 0x0021480001247983 */ /* 0x0023680000300800 */
[----:B0-----:R1:W5:Y:S04]  /*2e960*/  LDL.LU R37, [R1+0x2144] ;  /* 0x0021440001257983 */ /* 0x0013680000300800 */
        /* <DEDUP_REMOVED lines=10> */
[----:B0-----:R0:W5:Y:S04]  /*2ea10*/  LDL.LU R130, [R1+0x2130] ;  /* 0x0021300001827983 */ /* 0x0011680000300800 */
[----:B------:R0:W5:Y:S04]  /*2ea20*/  LDL.LU R131, [R1+0x212c] ;  /* 0x00212c0001837983 */ /* 0x0001680000300800 */
[----:B------:R-:W4:Y:S04]  /*2ea30*/  LDL.LU R146, [R1+0x2128] ;  /* 0x0021280001927983 */ /* 0x000f280000300800 */
[----:B------:R-:W4:Y:S04]  /*2ea40*/  LDL.LU R147, [R1+0x2124] ;  /* 0x0021240001937983 */ /* 0x000f280000300800 */
[----:B-1----:R-:W4:Y:S04]  /*2ea50*/  LDL.LU R12, [R1+0x2120] ;  /* 0x00212000010c7983 */ /* 0x002f280000300800 */
[----:B------:R-:W4:Y:S04]  /*2ea60*/  LDL.LU R13, [R1+0x211c] ;  /* 0x00211c00010d7983 */ /* 0x000f280000300800 */
[----:B--2---:R1:W-:Y:S04]  /*2ea70*/  STS.U16 [R11+UR9+0x13e80], R26 ;  /* 0x013e801a0b007988 */ /* 0x0043e80008000409 */
[----:B---3--:R2:W-:Y:S04]  /*2ea80*/  STS.U16 [R11+UR9+0x4280], R27 ;  /* 0x0042801b0b007988 */ /* 0x0085e80008000409 */
[----:B-1----:R-:W3:Y:S04]  /*2ea90*/  LDL.LU R26, [R1+0x2118] ;  /* 0x00211800011a7983 */ /* 0x002ee80000300800 */
[----:B--2---:R-:W2:Y:S01]  /*2eaa0*/  LDL.LU R27, [R1+0x2114] ;  /* 0x00211400011b7983 */ /* 0x004ea20000300800 */
[----:B------:R-:W-:-:S02]  /*2eab0*/  PRMT R145, RZ, 0x7610, R145 ;  /* 0x00007610ff917816 */ /* 0x000fc40000000091 */
[----:B------:R-:W-:Y:S02]  /*2eac0*/  PRMT R144, RZ, 0x7610, R144 ;  /* 0x00007610ff907816 */ /* 0x000fe40000000090 */
[----:B------:R-:W-:Y:S02]  /*2ead0*/  PRMT R135, RZ, 0x7610, R135 ;  /* 0x00007610ff877816 */ /* 0x000fe40000000087 */
[----:B------:R-:W-:Y:S02]  /*2eae0*/  PRMT R134, RZ, 0x7610, R134 ;  /* 0x00007610ff867816 */ /* 0x000fe40000000086 */
[----:B------:R-:W-:Y:S02]  /*2eaf0*/  PRMT R133, RZ, 0x7610, R133 ;  /* 0x00007610ff857816 */ /* 0x000fe40000000085 */
[----:B------:R-:W-:Y:S01]  /*2eb00*/  PRMT R132, RZ, 0x7610, R132 ;  /* 0x00007610ff847816 */ /* 0x000fe20000000084 */
[----:B------:R-:W3:Y:S01]  /*2eb10*/  @P0 LDG.E.U16 R145, desc[UR10][R154.64] ;  /* 0x0000000a9a910981 */ /* 0x000ee2000c1e1500 */
[----:B------:R-:W-:-:S03]  /*2eb20*/  PRMT R79, RZ, 0x7610, R79 ;  /* 0x00007610ff4f7816 */ /* 0x000fc6000000004f */
        /* <DEDUP_REMOVED lines=8> */
[----:B------:R-:W3:Y:S04]  /*2ebb0*/  @P1 LDG.E.U16 R132, desc[UR10][R46.64] ;  /* 0x0000000a2e841981 */ /* 0x000ee8000c1e1500 */
[----:B------:R-:W3:Y:S04]  /*2ebc0*/  @P0 LDG.E.U16 R79, desc[UR10][R112.64] ;  /* 0x0000000a704f0981 */ /* 0x000ee8000c1e1500 */
[----:B------:R-:W3:Y:S04]  /*2ebd0*/  @P1 LDG.E.U16 R25, desc[UR10][R32.64] ;  /* 0x0000000a20191981 */ /* 0x000ee8000c1e1500 */
[----:B------:R-:W3:Y:S04]  /*2ebe0*/  @P0 LDG.E.U16 R78, desc[UR10][R98.64] ;  /* 0x0000000a624e0981 */ /* 0x000ee8000c1e1500 */
[----:B------:R-:W3:Y:S04]  /*2ebf0*/  @P1 LDG.E.U16 R65, desc[UR10][R18.64] ;  /* 0x0000000a12411981 */ /* 0x000ee8000c1e1500 */
[----:B------:R-:W-:Y:S04]  /*2ec00*/  STS.U16 [R11+UR9+0x14280], R164 ;  /* 0x014280a40b007988 */ /* 0x000fe80008000409 */
[----:B------:R-:W3:Y:S04]  /*2ec10*/  @P0 LDG.E.U16 R64, desc[UR10][R84.64] ;  /* 0x0000000a54400981 */ /* 0x000ee8000c1e1500 */
[----:B------:R-:W-:Y:S04]  /*2ec20*/  STS.U16 [R11+UR9+0x4680], R165 ;  /* 0x004680a50b007988 */ /* 0x000fe80008000409 */
[----:B------:R1:W-:Y:S04]  /*2ec30*/  STS.U16 [R11+UR9+0x14680], R91 ;  /* 0x0146805b0b007988 */ /* 0x0003e80008000409 */
[----:B------:R0:W-:Y:S04]  /*2ec40*/  STS.U16 [R11+UR9+0x4a80], R90 ;  /* 0x004a805a0b007988 */ /* 0x0001e80008000409 */
[----:B----4-:R4:W-:Y:S04]  /*2ec50*/  STS.U16 [R11+UR9+0x14a80], R54 ;  /* 0x014a80360b007988 */ /* 0x0109e80008000409 */
[----:B------:R-:W-:Y:S04]  /*2ec60*/  STS.U16 [R11+UR9+0x4e80], R121 ;  /* 0x004e80790b007988 */ /* 0x000fe80008000409 */
[----:B------:R-:W-:Y:S01]  /*2ec70*/  STS.U16 [R11+UR9+0x14e80], R120 ;  /* 0x014e80780b007988 */ /* 0x000fe20008000409 */
[----:B------:R-:W-:-:S03]  /*2ec80*/  PRMT R10, RZ, 0x7610, R10 ;  /* 0x00007610ff0a7816 */ /* 0x000fc6000000000a */
[----:B------:R-:W-:Y:S04]  /*2ec90*/  STS.U16 [R11+UR9+0x5280], R93 ;  /* 0x0052805d0b007988 */ /* 0x000fe80008000409 */
[----:B------:R-:W-:Y:S04]  /*2eca0*/  STS.U16 [R11+UR9+0x15280], R92 ;  /* 0x0152805c0b007988 */ /* 0x000fe80008000409 */
[----:B------:R-:W-:Y:S04]  /*2ecb0*/  STS.U16 [R11+UR9+0x5680], R107 ;  /* 0x0056806b0b007988 */ /* 0x000fe80008000409 */
[----:B------:R-:W-:Y:S04]  /*2ecc0*/  STS.U16 [R11+UR9+0x15680], R106 ;  /* 0x0156806a0b007988 */ /* 0x000fe80008000409 */
[----:B------:R-:W-:Y:S04]  /*2ecd0*/  STS.U16 [R11+UR9+0x5a80], R41 ;  /* 0x005a80290b007988 */ /* 0x000fe80008000409 */
[----:B------:R-:W-:Y:S04]  /*2ece0*/  STS.U16 [R11+UR9+0x15a80], R40 ;  /* 0x015a80280b007988 */ /* 0x000fe80008000409 */
[----:B------:R-:W3:Y:S04]  /*2ecf0*/  @P1 LDG.E.U16 R10, desc[UR10][R4.64] ;  /* 0x0000000a040a1981 */ /* 0x000ee8000c1e1500 */
[----:B-1----:R-:W3:Y:S04]  /*2ed00*/  LDL.LU R91, [R1+0x1350] ;  /* 0x00135000015b7983 */ /* 0x002ee80000300800 */
[----:B0-----:R-:W3:Y:S04]  /*2ed10*/  LDL.LU R90, [R1+0x134c] ;  /* 0x00134c00015a7983 */ /* 0x001ee80000300800 */
[----:B----4-:R-:W4:Y:S04]  /*2ed20*/  LDL.LU R54, [R1+0x1348] ;  /* 0x0013480001367983 */ /* 0x010f280000300800 */
[----:B--2---:R-:W-:Y:S04]  /*2ed30*/  STS.U16 [R11+UR9+0x5e80], R27 ;  /* 0x005e801b0b007988 */ /* 0x004fe80008000409 */
[----:B---3--:R-:W-:Y:S04]  /*2ed40*/  STS.U16 [R11+UR9+0x15e80], R26 ;  /* 0x015e801a0b007988 */ /* 0x008fe80008000409 */
[----:B------:R-:W-:Y:S04]  /*2ed50*/  STS.U16 [R11+UR9+0x6280], R13 ;  /* 0x0062800d0b007988 */ /* 0x000fe80008000409 */
[----:B------:R0:W-:Y:S04]  /*2ed60*/  STS.U16 [R11+UR9+0x16280], R12 ;  /* 0x0162800c0b007988 */ /* 0x0001e80008000409 */
[----:B0-----:R-:W2:Y:S04]  /*2ed70*/  LDL.LU R12, [R1+0x1344] ;  /* 0x00134400010c7983 */ /* 0x001ea80000300800 */
        /* <DEDUP_REMOVED lines=8> */
[----:B------:R-:W3:Y:S04]  /*2ee00*/  LDL.LU R93, [R1+0x1334] ;  /* 0x00133400015d7983 */ /* 0x000ee80000300800 */
        /* <DEDUP_REMOVED lines=14> */
[----:B------:R0:W-:Y:S04]  /*2eef0*/  STS.U16 [R11+UR9+0x7e80], R64 ;  /* 0x007e80400b007988 */ /* 0x0001e80008000409 */
[----:B0-----:R-:W3:Y:S04]  /*2ef00*/  LDL.LU R64, [R1+0x1314] ;  /* 0x0013140001407983 */ /* 0x001ee80000300800 */
[----:B------:R-:W3:Y:S04]  /*2ef10*/  LDL.LU R65, [R1+0x1310] ;  /* 0x0013100001417983 */ /* 0x000ee80000300800 */
[----:B------:R-:W3:Y:S04]  /*2ef20*/  LDL.LU R144, [R1+0x130c] ;  /* 0x00130c0001907983 */ /* 0x000ee80000300800 */
[----:B------:R-:W3:Y:S04]  /*2ef30*/  LDL.LU R145, [R1+0x1308] ;  /* 0x0013080001917983 */ /* 0x000ee80000300800 */
[----:B------:R-:W3:Y:S04]  /*2ef40*/  LDL.LU R78, [R1+0x1304] ;  /* 0x00130400014e7983 */ /* 0x000ee80000300800 */
[----:B------:R-:W3:Y:S04]  /*2ef50*/  LDL.LU R79, [R1+0x1300] ;  /* 0x00130000014f7983 */ /* 0x000ee80000300800 */
[----:B------:R-:W3:Y:S01]  /*2ef60*/  LDL.LU R132, [R1+0x12fc] ;  /* 0x0012fc0001847983 */ /* 0x000ee20000300800 */
[----:B------:R-:W-:-:S03]  /*2ef70*/  LOP3.LUT R25, R2, 0x60, RZ, 0x3c, !PT ;  /* 0x0000006002197812 */ /* 0x000fc600078e3cff */
[----:B------:R-:W3:Y:S04]  /*2ef80*/  LDL.LU R133, [R1+0x12f8] ;  /* 0x0012f80001857983 */ /* 0x000ee80000300800 */
[----:B------:R-:W3:Y:S04]  /*2ef90*/  LDL.LU R135, [R1+0x12f4] ;  /* 0x0012f40001877983 */ /* 0x000ee80000300800 */
[----:B------:R-:W3:Y:S04]  /*2efa0*/  LDL.LU R134, [R1+0x12f0] ;  /* 0x0012f00001867983 */ /* 0x000ee80000300800 */
[----:B------:R-:W3:Y:S04]  /*2efb0*/  LDL.LU R146, [R1+0x12ec] ;  /* 0x0012ec0001927983 */ /* 0x000ee80000300800 */
[----:B------:R0:W-:Y:S04]  /*2efc0*/  STS.U16 [R11+UR9+0x17e80], R10 ;  /* 0x017e800a0b007988 */ /* 0x0001e80008000409 */
[----:B------:R-:W3:Y:S04]  /*2efd0*/  LDL.LU R147, [R1+0x12e8] ;  /* 0x0012e80001937983 */ /* 0x000ee80000300800 */
[----:B------:R-:W-:Y:S04]  /*2efe0*/  STS.U16 [R25+UR9+0x300], R91 ;  /* 0x0003005b19007988 */ /* 0x000fe80008000409 */
[----:B------:R1:W-:Y:S04]  /*2eff0*/  STS.U16 [R25+UR9+0x10300], R90 ;  /* 0x0103005a19007988 */ /* 0x0003e80008000409 */
[----:B----4-:R-:W-:Y:S04]  /*2f000*/  STS.U16 [R25+UR9+0x700], R54 ;  /* 0x0007003619007988 */ /* 0x010fe80008000409 */
[----:B0-----:R-:W4:Y:S04]  /*2f010*/  LDL.LU R10, [R1+0x12e4] ;  /* 0x0012e400010a7983 */ /* 0x001f280000300800 */
[----:B------:R-:W4:Y:S04]  /*2f020*/  LDL.LU R11, [R1+0x12e0] ;  /* 0x0012e000010b7983 */ /* 0x000f280000300800 */
[----:B-1----:R-:W4:Y:S04]  /*2f030*/  LDL.LU R90, [R1+0x12dc] ;  /* 0x0012dc00015a7983 */ /* 0x002f280000300800 */
[----:B------:R-:W4:Y:S04]  /*2f040*/  LDL.LU R91, [R1+0x12d8] ;  /* 0x0012d800015b7983 */ /* 0x000f280000300800 */
[----:B--2---:R0:W-:Y:S04]  /*2f050*/  STS.U16 [R25+UR9+0x10700], R12 ;  /* 0x0107000c19007988 */ /* 0x0041e80008000409 */
[----:B---3--:R1:W-:Y:S04]  /*2f060*/  STS.U16 [R25+UR9+0xb00], R13 ;  /* 0x000b000d19007988 */ /* 0x0083e80008000409 */
[----:B0-----:R-:W2:Y:S04]  /*2f070*/  LDL.LU R12, [R1+0x12d4] ;  /* 0x0012d400010c7983 */ /* 0x001ea80000300800 */
[----:B-1----:R-:W3:Y:S04]  /*2f080*/  LDL.LU R13, [R1+0x12d0] ;  /* 0x0012d000010d7983 */ /* 0x002ee80000300800 */
[----:B------:R-:W3:Y:S04]  /*2f090*/  LDL.LU R164, [R1+0x12cc] ;  /* 0x0012cc0001a47983 */ /* 0x000ee80000300800 */
[----:B------:R-:W3:Y:S04]  /*2f0a0*/  LDL.LU R165, [R1+0x12c8] ;  /* 0x0012c80001a57983 */ /* 0x000ee80000300800 */
[----:B------:R0:W-:Y:S04]  /*2f0b0*/  STS.U16 [R25+UR9+0x10b00], R121 ;  /* 0x010b007919007988 */ /* 0x0001e80008000409 */
[----:B------:R-:W3:Y:S04]  /*2f0c0*/  LDL.LU R54, [R1+0x12c4] ;  /* 0x0012c40001367983 */ /* 0x000ee80000300800 */
[----:B------:R1:W-:Y:S04]  /*2f0d0*/  STS.U16 [R25+UR9+0xf00], R120 ;  /* 0x000f007819007988 */ /* 0x0003e80008000409 */
[----:B0-----:R-:W3:Y:S04]  /*2f0e0*/  LDL.LU R121, [R1+0x12c0] ;  /* 0x0012c00001797983 */ /* 0x001ee80000300800 */
[----:B-1----:R-:W3:Y:S04]  /*2f0f0*/  LDL.LU R120, [R1+0x12bc] ;  /* 0x0012bc0001787983 */ /* 0x002ee80000300800 */
[----:B------:R0:W-:Y:S04]  /*2f100*/  STS.U16 [R25+UR9+0x10f00], R93 ;  /* 0x010f005d19007988 */ /* 0x0001e80008000409 */
[----:B------:R1:W-:Y:S04]  /*2f110*/  STS.U16 [R25+UR9+0x1300], R92 ;  /* 0x0013005c19007988 */ /* 0x0003e80008000409 */
[----:B------:R0:W-:Y:S04]  /*2f120*/  STS.U16 [R25+UR9+0x11300], R27 ;  /* 0x0113001b19007988 */ /* 0x0001e80008000409 */
[----:B------:R0:W-:Y:S04]  /*2f130*/  STS.U16 [R25+UR9+0x1700], R26 ;  /* 0x0017001a19007988 */ /* 0x0001e80008000409 */
[----:B------:R0:W-:Y:S04]  /*2f140*/  STS.U16 [R25+UR9+0x11700], R107 ;  /* 0x0117006b19007988 */ /* 0x0001e80008000409 */
[----:B------:R1:W-:Y:S04]  /*2f150*/  STS.U16 [R25+UR9+0x1b00], R106 ;  /* 0x001b006a19007988 */ /* 0x0003e80008000409 */
[----:B0-----:R-:W3:Y:S04]  /*2f160*/  LDL.LU R93, [R1+0x12b8] ;  /* 0x0012b800015d7983 */ /* 0x001ee80000300800 */
[----:B-1----:R-:W3:Y:S04]  /*2f170*/  LDL.LU R92, [R1+0x12b4] ;  /* 0x0012b400015c7983 */ /* 0x002ee80000300800 */
[----:B------:R-:W3:Y:S04]  /*2f180*/  LDL.LU R27, [R1+0x12b0] ;  /* 0x0012b000011b7983 */ /* 0x000ee80000300800 */
[----:B------:R-:W3:Y:S04]  /*2f190*/  LDL.LU R26, [R1+0x12ac] ;  /* 0x0012ac00011a7983 */ /* 0x000ee80000300800 */
[----:B------:R-:W3:Y:S04]  /*2f1a0*/  LDL.LU R107, [R1+0x12a8] ;  /* 0x0012a800016b7983 */ /* 0x000ee80000300800 */
[----:B------:R0:W-:Y:S04]  /*2f1b0*/  STS.U16 [R25+UR9+0x11b00], R41 ;  /* 0x011b002919007988 */ /* 0x0001e80008000409 */
[----:B------:R-:W3:Y:S04]  /*2f1c0*/  LDL.LU R106, [R1+0x12a4] ;  /* 0x0012a400016a7983 */ /* 0x000ee80000300800 */
[----:B------:R1:W-:Y:S04]  /*2f1d0*/  STS.U16 [R25+UR9+0x1f00], R40 ;  /* 0x001f002819007988 */ /* 0x0003e80008000409 */
[----:B------:R0:W-:Y:S04]  /*2f1e0*/  STS.U16 [R25+UR9+0x11f00], R64 ;  /* 0x011f004019007988 */ /* 0x0001e80008000409 */
[----:B------:R0:W-:Y:S04]  /*2f1f0*/  STS.U16 [R25+UR9+0x2300], R65 ;  /* 0x0023004119007988 */ /* 0x0001e80008000409 */
[----:B------:R1:W-:Y:S04]  /*2f200*/  STS.U16 [R25+UR9+0x12300], R144 ;  /* 0x0123009019007988 */ /* 0x0003e80008000409 */
[----:B------:R1:W-:Y:S04]  /*2f210*/  STS.U16 [R25+UR9+0x2700], R145 ;  /* 0x0027009119007988 */ /* 0x0003e80008000409 */
[----:B0-----:R-:W3:Y:S04]  /*2f220*/  LDL.LU R41, [R1+0x12a0] ;  /* 0x0012a00001297983 */ /* 0x001ee80000300800 */
[----:B-1----:R-:W3:Y:S04]  /*2f230*/  LDL.LU R40, [R1+0x129c] ;  /* 0x00129c0001287983 */ /* 0x002ee80000300800 */
        /* <DEDUP_REMOVED lines=12> */
[----:B------:R-:W3:Y:S04]  /*2f300*/  LDL.LU R132, [R1+0x20f8] ;  /* 0x0020f80001847983 */ /* 0x000ee80000300800 */
[----:B------:R-:W3:Y:S04]  /*2f310*/  LDL.LU R133, [R1+0x20f4] ;  /* 0x0020f40001857983 */ /* 0x000ee80000300800 */
[----:B------:R-:W3:Y:S04]  /*2f320*/  LDL.LU R135, [R1+0x20f0] ;  /* 0x0020f00001877983 */ /* 0x000ee80000300800 */
[----:B----4-:R-:W4:Y:S04]  /*2f330*/  LDL.LU R134, [R1+0x20ec] ;  /* 0x0020ec0001867983 */ /* 0x010f280000300800 */
[----:B------:R0:W-:Y:S04]  /*2f340*/  STS.U16 [R25+UR9+0x13300], R146 ;  /* 0x0133009219007988 */ /* 0x0001e80008000409 */
[----:B------:R0:W-:Y:S04]  /*2f350*/  STS.U16 [R25+UR9+0x3700], R147 ;  /* 0x0037009319007988 */ /* 0x0001e80008000409 */
[----:B------:R0:W-:Y:S04]  /*2f360*/  STS.U16 [R25+UR9+0x13700], R10 ;  /* 0x0137000a19007988 */ /* 0x0001e80008000409 */
[----:B------:R0:W-:Y:S04]  /*2f370*/  STS.U16 [R25+UR9+0x3b00], R11 ;  /* 0x003b000b19007988 */ /* 0x0001e80008000409 */
[----:B------:R1:W-:Y:S04]  /*2f380*/  STS.U16 [R25+UR9+0x13b00], R90 ;  /* 0x013b005a19007988 */ /* 0x0003e80008000409 */
[----:B------:R1:W-:Y:S04]  /*2f390*/  STS.U16 [R25+UR9+0x3f00], R91 ;  /* 0x003f005b19007988 */ /* 0x0003e80008000409 */
[----:B0-----:R-:W4:Y:S04]  /*2f3a0*/  LDL.LU R146, [R1+0x20e8] ;  /* 0x0020e80001927983 */ /* 0x001f280000300800 */
[----:B------:R-:W4:Y:S04]  /*2f3b0*/  LDL.LU R147, [R1+0x20e4] ;  /* 0x0020e40001937983 */ /* 0x000f280000300800 */
[----:B------:R0:W5:Y:S04]  /*2f3c0*/  LDL.LU R10, [R1+0x20e0] ;  /* 0x0020e000010a7983 */ /* 0x0001680000300800 */
[----:B------:R0:W5:Y:S04]  /*2f3d0*/  LDL.LU R11, [R1+0x20dc] ;  /* 0x0020dc00010b7983 */ /* 0x0001680000300800 */
[----:B-1----:R0:W5:Y:S04]  /*2f3e0*/  LDL.LU R90, [R1+0x20d8] ;  /* 0x0020d800015a7983 */ /* 0x0021680000300800 */
[----:B------:R0:W5:Y:S01]  /*2f3f0*/  LDL.LU R91, [R1+0x20d4] ;  /* 0x0020d400015b7983 */ /* 0x0001620000300800 */
[----:B------:R-:W-:-:S02]  /*2f400*/  PRMT R119, RZ, 0x7610, R119 ;  /* 0x00007610ff777816 */ /* 0x000fc40000000077 */
[----:B------:R-:W-:Y:S02]  /*2f410*/  PRMT R118, RZ, 0x7610, R118 ;  /* 0x00007610ff767816 */ /* 0x000fe40000000076 */
        /* <DEDUP_REMOVED lines=22> */
[----:B--2---:R1:W-:Y:S04]  /*2f580*/  STS.U16 [R25+UR9+0x13f00], R12 ;  /* 0x013f000c19007988 */ /* 0x0043e80008000409 */
[----:B---3--:R2:W-:Y:S04]  /*2f590*/  STS.U16 [R25+UR9+0x4300], R13 ;  /* 0x0043000d19007988 */ /* 0x0085e80008000409 */
[----:B-1----:R-:W3:Y:S04]  /*2f5a0*/  LDL.LU R12, [R1+0x20d0] ;  /* 0x0020d000010c7983 */ /* 0x002ee80000300800 */
[----:B--2---:R-:W2:Y:S04]  /*2f5b0*/  LDL.LU R13, [R1+0x20cc] ;  /* 0x0020cc00010d7983 */ /* 0x004ea80000300800 */
[----:B------:R-:W-:Y:S04]  /*2f5c0*/  STS.U16 [R25+UR9+0x14300], R164 ;  /* 0x014300a419007988 */ /* 0x000fe80008000409 */
[----:B------:R-:W-:Y:S04]  /*2f5d0*/  STS.U16 [R25+UR9+0x4700], R165 ;  /* 0x004700a519007988 */ /* 0x000fe80008000409 */
[----:B------:R1:W-:Y:S04]  /*2f5e0*/  STS.U16 [R25+UR9+0x14700], R54 ;  /* 0x0147003619007988 */ /* 0x0003e80008000409 */
[----:B------:R0:W-:Y:S04]  /*2f5f0*/  STS.U16 [R25+UR9+0x4b00], R121 ;  /* 0x004b007919007988 */ /* 0x0001e80008000409 */
[----:B------:R0:W-:Y:S04]  /*2f600*/  STS.U16 [R25+UR9+0x14b00], R120 ;  /* 0x014b007819007988 */ /* 0x0001e80008000409 */
[----:B-1----:R-:W4:Y:S04]  /*2f610*/  LDL.LU R54, [R1+0x1460] ;  /* 0x0014600001367983 */ /* 0x002f280000300800 */
[----:B0-----:R-:W4:Y:S04]  /*2f620*/  LDL.LU R121, [R1+0x145c] ;  /* 0x00145c0001797983 */ /* 0x001f280000300800 */
[----:B------:R-:W4:Y:S04]  /*2f630*/  LDL.LU R120, [R1+0x1458] ;  /* 0x0014580001787983 */ /* 0x000f280000300800 */
[----:B------:R-:W-:Y:S04]  /*2f640*/  STS.U16 [R25+UR9+0x4f00], R93 ;  /* 0x004f005d19007988 */ /* 0x000fe80008000409 */
[----:B------:R-:W-:Y:S04]  /*2f650*/  STS.U16 [R25+UR9+0x14f00], R92 ;  /* 0x014f005c19007988 */ /* 0x000fe80008000409 */
[----:B------:R-:W-:Y:S04]  /*2f660*/  STS.U16 [R25+UR9+0x5300], R27 ;  /* 0x0053001b19007988 */ /* 0x000fe80008000409 */
[----:B------:R-:W-:Y:S04]  /*2f670*/  STS.U16 [R25+UR9+0x15300], R26 ;  /* 0x0153001a19007988 */ /* 0x000fe80008000409 */
[----:B------:R-:W-:Y:S04]  /*2f680*/  STS.U16 [R25+UR9+0x5700], R107 ;  /* 0x0057006b19007988 */ /* 0x000fe80008000409 */
[----:B------:R-:W-:Y:S04]  /*2f690*/  STS.U16 [R25+UR9+0x15700], R106 ;  /* 0x0157006a19007988 */ /* 0x000fe80008000409 */
[----:B------:R-:W-:Y:S04]  /*2f6a0*/  STS.U16 [R25+UR9+0x5b00], R41 ;  /* 0x005b002919007988 */ /* 0x000fe80008000409 */
[----:B------:R-:W-:Y:S01]  /*2f6b0*/  STS.U16 [R25+UR9+0x15b00], R40 ;  /* 0x015b002819007988 */ /* 0x000fe20008000409 */
[----:B------:R-:W-:-:S03]  /*2f6c0*/  LOP3.LUT R164, R2, 0x70, RZ, 0x3c, !PT ;  /* 0x0000007002a47812 */ /* 0x000fc600078e3cff */
[----:B--2---:R0:W-:Y:S04]  /*2f6d0*/  STS.U16 [R25+UR9+0x5f00], R13 ;  /* 0x005f000d19007988 */ /* 0x0041e80008000409 */
[----:B---3--:R1:W-:Y:S04]  /*2f6e0*/  STS.U16 [R25+UR9+0x15f00], R12 ;  /* 0x015f000c19007988 */ /* 0x0083e80008000409 */
[----:B----4-:R-:W-:Y:S04]  /*2f6f0*/  STS.U16 [R25+UR9+0x6300], R147 ;  /* 0x0063009319007988 */ /* 0x010fe80008000409 */
[----:B------:R-:W-:Y:S04]  /*2f700*/  STS.U16 [R25+UR9+0x16300], R146 ;  /* 0x0163009219007988 */ /* 0x000fe80008000409 */
[----:B------:R-:W-:Y:S04]  /*2f710*/  STS.U16 [R25+UR9+0x6700], R133 ;  /* 0x0067008519007988 */ /* 0x000fe80008000409 */
[----:B------:R-:W-:Y:S04]  /*2f720*/  STS.U16 [R25+UR9+0x16700], R132 ;  /* 0x0167008419007988 */ /* 0x000fe80008000409 */
[----:B------:R-:W-:Y:S04]  /*2f730*/  STS.U16 [R25+UR9+0x6b00], R119 ;  /* 0x006b007719007988 */ /* 0x000fe80008000409 */
[----:B------:R-:W-:Y:S04]  /*2f740*/  STS.U16 [R25+UR9+0x16b00], R118 ;  /* 0x016b007619007988 */ /* 0x000fe80008000409 */
[----:B------:R-:W-:Y:S04]  /*2f750*/  STS.U16 [R25+UR9+0x6f00], R105 ;  /* 0x006f006919007988 */ /* 0x000fe80008000409 */
[----:B0-----:R-:W2:Y:S04]  /*2f760*/  LDL.LU R13, [R1+0x1454] ;  /* 0x00145400010d7983 */ /* 0x001ea80000300800 */
[----:B-1----:R-:W3:Y:S04]  /*2f770*/  LDL.LU R12, [R1+0x1450] ;  /* 0x00145000010c7983 */ /* 0x002ee80000300800 */
        /* <DEDUP_REMOVED lines=15> */
[----:B------:R-:W-:Y:S04]  /*2f870*/  STS.U16 [R25+UR9+0x7f00], R38 ;  /* 0x007f002619007988 */ /* 0x000fe80008000409 */
[----:B------:R0:W-:Y:S04]  /*2f880*/  STS.U16 [R25+UR9+0x17f00], R24 ;  /* 0x017f001819007988 */ /* 0x0001e80008000409 */
[----:B0-----:R-:W4:Y:S04]  /*2f890*/  LDL.LU R24, [R1+0x142c] ;  /* 0x00142c0001187983 */ /* 0x001f280000300800 */
        /* <DEDUP_REMOVED lines=19> */
[----:B0-----:R-:W4:Y:S04]  /*2f9d0*/  LDL.LU R54, [R1+0x13e8] ;  /* 0x0013e80001367983 */ /* 0x001f280000300800 */
[----:B-1----:R-:W4:Y:S04]  /*2f9e0*/  LDL.LU R121, [R1+0x13e4] ;  /* 0x0013e40001797983 */ /* 0x002f280000300800 */
[----:B------:R-:W4:Y:S01]  /*2f9f0*/  LDL.LU R120, [R1+0x13e0] ;  /* 0x0013e00001787983 */ /* 0x000f220000300800 */
        /* <DEDUP_REMOVED lines=9> */
[----:B------:R-:W4:Y:S04]  /*2fa90*/  @P1 LDG.E.U16 R80, desc[UR10][R56.64] ;  /* 0x0000000a38501981 */ /* 0x000f28000c1e1500 */
[----:B------:R-:W4:Y:S04]  /*2faa0*/  @P0 LDG.E.U16 R81, desc[UR10][R122.64] ;  /* 0x0000000a7a510981 */ /* 0x000f28000c1e1500 */
[----:B------:R-:W4:Y:S04]  /*2fab0*/  @P1 LDG.E.U16 R161, desc[UR10][R42.64] ;  /* 0x0000000a2aa11981 */ /* 0x000f28000c1e1500 */
[----:B--2---:R-:W-:Y:S04]  /*2fac0*/  STS.U16 [R164+UR9+0x10780], R13 ;  /* 0x0107800da4007988 */ /* 0x004fe80008000409 */
[----:B---3--:R0:W-:Y:S04]  /*2fad0*/  STS.U16 [R164+UR9+0xb80], R12 ;  /* 0x000b800ca4007988 */ /* 0x0081e80008000409 */
[----:B----4-:R-:W-:Y:S04]  /*2fae0*/  STS.U16 [R164+UR9+0x10b80], R93 ;  /* 0x010b805da4007988 */ /* 0x010fe80008000409 */
[----:B------:R1:W-:Y:S04]  /*2faf0*/  STS.U16 [R164+UR9+0xf80], R92 ;  /* 0x000f805ca4007988 */ /* 0x0003e80008000409 */
[----:B------:R-:W-:Y:S04]  /*2fb00*/  STS.U16 [R164+UR9+0x10f80], R27 ;  /* 0x010f801ba4007988 */ /* 0x000fe80008000409 */
[----:B------:R2:W-:Y:S04]  /*2fb10*/  STS.U16 [R164+UR9+0x1380], R26 ;  /* 0x0013801aa4007988 */ /* 0x0005e80008000409 */
[----:B0-----:R-:W3:Y:S04]  /*2fb20*/  LDL.LU R12, [R1+0x13dc] ;  /* 0x0013dc00010c7983 */ /* 0x001ee80000300800 */
[----:B------:R-:W4:Y:S04]  /*2fb30*/  LDL.LU R13, [R1+0x13d8] ;  /* 0x0013d800010d7983 */ /* 0x000f280000300800 */
[----:B-1----:R-:W4:Y:S04]  /*2fb40*/  LDL.LU R92, [R1+0x13d4] ;  /* 0x0013d400015c7983 */ /* 0x002f280000300800 */
[----:B------:R-:W4:Y:S04]  /*2fb50*/  LDL.LU R93, [R1+0x13d0] ;  /* 0x0013d000015d7983 */ /* 0x000f280000300800 */
[----:B------:R-:W-:Y:S04]  /*2fb60*/  STS.U16 [R164+UR9+0x11380], R107 ;  /* 0x0113806ba4007988 */ /* 0x000fe80008000409 */
[----:B--2---:R-:W2:Y:S04]  /*2fb70*/  LDL.LU R26, [R1+0x13cc] ;  /* 0x0013cc00011a7983 */ /* 0x004ea80000300800 */
[----:B------:R0:W-:Y:S04]  /*2fb80*/  STS.U16 [R164+UR9+0x1780], R106 ;  /* 0x0017806aa4007988 */ /* 0x0001e80008000409 */
[----:B------:R-:W2:Y:S04]  /*2fb90*/  LDL.LU R27, [R1+0x13c8] ;  /* 0x0013c800011b7983 */ /* 0x000ea80000300800 */
[----:B------:R-:W-:Y:S04]  /*2fba0*/  STS.U16 [R164+UR9+0x11780], R41 ;  /* 0x01178029a4007988 */ /* 0x000fe80008000409 */
[----:B------:R1:W-:Y:S04]  /*2fbb0*/  STS.U16 [R164+UR9+0x1b80], R40 ;  /* 0x001b8028a4007988 */ /* 0x0003e80008000409 */
[----:B0-----:R-:W2:Y:S04]  /*2fbc0*/  LDL.LU R106, [R1+0x13c4] ;  /* 0x0013c400016a7983 */ /* 0x001ea80000300800 */
[----:B------:R-:W2:Y:S04]  /*2fbd0*/  LDL.LU R107, [R1+0x13c0] ;  /* 0x0013c000016b7983 */ /* 0x000ea80000300800 */
[----:B-1----:R-:W2:Y:S04]  /*2fbe0*/  LDL.LU R40, [R1+0x13bc] ;  /* 0x0013bc0001287983 */ /* 0x002ea80000300800 */
[----:B------:R-:W2:Y:S04]  /*2fbf0*/  LDL.LU R41, [R1+0x13b8] ;  /* 0x0013b80001297983 */ /* 0x000ea80000300800 */
[----:B------:R-:W2:Y:S04]  /*2fc00*/  LDL.LU R165, [R1+0x13b4] ;  /* 0x0013b40001a57983 */ /* 0x000ea80000300800 */
[----:B------:R0:W-:Y:S04]  /*2fc10*/  STS.U16 [R164+UR9+0x11b80], R24 ;  /* 0x011b8018a4007988 */ /* 0x0001e80008000409 */
[----:B------:R1:W-:Y:S04]  /*2fc20*/  STS.U16 [R164+UR9+0x1f80], R25 ;  /* 0x001f8019a4007988 */ /* 0x0003e80008000409 */
[----:B------:R0:W-:Y:S04]  /*2fc30*/  STS.U16 [R164+UR9+0x11f80], R104 ;  /* 0x011f8068a4007988 */ /* 0x0001e80008000409 */
[----:B------:R0:W-:Y:S04]  /*2fc40*/  STS.U16 [R164+UR9+0x2380], R105 ;  /* 0x00238069a4007988 */ /* 0x0001e80008000409 */
[----:B------:R1:W-:Y:S04]  /*2fc50*/  STS.U16 [R164+UR9+0x12380], R38 ;  /* 0x01238026a4007988 */ /* 0x0003e80008000409 */
[----:B------:R1:W-:Y:S04]  /*2fc60*/  STS.U16 [R164+UR9+0x2780], R39 ;  /* 0x00278027a4007988 */ /* 0x0003e80008000409 */
[----:B0-----:R0:W5:Y:S04]  /*2fc70*/  LDL.LU R24, [R1+0x20c8] ;  /* 0x0020c80001187983 */ /* 0x0011680000300800 */
[----:B-1----:R0:W5:Y:S04]  /*2fc80*/  LDL.LU R25, [R1+0x20c4] ;  /* 0x0020c40001197983 */ /* 0x0021680000300800 */
        /* <DEDUP_REMOVED lines=24> */
[----:B------:R0:W5:Y:S04]  /*2fe10*/  LDL.LU R146, [R1+0x2090] ;  /* 0x0020900001927983 */ /* 0x0001680000300800 */
[----:B------:R0:W5:Y:S04]  /*2fe20*/  LDL.LU R147, [R1+0x208c] ;  /* 0x00208c0001937983 */ /* 0x0001680000300800 */
[----:B-1----:R-:W2:Y:S04]  /*2fe30*/  LDL.LU R55, [R1+0x2088] ;  /* 0x0020880001377983 */ /* 0x002ea80000300800 */
[----:B------:R-:W2:Y:S04]  /*2fe40*/  LDL.LU R54, [R1+0x2084] ;  /* 0x0020840001367983 */ /* 0x000ea80000300800 */
[----:B------:R1:W-:Y:S04]  /*2fe50*/  STS.U16 [R164+UR9+0x13f80], R121 ;  /* 0x013f8079a4007988 */ /* 0x0003e80008000409 */
[----:B------:R0:W-:Y:S04]  /*2fe60*/  STS.U16 [R164+UR9+0x4380], R120 ;  /* 0x00438078a4007988 */ /* 0x0001e80008000409 */
[----:B-1----:R-:W2:Y:S04]  /*2fe70*/  LDL.LU R121, [R1+0x2080] ;  /* 0x0020800001797983 */ /* 0x002ea80000300800 */
[----:B0-----:R-:W2:Y:S01]  /*2fe80*/  LDL.LU R120, [R1+0x207c] ;  /* 0x00207c0001787983 */ /* 0x001ea20000300800 */
[----:B------:R-:W-:-:S02]  /*2fe90*/  PRMT R158, RZ, 0x7610, R158 ;  /* 0x00007610ff9e7816 */ /* 0x000fc4000000009e */
[----:B------:R-:W-:Y:S02]  /*2fea0*/  PRMT R159, RZ, 0x7610, R159 ;  /* 0x00007610ff9f7816 */ /* 0x000fe4000000009f */
[----:B------:R-:W-:Y:S02]  /*2feb0*/  PRMT R3, RZ, 0x7610, R3 ;  /* 0x00007610ff037816 */ /* 0x000fe40000000003 */
[----:B------:R-:W-:Y:S01]  /*2fec0*/  PRMT R160, RZ, 0x7610, R160 ;  /* 0x00007610ffa07816 */ /* 0x000fe200000000a0 */
[----:B------:R-:W2:Y:S04]  /*2fed0*/  @P0 LDG.E.U16 R158, desc[UR10][R108.64] ;  /* 0x0000000a6c9e0981 */ /* 0x000ea8000c1e1500 */
[----:B------:R-:W2:Y:S04]  /*2fee0*/  @P1 LDG.E.U16 R159, desc[UR10][R28.64] ;  /* 0x0000000a1c9f1981 */ /* 0x000ea8000c1e1500 */
[----:B------:R-:W2:Y:S04]  /*2fef0*/  @P0 LDG.E.U16 R3, desc[UR10][R94.64] ;  /* 0x0000000a5e030981 */ /* 0x000ea8000c1e1500 */
[----:B------:R-:W2:Y:S04]  /*2ff00*/  @P1 LDG.E.U16 R160, desc[UR10][R14.64] ;  /* 0x0000000a0ea01981 */ /* 0x000ea8000c1e1500 */
[----:B---3--:R0:W-:Y:S04]  /*2ff10*/  STS.U16 [R164+UR9+0x14380], R12 ;  /* 0x0143800ca4007988 */ /* 0x0081e80008000409 */
[----:B----4-:R1:W-:Y:S04]  /*2ff20*/  STS.U16 [R164+UR9+0x4780], R13 ;  /* 0x0047800da4007988 */ /* 0x0103e80008000409 */
[----:B------:R3:W-:Y:S04]  /*2ff30*/  STS.U16 [R164+UR9+0x14780], R92 ;  /* 0x0147805ca4007988 */ /* 0x0007e80008000409 */
[----:B------:R4:W-:Y:S04]  /*2ff40*/  STS.U16 [R164+UR9+0x4b80], R93 ;  /* 0x004b805da4007988 */ /* 0x0009e80008000409 */
[----:B--2---:R2:W-:Y:S04]  /*2ff50*/  STS.U16 [R164+UR9+0x14b80], R26 ;  /* 0x014b801aa4007988 */ /* 0x0045e80008000409 */
[----:B------:R2:W-:Y:S04]  /*2ff60*/  STS.U16 [R164+UR9+0x4f80], R27 ;  /* 0x004f801ba4007988 */ /* 0x0005e80008000409 */
[----:B0-----:R0:W5:Y:S04]  /*2ff70*/  LDL.LU R12, [R1+0x2078] ;  /* 0x00207800010c7983 */ /* 0x0011680000300800 */
[----:B-1----:R0:W5:Y:S04]  /*2ff80*/  LDL.LU R13, [R1+0x2074] ;  /* 0x00207400010d7983 */ /* 0x0021680000300800 */
[----:B---3--:R0:W5:Y:S04]  /*2ff90*/  LDL.LU R92, [R1+0x2070] ;  /* 0x00207000015c7983 */ /* 0x0081680000300800 */
[----:B----4-:R0:W5:Y:S04]  /*2ffa0*/  LDL.LU R93, [R1+0x206c] ;  /* 0x00206c00015d7983 */ /* 0x0101680000300800 */
[----:B--2---:R0:W5:Y:S04]  /*2ffb0*/  LDL.LU R26, [R1+0x2068] ;  /* 0x00206800011a7983 */ /* 0x0041680000300800 */
[----:B------:R1:W-:Y:S04]  /*2ffc0*/  STS.U16 [R164+UR9+0x14f80], R106 ;  /* 0x014f806aa4007988 */ /* 0x0003e80008000409 */
[----:B------:R0:W5:Y:S04]  /*2ffd0*/  LDL.LU R27, [R1+0x2064] ;  /* 0x00206400011b7983 */ /* 0x0001680000300800 */
[----:B------:R2:W-:Y:S04]  /*2ffe0*/  STS.U16 [R164+UR9+0x5380], R107 ;  /* 0x0053806ba4007988 */ /* 0x0005e80008000409 */
[----:B------:R3:W-:Y:S04]  /*2fff0*/  STS.U16 [R164+UR9+0x15380], R40 ;  /* 0x01538028a4007988 */ /* 0x0007e80008000409 */
[----:B------:R4:W-:Y:S04]  /*30000*/  STS.U16 [R164+UR9+0x5780], R41 ;  /* 0x00578029a4007988 */ /* 0x0009e80008000409 */
[----:B------:R-:W-:Y:S04]  /*30010*/  STS.U16 [R164+UR9+0x15780], R165 ;  /* 0x015780a5a4007988 */ /* 0x000fe80008000409 */
[----:B-1----:R0:W5:Y:S04]  /*30020*/  LDL.LU R106, [R1+0x2060] ;  /* 0x00206000016a7983 */ /* 0x0021680000300800 */
[----:B--2---:R0:W5:Y:S04]  /*30030*/  LDL.LU R107, [R1+0x205c] ;  /* 0x00205c00016b7983 */ /* 0x0041680000300800 */
[----:B---3--:R0:W5:Y:S04]  /*30040*/  LDL.LU R40, [R1+0x2058] ;  /* 0x0020580001287983 */ /* 0x0081680000300800 */
[----:B----4-:R0:W5:Y:S04]  /*30050*/  LDL.LU R41, [R1+0x2054] ;  /* 0x0020540001297983 */ /* 0x0101680000300800 */
[----:B------:R1:W-:Y:S04]  /*30060*/  STS.U16 [R164+UR9+0x5b80], R120 ;  /* 0x005b8078a4007988 */ /* 0x0003e80008000409 */
[----:B------:R2:W-:Y:S04]  /*30070*/  STS.U16 [R164+UR9+0x15b80], R121 ;  /* 0x015b8079a4007988 */ /* 0x0005e80008000409 */
[----:B------:R3:W-:Y:S04]  /*30080*/  STS.U16 [R164+UR9+0x5f80], R54 ;  /* 0x005f8036a4007988 */ /* 0x0007e80008000409 */
[----:B------:R4:W-:Y:S04]  /*30090*/  STS.U16 [R164+UR9+0x15f80], R55 ;  /* 0x015f8037a4007988 */ /* 0x0009e80008000409 */
[----:B------:R0:W-:Y:S04]  /*300a0*/  STS.U16 [R164+UR9+0x6380], R134 ;  /* 0x00638086a4007988 */ /* 0x0001e80008000409 */
[----:B------:R0:W-:Y:S04]  /*300b0*/  STS.U16 [R164+UR9+0x16380], R135 ;  /* 0x01638087a4007988 */ /* 0x0001e80008000409 */
[----:B-1----:R1:W5:Y:S04]  /*300c0*/  LDL.LU R120, [R1+0x2050] ;  /* 0x0020500001787983 */ /* 0x0023680000300800 */
[----:B--2---:R1:W5:Y:S04]  /*300d0*/  LDL.LU R121, [R1+0x204c] ;  /* 0x00204c0001797983 */ /* 0x0043680000300800 */
[----:B---3--:R1:W5:Y:S04]  /*300e0*/  LDL.LU R54, [R1+0x2048] ;  /* 0x0020480001367983 */ /* 0x0083680000300800 */
[----:B----4-:R1:W5:Y:S04]  /*300f0*/  LDL.LU R55, [R1+0x2044] ;  /* 0x0020440001377983 */ /* 0x0103680000300800 */
[----:B0-----:R1:W5:Y:S04]  /*30100*/  LDL.LU R134, [R1+0x2040] ;  /* 0x0020400001867983 */ /* 0x0013680000300800 */
        /* <DEDUP_REMOVED lines=8> */
[----:B--2---:R0:W5:Y:S04]  /*30190*/  LDL.LU R69, [R1+0x2034] ;  /* 0x0020340001457983 */ /* 0x0041680000300800 */
[----:B---3--:R0:W5:Y:S04]  /*301a0*/  LDL.LU R148, [R1+0x2030] ;  /* 0x0020300001947983 */ /* 0x0081680000300800 */
[----:B----4-:R0:W5:Y:S04]  /*301b0*/  LDL.LU R149, [R1+0x202c] ;  /* 0x00202c0001957983 */ /* 0x0101680000300800 */
[----:B-1----:R-:W2:Y:S04]  /*301c0*/  LDL.LU R0, [R1+0x2028] ;  /* 0x0020280001007983 */ /* 0x002ea80000300800 */
[----:B------:R0:W5:Y:S04]  /*301d0*/  LDL.LU R80, [R1+0x2024] ;  /* 0x0020240001507983 */ /* 0x0001680000300800 */
[----:B------:R1:W-:Y:S04]  /*301e0*/  STS.U16 [R164+UR9+0x7380], R81 ;  /* 0x00738051a4007988 */ /* 0x0003e80008000409 */
[----:B------:R3:W-:Y:S04]  /*301f0*/  STS.U16 [R164+UR9+0x17380], R161 ;  /* 0x017380a1a4007988 */ /* 0x0007e80008000409 */
[----:B-1----:R0:W5:Y:S04]  /*30200*/  LDL.LU R81, [R1+0x2020] ;  /* 0x0020200001517983 */ /* 0x0021680000300800 */
[----:B---3--:R-:W3:Y:S04]  /*30210*/  LDL.LU R161, [R1+0x201c] ;  /* 0x00201c0001a17983 */ /* 0x008ee80000300800 */
[----:B------:R1:W-:Y:S04]  /*30220*/  STS.U16 [R164+UR9+0x7780], R158 ;  /* 0x0077809ea4007988 */ /* 0x0003e80008000409 */
[----:B------:R4:W-:Y:S04]  /*30230*/  STS.U16 [R164+UR9+0x17780], R159 ;  /* 0x0177809fa4007988 */ /* 0x0009e80008000409 */
[----:B------:R0:W-:Y:S04]  /*30240*/  STS.U16 [R164+UR9+0x7b80], R3 ;  /* 0x007b8003a4007988 */ /* 0x0001e80008000409 */
[----:B------:R0:W-:Y:S04]  /*30250*/  STS.U16 [R164+UR9+0x17b80], R160 ;  /* 0x017b80a0a4007988 */ /* 0x0001e80008000409 */
[----:B-1----:R1:W5:Y:S04]  /*30260*/  LDL.LU R158, [R1+0x2018] ;  /* 0x00201800019e7983 */ /* 0x0023680000300800 */
[----:B----4-:R1:W5:Y:S04]  /*30270*/  LDL.LU R159, [R1+0x2014] ;  /* 0x00201400019f7983 */ /* 0x0103680000300800 */
[----:B0-----:R1:W5:Y:S04]  /*30280*/  LDL.LU R3, [R1+0x2010] ;  /* 0x0020100001037983 */ /* 0x0013680000300800 */
[----:B------:R-:W4:Y:S01]  /*30290*/  LDL.LU R160, [R1+0x200c] ;  /* 0x00200c0001a07983 */ /* 0x000f220000300800 */
[----:B------:R-:W-:-:S02]  /*302a0*/  USHF.R.S32.HI UR7, URZ, 0x1f, UR75 ;  /* 0x0000001fff077899 */ /* 0x000fc4000801144b */
[----:B------:R-:W-:Y:S02]  /*302b0*/  UIADD3 UR6, UPT, UPT, UR9, 0x20000, URZ ;  /* 0x0002000009067890 */ /* 0x000fe4000fffe0ff */
[----:B------:R-:W-:Y:S02]  /*302c0*/  ULEA.HI UR7, UR7, UR75, URZ, 0x8 ;  /* 0x0000004b07077291 */ /* 0x000fe4000f8f40ff */
[----:B------:R-:W-:Y:S02]  /*302d0*/  USHF.R.U32.HI UR6, URZ, 0x4, UR6 ;  /* 0x00000004ff067899 */ /* 0x000fe40008011606 */
[----:B------:R-:W-:Y:S01]  /*302e0*/  USHF.R.S32.HI UR7, URZ, 0x8, UR7 ;  /* 0x00000008ff077899 */ /* 0x000fe20008011407 */
[----:B---3--:R0:W-:Y:S04]  /*302f0*/  STS.U16 [R164+UR9+0x7f80], R161 ;  /* 0x007f80a1a4007988 */ /* 0x0081e80008000409 */
[----:B--2---:R2:W-:Y:S01]  /*30300*/  STS.U16 [R164+UR9+0x17f80], R0 ;  /* 0x017f8000a4007988 */ /* 0x0045e20008000409 */
[----:B------:R3:W-:Y:S06]  /*30310*/  MEMBAR.ALL.CTA ;  /* 0x0000000000007992 */ /* 0x0007ec0000008000 */
[----:B---3--:R-:W3:Y:S04]  /*30320*/  FENCE.VIEW.ASYNC.S ;  /* 0x00000000000073c6 */ /* 0x008ee80000000000 */
[----:B0-----:R-:W3:Y:S04]  /*30330*/  LDL.LU R161, [R1+0x2008] ;  /* 0x0020080001a17983 */ /* 0x001ee80000300800 */
[----:B--2---:R1:W5:Y:S01]  /*30340*/  LDL.LU R0, [R1+0x2004] ;  /* 0x0020040001007983 */ /* 0x0043620000300800 */
[----:B------:R-:W-:-:S02]  /*30350*/  UISETP.LT.AND UP3, UPT, UR7, 0x1, UPT ;  /* 0x000000010700788c */ /* 0x000fc4000bf61270 */
[----:B------:R-:W-:Y:S02]  /*30360*/  USGXT.U32 UR74, UR6, 0xe ;  /* 0x0000000e064a789a */ /* 0x000fe40008000000 */
[----:B------:R-:W-:Y:S02]  /*30370*/  UISETP.NE.U32.AND UP1, UPT, UR5, URZ, UPT ;  /* 0x000000ff0500728c */ /* 0x000fe4000bf25070 */
[----:B------:R-:W-:Y:S02]  /*30380*/  USEL UR77, UR7, 0x1, !UP3 ;  /* 0x00000001074d7887 */ /* 0x000fe4000d800000 */
[----:B------:R-:W-:Y:S01]  /*30390*/  UIADD3 UR14, UP3, UPT, UR74, 0x2, URZ ;  /* 0x000000024a0e7890 */ /* 0x000fe2000ff7e0ff */
[----:B------:R-:W-:Y:S01]  /*303a0*/  UMOV UR15, URZ ;  /* 0x000000ff000f7c82 */ /* 0x000fe20008000000 */
[----:B------:R-:W-:Y:S02]  /*303b0*/  UIADD3 UR5, UPT, UPT, UR9, 0x48000, URZ ;  /* 0x0004800009057890 */ /* 0x000fe4000fffe0ff */
[----:B------:R-:W-:-:S02]  /*303c0*/  UIADD3.X UR15, UPT, UPT, UR15, 0x40004040, URZ, UP3, !UPT ;  /* 0x400040400f0f7890 */ /* 0x000fc40009ffe4ff */
[----:B------:R-:W-:Y:S02]  /*303d0*/  UISETP.LT.OR UP3, UPT, UR75, 0x100, UP1 ;  /* 0x000001004b00788c */ /* 0x000fe40008f61670 */
[----:B------:R-:W-:-:S04]  /*303e0*/  USHF.R.U32.HI UR5, URZ, 0x4, UR5 ;  /* 0x00000004ff057899 */ /* 0x000fc80008011605 */
[----:B------:R-:W-:Y:S02]  /*303f0*/  USGXT.U32 UR72, UR5, 0xe ;  /* 0x0000000e0548789a */ /* 0x000fe40008000000 */
[----:B------:R-:W-:Y:S01]  /*30400*/  UIADD3 UR77, UPT, UPT, UR77, -0x1, URZ ;  /* 0xffffffff4d4d7890 */ /* 0x000fe2000fffe0ff */
[----:B------:R-:W-:Y:S01]  /*30410*/  UMOV UR13, URZ ;  /* 0x000000ff000d7c82 */ /* 0x000fe20008000000 */
[----:B------:R-:W-:Y:S01]  /*30420*/  UIADD3 UR12, UP2, UPT, UR72, 0x80, URZ ;  /* 0x00000080480c7890 */ /* 0x000fe2000ff5e0ff */
[----:B----4-:R-:W-:-:S03]  /*30430*/  IMAD.SHL.U32 R164, R160, 0x100, RZ ;  /* 0x00000100a0a47824 */ /* 0x010fc600078e00ff */
[----:B------:R-:W-:Y:S02]  /*30440*/  UIADD3.X UR13, UPT, UPT, UR13, 0x40004040, URZ, UP2, !UPT ;  /* 0x400040400d0d7890 */ /* 0x000fe400097fe4ff */
[----:B------:R-:W-:Y:S01]  /*30450*/  UISETP.NE.U32.AND UP2, UPT, UR77, URZ, UPT ;  /* 0x000000ff4d00728c */ /* 0x000fe2000bf45070 */
[----:B---3--:R-:W-:Y:S01]  /*30460*/  BAR.SYNC.DEFER_BLOCKING 0x0 ;  /* 0x0000000000007b1d */ /* 0x008fe20000010000 */
[----:B------:R-:W-:-:S05]  /*30470*/  IMAD.SHL.U32 R165, R161, 0x100, RZ ;  /* 0x00000100a1a57824 */ /* 0x000fca00078e00ff */
[----:B-1----:R-:W-:Y:S05]  /*30480*/  BRA.U UP3, `(.L_x_6) ;  /* 0x0000000503687547 */ /* 0x002fea000b800000 */
[----:B------:R-:W-:Y:S02]  /*30490*/  USHF.R.U32.HI UR66, URZ, 0x4, UR9 ;  /* 0x00000004ff427899 */ /* 0x000fe40008011609 */
[----:B------:R-:W-:Y:S02]  /*304a0*/  UIADD3 UR20, UPT, UPT, UR9, 0x40000, URZ ;  /* 0x0004000009147890 */ /* 0x000fe4000fffe0ff */
[----:B------:R-:W-:Y:S02]  /*304b0*/  USGXT.U32 UR66, UR66, 0xe ;  /* 0x0000000e4242789a */ /* 0x000fe40008000000 */
[----:B------:R-:W-:Y:S02]  /*304c0*/  USHF.R.U32.HI UR70, URZ, 0x4, UR20 ;  /* 0x00000004ff467899 */ /* 0x000fe40008011614 */
[----:B------:R-:W-:Y:S02]  /*304d0*/  UIADD3 UR22, UP3, UPT, UR66, 0x2, URZ ;  /* 0x0000000242167890 */ /* 0x000fe4000ff7e0ff */
[----:B------:R-:W-:Y:S01]  /*304e0*/  USGXT.U32 UR70, UR70, 0xe ;  /* 0x0000000e4646789a */ /* 0x000fe20008000000 */
[----:B------:R-:W-:Y:S01]  /*304f0*/  UMOV UR5, URZ ;  /* 0x000000ff00057c82 */ /* 0x000fe20008000000 */
[----:B------:R-:W-:Y:S01]  /*30500*/  UMOV UR29, URZ ;  /* 0x000000ff001d7c82 */ /* 0x000fe20008000000 */
[----:B------:R-:W-:-:S02]  /*30510*/  UIADD3.X UR23, UPT, UPT, UR5, 0x40004040, URZ, UP3, !UPT ;  /* 0x4000404005177890 */ /* 0x000fc40009ffe4ff */
[----:B------:R-:W-:Y:S01]  /*30520*/  UIADD3 UR28, UP3, UPT, UR70, 0x80, URZ ;  /* 0x00000080461c7890 */ /* 0x000fe2000ff7e0ff */
[----:B------:R-:W-:Y:S01]  /*30530*/  UMOV UR32, UR4 ;  /* 0x0000000400207c82 */ /* 0x000fe20008000000 */
[----:B------:R-:W-:Y:S02]  /*30540*/  UMOV UR33, URZ ;  /* 0x000000ff00217c82 */ /* 0x000fe40008000000 */
[----:B------:R-:W-:Y:S01]  /*30550*/  UIADD3.X UR29, UPT, UPT, UR29, 0x40004040, URZ, UP3, !UPT ;  /* 0x400040401d1d7890 */ /* 0x000fe20009ffe4ff */
[----:B------:R-:W-:Y:S01]  /*30560*/  UMOV UR5, UR32 ;  /* 0x0000002000057c82 */ /* 0x000fe20008000000 */
[----:B------:R-:W-:Y:S02]  /*30570*/  UIADD3.64 UR62, UPT, UPT, UR22, 0x2, URZ ;  /* 0x00000002163e7897 */ /* 0x000fe4000fffe0ff */
[----:B------:R-:W-:Y:S02]  /*30580*/  UIADD3.64 UR64, UPT, UPT, UR28, 0x80, URZ ;  /* 0x000000801c407897 */ /* 0x000fe4000fffe0ff */
[----:B------:R-:W-:-:S02]  /*30590*/  UIADD3.64 UR32, UPT, UPT, UR22, 0x4, URZ ;  /* 0x0000000416207897 */ /* 0x000fc4000fffe0ff */
[----:B------:R-:W-:Y:S02]  /*305a0*/  UIADD3.64 UR48, UPT, UPT, UR28, 0x100, URZ ;  /* 0x000001001c307897 */ /* 0x000fe4000fffe0ff */
[----:B------:R-:W-:Y:S02]  /*305b0*/  UIADD3.64 UR34, UPT, UPT, UR22, 0x7fe, URZ ;  /* 0x000007fe16227897 */ /* 0x000fe4000fffe0ff */
[----:B------:R-:W-:Y:S01]  /*305c0*/  UIADD3.64 UR54, UPT, UPT, UR28, 0x180, URZ ;  /* 0x000001801c367897 */ /* 0x000fe2000fffe0ff */
[----:B------:R-:W-:Y:S01]  /*305d0*/  UMOV UR68, 0x0 ;  /* 0x0000000000447882 */ /* 0x000fe20000000000 */
[----:B------:R-:W-:Y:S01]  /*305e0*/  UMOV UR69, 0x4408490 ;  /* 0x0440849000457882 */ /* 0x000fe20000000000 */
[----:B------:R-:W-:Y:S01]  /*305f0*/  UMOV UR67, 0x40004040 ;  /* 0x4000404000437882 */ /* 0x000fe20000000000 */
[----:B------:R-:W-:Y:S01]  /*30600*/  UMOV UR71, 0x40004040 ;  /* 0x4000404000477882 */ /* 0x000fe20000000000 */
[----:B------:R-:W-:Y:S01]  /*30610*/  UMOV UR52, 0x0 ;  /* 0x0000000000347882 */ /* 0x000fe20000000000 */
[----:B------:R-:W-:Y:S01]  /*30620*/  UMOV UR53, 0x4408490 ;  /* 0x0440849000357882 */ /* 0x000fe20000000000 */
[----:B------:R0:W-:Y:S01]  /*30630*/  UTCHMMA gdesc[UR70], gdesc[UR66], tmem[UR8], tmem[UR68], idesc[UR69], !UPT ;  /* 0x00ff4442460075ea */ /* 0x0001e2000f800008 */
[----:B------:R-:W-:Y:S01]  /*30640*/  UMOV UR60, 0x0 ;  /* 0x00000000003c7882 */ /* 0x000fe20000000000 */
[----:B------:R-:W-:Y:S01]  /*30650*/  UMOV UR61, 0x4408490 ;  /* 0x04408490003d7882 */ /* 0x000fe20000000000 */
[----:B------:R-:W-:-:S02]  /*30660*/  UIADD3.64 UR36, UPT, UPT, UR22, 0x800, URZ ;  /* 0x0000080016247897 */ /* 0x000fc4000fffe0ff */
[----:B------:R-:W-:Y:S01]  /*30670*/  UTCHMMA gdesc[UR28], gdesc[UR22], tmem[UR8], tmem[UR52], idesc[UR53], UPT ;  /* 0x00ff34161c0075ea */ /* 0x000fe2000b800008 */
[----:B------:R-:W-:Y:S01]  /*30680*/  UMOV UR6, 0x0 ;  /* 0x0000000000067882 */ /* 0x000fe20000000000 */
[----:B------:R-:W-:Y:S01]  /*30690*/  UMOV UR7, 0x4408490 ;  /* 0x0440849000077882 */ /* 0x000fe20000000000 */
[----:B------:R-:W-:Y:S01]  /*306a0*/  UIADD3.64 UR38, UPT, UPT, UR22, 0x802, URZ ;  /* 0x0000080216267897 */ /* 0x000fe2000fffe0ff */
[----:B------:R-:W-:Y:S01]  /*306b0*/  UTCHMMA gdesc[UR64], gdesc[UR62], tmem[UR8], tmem[UR60], idesc[UR61], UPT ;  /* 0x00ff3c3e400075ea */ /* 0x000fe2000b800008 */
[----:B------:R-:W-:Y:S01]  /*306c0*/  UMOV UR16, 0x0 ;  /* 0x0000000000107882 */ /* 0x000fe20000000000 */
[----:B0-----:R-:W-:Y:S01]  /*306d0*/  UIADD3.64 UR66, UPT, UPT, UR28, 0x200, URZ ;  /* 0x000002001c427897 */ /* 0x001fe2000fffe0ff */
[----:B------:R0:W-:Y:S01]  /*306e0*/  UTCHMMA gdesc[UR48], gdesc[UR32], tmem[UR8], tmem[UR6], idesc[UR7], UPT ;  /* 0x00ff0620300075ea */ /* 0x0001e2000b800008 */
[----:B------:R-:W-:Y:S01]  /*306f0*/  UIADD3.64 UR70, UPT, UPT, UR28, 0x280, URZ ;  /* 0x000002801c467897 */ /* 0x000fe2000fffe0ff */
[----:B------:R-:W-:Y:S01]  /*30700*/  UMOV UR17, 0x4408490 ;  /* 0x0440849000117882 */ /* 0x000fe20000000000 */
[----:B------:R-:W-:Y:S01]  /*30710*/  UIADD3.64 UR40, UPT, UPT, UR22, 0x804, URZ ;  /* 0x0000080416287897 */ /* 0x000fe2000fffe0ff */
[----:B------:R1:W-:Y:S01]  /*30720*/  UTCHMMA gdesc[UR54], gdesc[UR34], tmem[UR8], tmem[UR16], idesc[UR17], UPT ;  /* 0x00ff1022360075ea */ /* 0x0003e2000b800008 */
[----:B------:R-:W-:-:S02]  /*30730*/  UIADD3.64 UR42, UPT, UPT, UR22, 0xffe, URZ ;  /* 0x00000ffe162a7897 */ /* 0x000fc4000fffe0ff */
[----:B------:R-:W-:Y:S02]  /*30740*/  UIADD3.64 UR44, UPT, UPT, UR22, 0x1000, URZ ;  /* 0x00001000162c7897 */ /* 0x000fe4000fffe0ff */
[----:B0-----:R-:W-:Y:S02]  /*30750*/  UIADD3.64 UR6, UPT, UPT, UR28, 0x300, URZ ;  /* 0x000003001c067897 */ /* 0x001fe4000fffe0ff */
[----:B------:R-:W-:Y:S02]  /*30760*/  UIADD3.64 UR46, UPT, UPT, UR22, 0x1002, URZ ;  /* 0x00001002162e7897 */ /* 0x000fe4000fffe0ff */
[----:B------:R-:W-:Y:S02]  /*30770*/  UIADD3.64 UR50, UPT, UPT, UR22, 0x1004, URZ ;  /* 0x0000100416327897 */ /* 0x000fe4000fffe0ff */
[----:B-1----:R-:W-:Y:S02]  /*30780*/  UIADD3.64 UR16, UPT, UPT, UR28, 0x380, URZ ;  /* 0x000003801c107897 */ /* 0x002fe4000fffe0ff */
[----:B------:R-:W-:-:S02]  /*30790*/  UIADD3.64 UR52, UPT, UPT, UR22, 0x17fe, URZ ;  /* 0x000017fe16347897 */ /* 0x000fc4000fffe0ff */
[----:B------:R-:W-:Y:S02]  /*307a0*/  UIADD3.64 UR58, UPT, UPT, UR22, 0x1800, URZ ;  /* 0x00001800163a7897 */ /* 0x000fe4000fffe0ff */
[----:B------:R-:W-:Y:S02]  /*307b0*/  UIADD3.64 UR56, UPT, UPT, UR22, 0x1802, URZ ;  /* 0x0000180216387897 */ /* 0x000fe4000fffe0ff */
[----:B------:R-:W-:Y:S02]  /*307c0*/  UIADD3.64 UR68, UPT, UPT, UR22, 0x1804, URZ ;  /* 0x0000180416447897 */ /* 0x000fe4000fffe0ff */
[----:B------:R-:W-:Y:S01]  /*307d0*/  UIADD3.64 UR60, UPT, UPT, UR28, 0x400, URZ ;  /* 0x000004001c3c7897 */ /* 0x000fe2000fffe0ff */
[----:B------:R-:W-:Y:S01]  /*307e0*/  UMOV UR18, 0x0 ;  /* 0x0000000000127882 */ /* 0x000fe20000000000 */
[----:B------:R-:W-:Y:S01]  /*307f0*/  UMOV UR19, 0x4408490 ;  /* 0x0440849000137882 */ /* 0x000fe20000000000 */
[----:B------:R-:W-:Y:S01]  /*30800*/  UIADD3.64 UR22, UPT, UPT, UR28, 0x480, URZ ;  /* 0x000004801c167897 */ /* 0x000fe2000fffe0ff */
[----:B------:R0:W-:Y:S01]  /*30810*/  UTCHMMA gdesc[UR66], gdesc[UR36], tmem[UR8], tmem[UR18], idesc[UR19], UPT ;  /* 0x00ff1224420075ea */ /* 0x0001e2000b800008 */
        /* <DEDUP_REMOVED lines=8> */
[----:B0-----:R-:W-:Y:S01]  /*308a0*/  UMOV UR36, 0x0 ;  /* 0x0000000000247882 */ /* 0x001fe20000000000 */
[----:B------:R-:W-:Y:S01]  /*308b0*/  UMOV UR37, 0x4408490 ;  /* 0x0440849000257882 */ /* 0x000fe20000000000 */
[----:B------:R0:W-:Y:S01]  /*308c0*/  UTCHMMA gdesc[UR6], gdesc[UR40], tmem[UR8], tmem[UR34], idesc[UR35], UPT ;  /* 0x00ff2228060075ea */ /* 0x0001e2000b800008 */
[----:B------:R-:W-:Y:S01]  /*308d0*/  UMOV UR54, 0x0 ;  /* 0x0000000000367882 */ /* 0x000fe20000000000 */
[----:B------:R-:W-:Y:S01]  /*308e0*/  UMOV UR55, 0x4408490 ;  /* 0x0440849000377882 */ /* 0x000fe20000000000 */
[----:B-1----:R-:W-:Y:S01]  /*308f0*/  UIADD3.64 UR64, UPT, UPT, UR28, 0x680, URZ ;  /* 0x000006801c407897 */ /* 0x002fe2000fffe0ff */
[----:B------:R0:W-:Y:S01]  /*30900*/  UTCHMMA gdesc[UR16], gdesc[UR42], tmem[UR8], tmem[UR36], idesc[UR37], UPT ;  /* 0x00ff242a100075ea */ /* 0x0001e2000b800008 */
[----:B------:R-:W-:Y:S01]  /*30910*/  UIADD3.64 UR28, UPT, UPT, UR28, 0x700, URZ ;  /* 0x000007001c1c7897 */ /* 0x000fe2000fffe0ff */
[----:B------:R0:W-:Y:S01]  /*30920*/  UTCHMMA gdesc[UR60], gdesc[UR44], tmem[UR8], tmem[UR18], idesc[UR19], UPT ;  /* 0x00ff122c3c0075ea */ /* 0x0001e2000b800008 */
[----:B------:R-:W-:Y:S01]  /*30930*/  UMOV UR20, 0x0 ;  /* 0x0000000000147882 */ /* 0x000fe20000000000 */
[----:B------:R-:W-:Y:S01]  /*30940*/  UMOV UR21, 0x4408490 ;  /* 0x0440849000157882 */ /* 0x000fe20000000000 */
        /* <DEDUP_REMOVED lines=10> */
[----:B------:R0:W-:Y:S01]  /*309f0*/  UTCHMMA gdesc[UR64], gdesc[UR56], tmem[UR8], tmem[UR26], idesc[UR27], UPT ;  /* 0x00ff1a38400075ea */ /* 0x0001e2000b800008 */
[----:B------:R0:W-:Y:S01]  /*30a00*/  UTCHMMA gdesc[UR28], gdesc[UR68], tmem[UR8], tmem[UR30], idesc[UR31], UPT ;  /* 0x00ff1e441c0075ea */ /* 0x0001e2000b800008 */
[----:B------:R0:W-:Y:S01]  /*30a10*/  UTCBAR [UR5], URZ ;  /* 0x000000ff050073e9 */ /* 0x0001e200080000ff */
[----:B------:R-:W-:Y:S01]  /*30a20*/  NOP ;  /* 0x0000000000007918 */ /* 0x000fe20000000000 */
.L_x_6:
[----:B0-----:R-:W-:Y:S01]  /*30a30*/  UMOV UR6, URZ ;  /* 0x000000ff00067c82 */ /* 0x001fe20008000000 */
[----:B------:R-:W-:Y:S01]  /*30a40*/  UMOV UR5, URZ ;  /* 0x000000ff00057c82 */ /* 0x000fe20008000000 */
[----:B------:R-:W-:Y:S05]  /*30a50*/  BRA.U !UP2, `(.L_x_7) ;  /* 0x000002ed0ad87547 */ /* 0x000fea000b800000 */
[----:B------:R-:W-:Y:S01]  /*30a60*/  SHF.R.S32.HI R161, RZ, 0x1f, R165 ;  /* 0x0000001fffa17819 */ /* 0x000fe200000114a5 */
[----:B------:R-:W-:Y:S01]  /*30a70*/  UIADD3.64 UR16, UPT, UPT, UR12, 0x80, URZ ;  /* 0x000000800c107897 */ /* 0x000fe2000fffe0ff */
[----:B------:R-:W-:Y:S01]  /*30a80*/  SHF.R.S32.HI R160, RZ, 0x1f, R164 ;  /* 0x0000001fffa07819 */ /* 0x000fe200000114a4 */
[----:B------:R-:W-:Y:S01]  /*30a90*/  UIADD3.64 UR18, UPT, UPT, UR14, 0x2, URZ ;  /* 0x000000020e127897 */ /* 0x000fe2000fffe0ff */
[C---:B------:R-:W-:Y:S01]  /*30aa0*/  SHF.L.U64.HI R161, R165.reuse, 0x1, R161 ;  /* 0x00000001a5a17819 */ /* 0x040fe200000102a1 */
[----:B------:R-:W-:Y:S01]  /*30ab0*/  IMAD.SHL.U32 R165, R165, 0x2, RZ ;  /* 0x00000002a5a57824 */ /* 0x000fe200078e00ff */
[C---:B------:R-:W-:Y:S01]  /*30ac0*/  SHF.L.U64.HI R160, R164.reuse, 0x1, R160 ;  /* 0x00000001a4a07819 */ /* 0x040fe200000102a0 */
[----:B------:R-:W-:Y:S01]  /*30ad0*/  IMAD.SHL.U32 R164, R164, 0x2, RZ ;  /* 0x00000002a4a47824 */ /* 0x000fe200078e00ff */
[----:B------:R-:W-:Y:S02]  /*30ae0*/  UIADD3.64 UR20, UPT, UPT, UR12, 0x100, URZ ;  /* 0x000001000c147897 */ /* 0x000fe4000fffe0ff */
[----:B------:R-:W-:-:S02]  /*30af0*/  UIADD3.64 UR22, UPT, UPT, UR14, 0x4, URZ ;  /* 0x000000040e167897 */ /* 0x000fc4000fffe0ff */
[----:B------:R-:W-:Y:S02]  /*30b00*/  UIADD3.64 UR24, UPT, UPT, UR12, 0x180, URZ ;  /* 0x000001800c187897 */ /* 0x000fe4000fffe0ff */
[----:B------:R-:W-:Y:S02]  /*30b10*/  UIADD3.64 UR26, UPT, UPT, UR14, 0x7fe, URZ ;  /* 0x000007fe0e1a7897 */ /* 0x000fe4000fffe0ff */
[----:B------:R-:W-:Y:S02]  /*30b20*/  UIADD3.64 UR28, UPT, UPT, UR12, 0x200, URZ ;  /* 0x000002000c1c7897 */ /* 0x000fe4000fffe0ff */
[----:B------:R-:W-:Y:S02]  /*30b30*/  UIADD3.64 UR30, UPT, UPT, UR14, 0x800, URZ ;  /* 0x000008000e1e7897 */ /* 0x000fe4000fffe0ff */
        /* <DEDUP_REMOVED lines=19> */
[----:B------:R-:W-:Y:S01]  /*30c70*/  UIADD3.64 UR70, UPT, UPT, UR14, 0x1804, URZ ;  /* 0x000018040e467897 */ /* 0x000fe2000fffe0ff */
[----:B------:R-:W-:Y:S01]  /*30c80*/  UMOV UR76, 0x1 ;  /* 0x00000001004c7882 */ /* 0x000fe20000000000 */
[----:B------:R-:W-:-:S10]  /*30c90*/  UMOV UR7, URZ ;  /* 0x000000ff00077c82 */ /* 0x000fd40008000000 */
.L_x_10:
[----:B0----5:R0:W-:Y:S02]  /*30ca0*/  STL [R1+0x2004], R0 ;  /* 0x0020040001007387 */ /* 0x0211e40000100800 */
[----:B0-----:R-:W-:-:S05]  /*30cb0*/  IADD3 R0, P0, PT, R80, R165, RZ ;  /* 0x000000a550007210 */ /* 0x001fca0007f1e0ff */
[----:B------:R0:W-:Y:S01]  /*30cc0*/  STL [R1+0x19ac], R0 ;  /* 0x0019ac0001007387 */ /* 0x0001e20000100800 */
[----:B------:R-:W-:Y:S01]  /*30cd0*/  IMAD.X R81, R81, 0x1, R161, P0 ;  /* 0x0000000151517824 */ /* 0x000fe200000e06a1 */
[----:B0-----:R-:W-:-:S05]  /*30ce0*/  IADD3 R0, P1, PT, R158, R165, RZ ;  /* 0x000000a59e007210 */ /* 0x001fca0007f3e0ff */
[----:B------:R0:W-:Y:S01]  /*30cf0*/  STL [R1+0x19b0], R0 ;  /* 0x0019b00001007387 */ /* 0x0001e20000100800 */
[-C--:B------:R-:W-:Y:S02]  /*30d00*/  IADD3 R80, P0, PT, R82, R165.reuse, RZ ;  /* 0x000000a552507210 */ /* 0x080fe40007f1e0ff */
[----:B0-----:R-:W-:-:S05]  /*30d10*/  IADD3 R0, P3, PT, R162, R165, RZ ;  /* 0x000000a5a2007210 */ /* 0x001fca0007f7e0ff */
[----:B------:R0:W-:Y:S01]  /*30d20*/  STL [R1+0x19b4], R0 ;  /* 0x0019b40001007387 */ /* 0x0001e20000100800 */
[----:B------:R-:W-:-:S03]  /*30d30*/  IMAD.X R158, R163, 0x1, R161, P3 ;  /* 0x00000001a39e7824 */ /* 0x000fc600018e06a1 */
[----:B0-----:R0:W5:Y:S01]  /*30d40*/  LDL.LU R0, [R1+0x2004] ;  /* 0x0020040001007983 */ /* 0x0011620000300800 */
[----:B------:R-:W-:-:S03]  /*30d50*/  IADD3 R82, P3, PT, R86, R165, RZ ;  /* 0x000000a556527210 */ /* 0x000fc60007f7e0ff */
[----:B------:R1:W-:Y:S04]  /*30d60*/  STL [R1+0xe18], R81 ;  /* 0x000e185101007387 */ /* 0x0003e80000100800 */
[----:B------:R2:W-:Y:S01]  /*30d70*/  STL [R1+0x19b8], R80 ;  /* 0x0019b85001007387 */ /* 0x0005e20000100800 */
[----:B-1----:R-:W-:Y:S01]  /*30d80*/  IADD3 R81, P4, PT, R4, R165, RZ ;  /* 0x000000a504517210 */ /* 0x002fe20007f9e0ff */
[----:B--2---:R-:W-:-:S04]  /*30d90*/  IMAD.X R80, R159, 0x1, R161, P1 ;  /* 0x000000019f507824 */ /* 0x004fc800008e06a1 */
[----:B------:R1:W-:Y:S01]  /*30da0*/  STL [R1+0x19bc], R81 ;  /* 0x0019bc5101007387 */ /* 0x0003e20000100800 */
[----:B------:R-:W-:-:S03]  /*30db0*/  IADD3 R4, P1, PT, R6, R165, RZ ;  /* 0x000000a506047210 */ /* 0x000fc60007f3e0ff */
[----:B------:R2:W-:Y:S04]  /*30dc0*/  STL [R1+0xe1c], R80 ;  /* 0x000e1c5001007387 */ /* 0x0005e80000100800 */
[----:B------:R-:W-:Y:S01]  /*30dd0*/  STL [R1+0xe20], R158 ;  /* 0x000e209e01007387 */ /* 0x000fe20000100800 */
[--C-:B-1----:R-:W-:Y:S02]  /*30de0*/  IMAD.X R81, R83, 0x1, R161.reuse, P0 ;  /* 0x0000000153517824 */ /* 0x102fe400000e06a1 */
[--C-:B--2---:R-:W-:Y:S01]  /*30df0*/  IMAD.X R80, R5, 0x1, R161.reuse, P4 ;  /* 0x0000000105507824 */ /* 0x104fe200020e06a1 */
[----:B------:R-:W-:Y:S02]  /*30e00*/  IADD3 R5, P0, PT, R84, R165, RZ ;  /* 0x000000a554057210 */ /* 0x000fe40007f1e0ff */
[----:B------:R-:W-:Y:S04]  /*30e10*/  STL [R1+0xe24], R81 ;  /* 0x000e245101007387 */ /* 0x000fe80000100800 */
[----:B------:R1:W-:Y:S04]  /*30e20*/  STL [R1+0xe30], R80 ;  /* 0x000e305001007387 */ /* 0x0003e80000100800 */
[----:B------:R-:W-:Y:S04]  /*30e30*/  STL [R1+0x19c0], R5 ;  /* 0x0019c00501007387 */ /* 0x000fe80000100800 */
[----:B-1----:R-:W2:Y:S04]  /*30e40*/  LDL.LU.64 R80, [R1+0x9b0] ;  /* 0x0009b00001507983 */ /* 0x002ea80000300a00 */
[----:B------:R1:W-:Y:S04]  /*30e50*/  STL [R1+0x19c4], R4 ;  /* 0x0019c40401007387 */ /* 0x0003e80000100800 */
[----:B-1----:R-:W3:Y:S01]  /*30e60*/  LDL.LU.64 R4, [R1+0xac0] ;  /* 0x000ac00001047983 */ /* 0x002ee20000300a00 */
[----:B------:R-:W-:-:S02]  /*30e70*/  IMAD.X R83, R85, 0x1, R161, P0 ;  /* 0x0000000155537824 */ /* 0x000fc400000e06a1 */
[----:B------:R-:W-:Y:S01]  /*30e80*/  IMAD.X R6, R7, 0x1, R161, P1 ;  /* 0x0000000107067824 */ /* 0x000fe200008e06a1 */
[----:B------:R1:W-:Y:S02]  /*30e90*/  STL [R1+0x19c8], R82 ;  /* 0x0019c85201007387 */ /* 0x0003e40000100800 */
[-C--:B-1----:R-:W-:Y:S02]  /*30ea0*/  IADD3 R82, P4, PT, R8, R165.reuse, RZ ;  /* 0x000000a508527210 */ /* 0x082fe40007f9e0ff */
[----:B------:R-:W-:-:S03]  /*30eb0*/  IADD3 R8, P1, PT, R10, R165, RZ ;  /* 0x000000a50a087210 */ /* 0x000fc60007f3e0ff */
[----:B------:R1:W-:Y:S01]  /*30ec0*/  STL [R1+0x19cc], R82 ;  /* 0x0019cc5201007387 */ /* 0x0003e20000100800 */
[----:B------:R-:W-:-:S03]  /*30ed0*/  IMAD.X R9, R9, 0x1, R161, P4 ;  /* 0x0000000109097824 */ /* 0x000fc600020e06a1 */
[----:B------:R-:W-:Y:S04]  /*30ee0*/  STL [R1+0xe34], R83 ;  /* 0x000e345301007387 */ /* 0x000fe80000100800 */
[----:B------:R4:W-:Y:S01]  /*30ef0*/  STL [R1+0xe38], R6 ;  /* 0x000e380601007387 */ /* 0x0009e20000100800 */
[----:B-1----:R-:W-:-:S05]  /*30f00*/  IMAD.X R82, R87, 0x1, R161, P3 ;  /* 0x0000000157527824 */ /* 0x002fca00018e06a1 */
[----:B------:R-:W-:Y:S01]  /*30f10*/  STL [R1+0xe3c], R82 ;  /* 0x000e3c5201007387 */ /* 0x000fe20000100800 */
[----:B----4-:R-:W-:-:S03]  /*30f20*/  IADD3 R6, P0, PT, R88, R165, RZ ;  /* 0x000000a558067210 */ /* 0x010fc60007f1e0ff */
[----:B------:R1:W-:Y:S04]  /*30f30*/  STL [R1+0xe40], R9 ;  /* 0x000e400901007387 */ /* 0x0003e80000100800 */
[----:B------:R4:W-:Y:S04]  /*30f40*/  STL [R1+0x19d0], R6 ;  /* 0x0019d00601007387 */ /* 0x0009e80000100800 */
[----:B------:R0:W-:Y:S01]  /*30f50*/  STL [R1+0x19d4], R8 ;  /* 0x0019d40801007387 */ /* 0x0001e20000100800 */
[-C--:B-1----:R-:W-:Y:S02]  /*30f60*/  IADD3 R9, P3, PT, R90, R165.reuse, RZ ;  /* 0x000000a55a097210 */ /* 0x082fe40007f7e0ff */
[----:B----4-:R-:W-:-:S03]  /*30f70*/  IADD3 R6, P4, PT, R12, R165, RZ ;  /* 0x000000a50c067210 */ /* 0x010fc60007f9e0ff */
[----:B------:R1:W-:Y:S01]  /*30f80*/  STL [R1+0x19d8], R9 ;  /* 0x0019d80901007387 */ /* 0x0003e20000100800 */
[----:B0-----:R-:W-:-:S03]  /*30f90*/  IMAD.X R8, R89, 0x1, R161, P0 ;  /* 0x0000000159087824 */ /* 0x001fc600000e06a1 */
[----:B------:R0:W-:Y:S04]  /*30fa0*/  STL [R1+0x19dc], R6 ;  /* 0x0019dc0601007387 */ /* 0x0001e80000100800 */
[----:B------:R4:W-:Y:S01]  /*30fb0*/  STL [R1+0xe44], R8 ;  /* 0x000e440801007387 */ /* 0x0009e20000100800 */
[--C-:B-1----:R-:W-:Y:S02]  /*30fc0*/  IMAD.X R9, R11, 0x1, R161.reuse, P1 ;  /* 0x000000010b097824 */ /* 0x102fe400008e06a1 */
[----:B0-----:R-:W-:-:S03]  /*30fd0*/  IMAD.X R6, R91, 0x1, R161, P3 ;  /* 0x000000015b067824 */ /* 0x001fc600018e06a1 */
[----:B------:R0:W-:Y:S01]  /*30fe0*/  STL [R1+0xe48], R9 ;  /* 0x000e480901007387 */ /* 0x0001e20000100800 */
[----:B----4-:R-:W-:-:S03]  /*30ff0*/  IMAD.X R8, R13, 0x1, R161, P4 ;  /* 0x000000010d087824 */ /* 0x010fc600020e06a1 */
[----:B------:R-:W-:Y:S04]  /*31000*/  STL [R1+0xe4c], R6 ;  /* 0x000e4c0601007387 */ /* 0x000fe80000100800 */
[----:B------:R-:W-:Y:S01]  /*31010*/  STL [R1+0xe50], R8 ;  /* 0x000e500801007387 */ /* 0x000fe20000100800 */
[----:B0-----:R-:W-:-:S05]  /*31020*/  IADD3 R9, P0, PT, R92, R165, RZ ;  /* 0x000000a55c097210 */ /* 0x001fca0007f1e0ff */
[----:B------:R0:W-:Y:S02]  /*31030*/  STL [R1+0x19e0], R9 ;  /* 0x0019e00901007387 */ /* 0x0001e40000100800 */
[-C--:B0-----:R-:W-:Y:S02]  /*31040*/  IADD3 R9, P4, PT, R14, R165.reuse, RZ ;  /* 0x000000a50e097210 */ /* 0x081fe40007f9e0ff */
[----:B--2---:R-:W-:-:S05]  /*31050*/  IADD3 R6, P1, PT, R80, R165, RZ ;  /* 0x000000a550067210 */ /* 0x004fca0007f3e0ff */
[----:B------:R0:W-:Y:S01]  /*31060*/  STL [R1+0xdd0], R6 ;  /* 0x000dd00601007387 */ /* 0x0001e20000100800 */
[----:B---3--:R-:W-:Y:S01]  /*31070*/  IADD3 R8, P3, PT, R4, R165, RZ ;  /* 0x000000a504087210 */ /* 0x008fe20007f7e0ff */
[----:B0-----:R-:W-:-:S04]  /*31080*/  IMAD.X R6, R93, 0x1, R161, P0 ;  /* 0x000000015d067824 */ /* 0x001fc800000e06a1 */
[----:B------:R0:W-:Y:S01]  /*31090*/  STL [R1+0xdd4], R8 ;  /* 0x000dd40801007387 */ /* 0x0001e20000100800 */
[--C-:B------:R-:W-:Y:S01]  /*310a0*/  IMAD.X R4, R5, 0x1, R161.reuse, P3 ;  /* 0x0000000105047824 */ /* 0x100fe200018e06a1 */
[----:B------:R-:W-:Y:S02]  /*310b0*/  IADD3 R5, P0, PT, R94, R165, RZ ;  /* 0x000000a55e057210 */ /* 0x000fe40007f1e0ff */
[----:B------:R-:W-:Y:S04]  /*310c0*/  STL [R1+0x19e4], R9 ;  /* 0x0019e40901007387 */ /* 0x000fe80000100800 */
[----:B------:R1:W-:Y:S01]  /*310d0*/  STL [R1+0xe54], R6 ;  /* 0x000e540601007387 */ /* 0x0003e20000100800 */
[----:B0-----:R-:W-:-:S05]  /*310e0*/  IMAD.X R8, R81, 0x1, R161, P1 ;  /* 0x0000000151087824 */ /* 0x001fca00008e06a1 */
[----:B------:R0:W-:Y:S01]  /*310f0*/  STL [R1+0x9b0], R8 ;  /* 0x0009b00801007387 */ /* 0x0001e20000100800 */
[----:B-1----:R-:W-:-:S03]  /*31100*/  IMAD.X R6, R15, 0x1, R161, P4 ;  /* 0x000000010f067824 */ /* 0x002fc600020e06a1 */
[----:B------:R1:W-:Y:S04]  /*31110*/  STL [R1+0xac0], R4 ;  /* 0x000ac00401007387 */ /* 0x0003e80000100800 */
[----:B------:R-:W-:Y:S04]  /*31120*/  STL [R1+0xe58], R6 ;  /* 0x000e580601007387 */ /* 0x000fe80000100800 */
[----:B0-----:R-:W2:Y:S01]  /*31130*/  LDL.LU.64 R8, [R1+0x9b8] ;  /* 0x0009b80001087983 */ /* 0x001ea20000300a00 */
[----:B-1----:R-:W-:-:S03]  /*31140*/  IADD3 R4, P1, PT, R16, R165, RZ ;  /* 0x000000a510047210 */ /* 0x002fc60007f3e0ff */
[----:B------:R-:W-:Y:S04]  /*31150*/  STL [R1+0x19e8], R5 ;  /* 0x0019e80501007387 */ /* 0x000fe80000100800 */
[----:B------:R0:W-:Y:S04]  /*31160*/  STL [R1+0x19ec], R4 ;  /* 0x0019ec0401007387 */ /* 0x0001e80000100800 */
[----:B0-----:R-:W3:Y:S01]  /*31170*/  LDL.LU.64 R4, [R1+0xac8] ;  /* 0x000ac80001047983 */ /* 0x001ee20000300a00 */
[-C--:B------:R-:W-:Y:S01]  /*31180*/  IADD3 R10, P3, PT, R96, R165.reuse, RZ ;  /* 0x000000a5600a7210 */ /* 0x080fe20007f7e0ff */
[----:B------:R-:W-:Y:S01]  /*31190*/  IMAD.X R11, R95, 0x1, R161, P0 ;  /* 0x000000015f0b7824 */ /* 0x000fe200000e06a1 */
[----:B------:R-:W-:-:S03]  /*311a0*/  IADD3 R6, P4, PT, R18, R165, RZ ;  /* 0x000000a512067210 */ /* 0x000fc60007f9e0ff */
[----:B------:R0:W-:Y:S04]  /*311b0*/  STL [R1+0x19f0], R10 ;  /* 0x0019f00a01007387 */ /* 0x0001e80000100800 */
[----:B------:R1:W-:Y:S01]  /*311c0*/  STL [R1+0x19f4], R6 ;  /* 0x0019f40601007387 */ /* 0x0003e20000100800 */
[----:B0-----:R-:W-:-:S03]  /*311d0*/  IMAD.X R10, R17, 0x1, R161, P1 ;  /* 0x00000001110a7824 */ /* 0x001fc600008e06a1 */
[----:B------:R0:W-:Y:S01]  /*311e0*/  STL [R1+0xe5c], R11 ;  /* 0x000e5c0b01007387 */ /* 0x0001e20000100800 */
[----:B-1----:R-:W-:-:S03]  /*311f0*/  IMAD.X R6, R97, 0x1, R161, P3 ;  /* 0x0000000161067824 */ /* 0x002fc600018e06a1 */
[----:B------:R1:W-:Y:S01]  /*31200*/  STL [R1+0xe68], R10 ;  /* 0x000e680a01007387 */ /* 0x0003e20000100800 */
[----:B0-----:R-:W-:-:S03]  /*31210*/  IMAD.X R11, R19, 0x1, R161, P4 ;  /* 0x00000001130b7824 */ /* 0x001fc600020e06a1 */
[----:B------:R0:W-:Y:S01]  /*31220*/  STL [R1+0xe6c], R6 ;  /* 0x000e6c0601007387 */ /* 0x0001e20000100800 */
[----:B-1----:R-:W-:-:S03]  /*31230*/  IADD3 R10, P0, PT, R98, R165, RZ ;  /* 0x000000a5620a7210 */ /* 0x002fc60007f1e0ff */
[----:B------:R1:W-:Y:S04]  /*31240*/  STL [R1+0xe70], R11 ;  /* 0x000e700b01007387 */ /* 0x0003e80000100800 */
[----:B------:R4:W-:Y:S01]  /*31250*/  STL [R1+0x19f8], R10 ;  /* 0x0019f80a01007387 */ /* 0x0009e20000100800 */
[-C--:B0-----:R-:W-:Y:S02]  /*31260*/  IADD3 R6, P1, PT, R20, R165.reuse, RZ ;  /* 0x000000a514067210 */ /* 0x081fe40007f3e0ff */
[----:B-1----:R-:W-:-:S03]  /*31270*/  IADD3 R11, P3, PT, R100, R165, RZ ;  /* 0x000000a5640b7210 */ /* 0x002fc60007f7e0ff */
[----:B------:R0:W-:Y:S01]  /*31280*/  STL [R1+0x19fc], R6 ;  /* 0x0019fc0601007387 */ /* 0x0001e20000100800 */
[----:B----4-:R-:W-:-:S03]  /*31290*/  IADD3 R10, P4, PT, R22, R165, RZ ;  /* 0x000000a5160a7210 */ /* 0x010fc60007f9e0ff */
[----:B------:R1:W-:Y:S04]  /*312a0*/  STL [R1+0x1a00], R11 ;  /* 0x001a000b01007387 */ /* 0x0003e80000100800 */
[----:B------:R4:W-:Y:S01]  /*312b0*/  STL [R1+0x1a04], R10 ;  /* 0x001a040a01007387 */ /* 0x0009e20000100800 */
[--C-:B0-----:R-:W-:Y:S02]  /*312c0*/  IMAD.X R6, R99, 0x1, R161.reuse, P0 ;  /* 0x0000000163067824 */ /* 0x101fe400000e06a1 */
[----:B-1----:R-:W-:-:S03]  /*312d0*/  IMAD.X R11, R21, 0x1, R161, P1 ;  /* 0x00000001150b7824 */ /* 0x002fc600008e06a1 */
[----:B------:R0:W-:Y:S01]  /*312e0*/  STL [R1+0xe74], R6 ;  /* 0x000e740601007387 */ /* 0x0001e20000100800 */
[----:B----4-:R-:W-:-:S03]  /*312f0*/  IMAD.X R10, R101, 0x1, R161, P3 ;  /* 0x00000001650a7824 */ /* 0x010fc600018e06a1 */
[----:B------:R1:W-:Y:S04]  /*31300*/  STL [R1+0xe78], R11 ;  /* 0x000e780b01007387 */ /* 0x0003e80000100800 */
[----:B------:R4:W-:Y:S01]  /*31310*/  STL [R1+0xe7c], R10 ;  /* 0x000e7c0a01007387 */ /* 0x0009e20000100800 */
[----:B0-----:R-:W-:Y:S01]  /*31320*/  IMAD.X R6, R23, 0x1, R161, P4 ;  /* 0x0000000117067824 */ /* 0x001fe200020e06a1 */
[----:B-1----:R-:W-:-:S04]  /*31330*/  IADD3 R11, P0, PT, R102, R165, RZ ;  /* 0x000000a5660b7210 */ /* 0x002fc80007f1e0ff */
[----:B------:R0:W-:Y:S01]  /*31340*/  STL [R1+0xe80], R6 ;  /* 0x000e800601007387 */ /* 0x0001e20000100800 */
[----:B----4-:R-:W-:-:S03]  /*31350*/  IADD3 R10, P1, PT, R24, R165, RZ ;  /* 0x000000a5180a7210 */ /* 0x010fc60007f3e0ff */
[----:B------:R1:W-:Y:S04]  /*31360*/  STL [R1+0x1a08], R11 ;  /* 0x001a080b01007387 */ /* 0x0003e80000100800 */
[----:B------:R4:W-:Y:S01]  /*31370*/  STL [R1+0x1a0c], R10 ;  /* 0x001a0c0a01007387 */ /* 0x0009e20000100800 */
[-C--:B0-----:R-:W-:Y:S02]  /*31380*/  IADD3 R6, P3, PT, R104, R165.reuse, RZ ;  /* 0x000000a568067210 */ /* 0x081fe40007f7e0ff */
[----:B-1----:R-:W-:-:S03]  /*31390*/  IADD3 R11, P4, PT, R26, R165, RZ ;  /* 0x000000a51a0b7210 */ /* 0x002fc60007f9e0ff */
[----:B------:R0:W-:Y:S01]  /*313a0*/  STL [R1+0x1a10], R6 ;  /* 0x001a100601007387 */ /* 0x0001e20000100800 */
[----:B----4-:R-:W-:-:S03]  /*313b0*/  IMAD.X R10, R103, 0x1, R161, P0 ;  /* 0x00000001670a7824 */ /* 0x010fc600000e06a1 */
[----:B------:R1:W-:Y:S04]  /*313c0*/  STL [R1+0x1a14], R11 ;  /* 0x001a140b01007387 */ /* 0x0003e80000100800 */
[----:B------:R4:W-:Y:S01]  /*313d0*/  STL [R1+0xe84], R10 ;  /* 0x000e840a01007387 */ /* 0x0009e20000100800 */
[--C-:B0-----:R-:W-:Y:S02]  /*313e0*/  IMAD.X R6, R25, 0x1, R161.reuse, P1 ;  /* 0x0000000119067824 */ /* 0x101fe400008e06a1 */
[----:B-1----:R-:W-:-:S03]  /*313f0*/  IMAD.X R11, R105, 0x1, R161, P3 ;  /* 0x00000001690b7824 */ /* 0x002fc600018e06a1 */
        /* <DEDUP_REMOVED lines=11> */
[----:B------:R0:W-:Y:S04]  /*314b0*/  STL [R1+0xdcc], R10 ;  /* 0x000dcc0a01007387 */ /* 0x0001e80000100800 */
[----:B------:R1:W-:Y:S01]  /*314c0*/  STL [R1+0x1a1c], R6 ;  /* 0x001a1c0601007387 */ /* 0x0003e20000100800 */
[----:B0-----:R-:W-:-:S03]  /*314d0*/  IMAD.X R10, R9, 0x1, R161, P1 ;  /* 0x00000001090a7824 */ /* 0x001fc600008e06a1 */
[----:B------:R0:W-:Y:S01]  /*314e0*/  STL [R1+0xe94], R11 ;  /* 0x000e940b01007387 */ /* 0x0001e20000100800 */
[----:B-1----:R-:W-:-:S03]  /*314f0*/  IMAD.X R6, R5, 0x1, R161, P3 ;  /* 0x0000000105067824 */ /* 0x002fc600018e06a1 */
[----:B------:R-:W2:Y:S04]  /*31500*/  LDL.LU.64 R8, [R1+0x9c0] ;  /* 0x0009c00001087983 */ /* 0x000ea80000300a00 */
[----:B------:R1:W-:Y:S04]  /*31510*/  STL [R1+0x9b8], R10 ;  /* 0x0009b80a01007387 */ /* 0x0003e80000100800 */
[----:B------:R-:W3:Y:S01]  /*31520*/  LDL.LU.64 R4, [R1+0xad0] ;  /* 0x000ad00001047983 */ /* 0x000ee20000300a00 */
        /* <DEDUP_REMOVED lines=41> */
[----:B0-----:R-:W-:Y:S01]  /*317c0*/  IADD3 R6, P4, PT, R40, R165, RZ ;  /* 0x000000a528067210 */ /* 0x001fe20007f9e0ff */
[----:B-1----:R-:W-:-:S04]  /*317d0*/  IMAD.X R11, R117, 0x1, R161, P0 ;  /* 0x00000001750b7824 */ /* 0x002fc800000e06a1 */
[----:B------:R0:W-:Y:S01]  /*317e0*/  STL [R1+0x1a4c], R6 ;  /* 0x001a4c0601007387 */ /* 0x0001e20000100800 */
[----:B----4-:R-:W-:-:S03]  /*317f0*/  IMAD.X R10, R39, 0x1, R161, P1 ;  /* 0x00000001270a7824 */ /* 0x010fc600008e06a1 */
[----:B------:R1:W-:Y:S04]  /*31800*/  STL [R1+0xec4], R11 ;  /* 0x000ec40b01007387 */ /* 0x0003e80000100800 */
[----:B------:R4:W-:Y:S01]  /*31810*/  STL [R1+0xec8], R10 ;  /* 0x000ec80a01007387 */ /* 0x0009e20000100800 */
[--C-:B0-----:R-:W-:Y:S02]  /*31820*/  IMAD.X R6, R119, 0x1, R161.reuse, P3 ;  /* 0x0000000177067824 */ /* 0x101fe400018e06a1 */
[----:B-1----:R-:W-:-:S03]  /*31830*/  IMAD.X R11, R41, 0x1, R161, P4 ;  /* 0x00000001290b7824 */ /* 0x002fc600020e06a1 */
[----:B------:R-:W-:Y:S01]  /*31840*/  STL [R1+0xecc], R6 ;  /* 0x000ecc0601007387 */ /* 0x000fe20000100800 */
[----:B----4-:R-:W-:-:S03]  /*31850*/  IADD3 R10, P0, PT, R120, R165, RZ ;  /* 0x000000a5780a7210 */ /* 0x010fc60007f1e0ff */
[----:B------:R-:W-:Y:S04]  /*31860*/  STL [R1+0xed8], R11 ;  /* 0x000ed80b01007387 */ /* 0x000fe80000100800 */
[----:B------:R0:W-:Y:S02]  /*31870*/  STL [R1+0x1a50], R10 ;  /* 0x001a500a01007387 */ /* 0x0001e40000100800 */
[-C--:B0-----:R-:W-:Y:S02]  /*31880*/  IADD3 R10, P4, PT, R42, R165.reuse, RZ ;  /* 0x000000a52a0a7210 */ /* 0x081fe40007f9e0ff */
[-C--:B--2---:R-:W-:Y:S02]  /*31890*/  IADD3 R6, P1, PT, R8, R165.reuse, RZ ;  /* 0x000000a508067210 */ /* 0x084fe40007f3e0ff */
[----:B---3--:R-:W-:-:S03]  /*318a0*/  IADD3 R11, P3, PT, R4, R165, RZ ;  /* 0x000000a5040b7210 */ /* 0x008fc60007f7e0ff */
[----:B------:R-:W-:Y:S04]  /*318b0*/  STL [R1+0xdc0], R6 ;  /* 0x000dc00601007387 */ /* 0x000fe80000100800 */
[----:B------:R-:W-:Y:S04]  /*318c0*/  STL [R1+0xdc4], R11 ;  /* 0x000dc40b01007387 */ /* 0x000fe80000100800 */
[----:B------:R-:W2:Y:S04]  /*318d0*/  LDL.LU.64 R12, [R1+0x9c8] ;  /* 0x0009c800010c7983 */ /* 0x000ea80000300a00 */
[----:B------:R0:W-:Y:S04]  /*318e0*/  STL [R1+0x1a54], R10 ;  /* 0x001a540a01007387 */ /* 0x0001e80000100800 */
[----:B0-----:R-:W3:Y:S01]  /*318f0*/  LDL.LU.64 R10, [R1+0xad8] ;  /* 0x000ad800010a7983 */ /* 0x001ee20000300a00 */
[----:B------:R-:W-:-:S02]  /*31900*/  IMAD.X R6, R121, 0x1, R161, P0 ;  /* 0x0000000179067824 */ /* 0x000fc400000e06a1 */
[----:B------:R-:W-:-:S03]  /*31910*/  IMAD.X R8, R9, 0x1, R161, P1 ;  /* 0x0000000109087824 */ /* 0x000fc600008e06a1 */
[----:B------:R0:W-:Y:S01]  /*31920*/  STL [R1+0xedc], R6 ;  /* 0x000edc0601007387 */ /* 0x0001e20000100800 */
[----:B------:R-:W-:-:S03]  /*31930*/  IADD3 R4, P0, PT, R122, R165, RZ ;  /* 0x000000a57a047210 */ /* 0x000fc60007f1e0ff */
[----:B------:R-:W-:Y:S01]  /*31940*/  STL [R1+0x9c0], R8 ;  /* 0x0009c00801007387 */ /* 0x000fe20000100800 */
[--C-:B0-----:R-:W-:Y:S02]  /*31950*/  IMAD.X R6, R5, 0x1, R161.reuse, P3 ;  /* 0x0000000105067824 */ /* 0x101fe400018e06a1 */
[----:B------:R-:W-:-:S03]  /*31960*/  IMAD.X R5, R43, 0x1, R161, P4 ;  /* 0x000000012b057824 */ /* 0x000fc600020e06a1 */
[----:B------:R0:W-:Y:S04]  /*31970*/  STL [R1+0xad0], R6 ;  /* 0x000ad00601007387 */ /* 0x0001e80000100800 */
        /* <DEDUP_REMOVED lines=51> */
[----:B--2---:R-:W-:-:S05]  /*31cb0*/  IADD3 R6, P1, PT, R12, R165, RZ ;  /* 0x000000a50c067210 */ /* 0x004fca0007f3e0ff */
[----:B------:R-:W-:Y:S01]  /*31cc0*/  STL [R1+0xdb8], R6 ;  /* 0x000db80601007387 */ /* 0x000fe20000100800 */
[----:B---3--:R-:W-:-:S05]  /*31cd0*/  IADD3 R5, P3, PT, R10, R165, RZ ;  /* 0x000000a50a057210 */ /* 0x008fca0007f7e0ff */
[----:B------:R-:W-:Y:S04]  /*31ce0*/  STL [R1+0xdbc], R5 ;  /* 0x000dbc0501007387 */ /* 0x000fe80000100800 */
[----:B------:R-:W2:Y:S04]  /*31cf0*/  LDL.LU.64 R8, [R1+0x9d0] ;  /* 0x0009d00001087983 */ /* 0x000ea80000300a00 */
[----:B------:R0:W-:Y:S04]  /*31d00*/  STL [R1+0x1a8c], R4 ;  /* 0x001a8c0401007387 */ /* 0x0001e80000100800 */
[----:B0-----:R-:W3:Y:S01]  /*31d10*/  LDL.LU.64 R4, [R1+0xae0] ;  /* 0x000ae00001047983 */ /* 0x001ee20000300a00 */
[----:B------:R-:W-:-:S02]  /*31d20*/  IMAD.X R6, R135, 0x1, R161, P0 ;  /* 0x0000000187067824 */ /* 0x000fc400000e06a1 */
[--C-:B------:R-:W-:Y:S02]  /*31d30*/  IMAD.X R12, R13, 0x1, R161.reuse, P1 ;  /* 0x000000010d0c7824 */ /* 0x100fe400008e06a1 */
[----:B------:R-:W-:Y:S01]  /*31d40*/  IMAD.X R10, R11, 0x1, R161, P3 ;  /* 0x000000010b0a7824 */ /* 0x000fe200018e06a1 */
[----:B------:R0:W-:Y:S01]  /*31d50*/  STL [R1+0xf1c], R6 ;  /* 0x000f1c0601007387 */ /* 0x0001e20000100800 */
[----:B------:R-:W-:-:S03]  /*31d60*/  IADD3 R11, P0, PT, R136, R165, RZ ;  /* 0x000000a5880b7210 */ /* 0x000fc60007f1e0ff */
[----:B------:R-:W-:Y:S01]  /*31d70*/  STL [R1+0x9c8], R12 ;  /* 0x0009c80c01007387 */ /* 0x000fe20000100800 */
[----:B0-----:R-:W-:-:S03]  /*31d80*/  IMAD.X R6, R57, 0x1, R161, P4 ;  /* 0x0000000139067824 */ /* 0x001fc600020e06a1 */
[----:B------:R0:W-:Y:S04]  /*31d90*/  STL [R1+0xad8], R10 ;  /* 0x000ad80a01007387 */ /* 0x0001e80000100800 */
[----:B------:R1:W-:Y:S01]  /*31da0*/  STL [R1+0xf20], R6 ;  /* 0x000f200601007387 */ /* 0x0003e20000100800 */
[----:B0-----:R-:W-:-:S03]  /*31db0*/  IADD3 R10, P1, PT, R58, R165, RZ ;  /* 0x000000a53a0a7210 */ /* 0x001fc60007f3e0ff */
[----:B------:R0:W-:Y:S01]  /*31dc0*/  STL [R1+0x1a90], R11 ;  /* 0x001a900b01007387 */ /* 0x0001e20000100800 */
[----:B-1----:R-:W-:-:S03]  /*31dd0*/  IADD3 R6, P3, PT, R138, R165, RZ ;  /* 0x000000a58a067210 */ /* 0x002fc60007f7e0ff */
[----:B------:R1:W-:Y:S01]  /*31de0*/  STL [R1+0x1a94], R10 ;  /* 0x001a940a01007387 */ /* 0x0003e20000100800 */
[----:B0-----:R-:W-:-:S03]  /*31df0*/  IADD3 R11, P4, PT, R60, R165, RZ ;  /* 0x000000a53c0b7210 */ /* 0x001fc60007f9e0ff */
[----:B------:R0:W-:Y:S01]  /*31e00*/  STL [R1+0x1a98], R6 ;  /* 0x001a980601007387 */ /* 0x0001e20000100800 */
[----:B-1----:R-:W-:-:S03]  /*31e10*/  IMAD.X R10, R137, 0x1, R161, P0 ;  /* 0x00000001890a7824 */ /* 0x002fc600000e06a1 */
        /* <DEDUP_REMOVED lines=38> */
[----:B------:R-:W-:Y:S01]  /*32080*/  STL [R1+0xf54], R10 ;  /* 0x000f540a01007387 */ /* 0x000fe20000100800 */
[----:B-1----:R-:W-:-:S03]  /*32090*/  IADD3 R11, P0, PT, R148, R165, RZ ;  /* 0x000000a5940b7210 */ /* 0x002fc60007f1e0ff */
[----:B------:R-:W-:Y:S04]  /*320a0*/  STL [R1+0xf58], R6 ;  /* 0x000f580601007387 */ /* 0x000fe80000100800 */
[----:B------:R0:W-:Y:S02]  /*320b0*/  STL [R1+0x1ac0], R11 ;  /* 0x001ac00b01007387 */ /* 0x0001e40000100800 */
[-C--:B0-----:R-:W-:Y:S02]  /*320c0*/  IADD3 R11, P4, PT, R70, R165.reuse, RZ ;  /* 0x000000a5460b7210 */ /* 0x081fe40007f9e0ff */
[----:B--2---:R-:W-:-:S05]  /*320d0*/  IADD3 R10, P1, PT, R8, R165, RZ ;  /* 0x000000a5080a7210 */ /* 0x004fca0007f3e0ff */
[----:B------:R0:W-:Y:S01]  /*320e0*/  STL [R1+0xdb0], R10 ;  /* 0x000db00a01007387 */ /* 0x0001e20000100800 */
[----:B---3--:R-:W-:Y:S01]  /*320f0*/  IADD3 R6, P3, PT, R4, R165, RZ ;  /* 0x000000a504067210 */ /* 0x008fe20007f7e0ff */
[----:B0-----:R-:W-:-:S04]  /*32100*/  IMAD.X R10, R149, 0x1, R161, P0 ;  /* 0x00000001950a7824 */ /* 0x001fc800000e06a1 */
[----:B------:R0:W-:Y:S04]  /*32110*/  STL [R1+0xdb4], R6 ;  /* 0x000db40601007387 */ /* 0x0001e80000100800 */
[----:B------:R-:W-:Y:S04]  /*32120*/  STL [R1+0x1ac4], R11 ;  /* 0x001ac40b01007387 */ /* 0x000fe80000100800 */
[----:B------:R-:W2:Y:S01]  /*32130*/  LDL.LU.64 R16, [R1] ;  /* 0x0000000001107983 */ /* 0x000ea20000300a00 */
[----:B0-----:R-:W-:-:S03]  /*32140*/  IMAD.X R6, R9, 0x1, R161, P1 ;  /* 0x0000000109067824 */ /* 0x001fc600008e06a1 */
[----:B------:R-:W-:Y:S04]  /*32150*/  STL [R1+0xf5c], R10 ;  /* 0x000f5c0a01007387 */ /* 0x000fe80000100800 */
[----:B------:R-:W3:Y:S04]  /*32160*/  LDL.LU.64 R8, [R1+0x8] ;  /* 0x0000080001087983 */ /* 0x000ee80000300a00 */
[----:B------:R0:W-:Y:S04]  /*32170*/  STL [R1+0x9d0], R6 ;  /* 0x0009d00601007387 */ /* 0x0001e80000100800 */
[----:B------:R-:W4:Y:S04]  /*32180*/  LDL.LU.64 R24, [R1+0x10] ;  /* 0x0000100001187983 */ /* 0x000f280000300a00 */
[----:B------:R-:W4:Y:S01]  /*32190*/  LDL.LU.64 R22, [R1+0x18] ;  /* 0x0000180001167983 */ /* 0x000f220000300a00 */
[--C-:B------:R-:W-:Y:S01]  /*321a0*/  IMAD.X R4, R5, 0x1, R161.reuse, P3 ;  /* 0x0000000105047824 */ /* 0x100fe200018e06a1 */
[----:B------:R-:W-:Y:S01]  /*321b0*/  IADD3 R5, P0, PT, R150, R165, RZ ;  /* 0x000000a596057210 */ /* 0x000fe20007f1e0ff */
[----:B0-----:R-:W-:-:S03]  /*321c0*/  IMAD.X R6, R71, 0x1, R161, P4 ;  /* 0x0000000147067824 */ /* 0x001fc600020e06a1 */
[----:B------:R0:W-:Y:S04]  /*321d0*/  STL [R1+0xae0], R4 ;  /* 0x000ae00401007387 */ /* 0x0001e80000100800 */
[----:B------:R1:W-:Y:S04]  /*321e0*/  STL [R1+0xf60], R6 ;  /* 0x000f600601007387 */ /* 0x0003e80000100800 */
[----:B------:R1:W-:Y:S01]  /*321f0*/  STL [R1+0x1ac8], R5 ;  /* 0x001ac80501007387 */ /* 0x0003e20000100800 */
[-C--:B0-----:R-:W-:Y:S02]  /*32200*/  IADD3 R4, P1, PT, R72, R165.reuse, RZ ;  /* 0x000000a548047210 */ /* 0x081fe40007f3e0ff */
[----:B-1----:R-:W-:-:S03]  /*32210*/  IADD3 R6, P3, PT, R152, R165, RZ ;  /* 0x000000a598067210 */ /* 0x002fc60007f7e0ff */
[----:B------:R0:W-:Y:S01]  /*32220*/  STL [R1+0x1acc], R4 ;  /* 0x001acc0401007387 */ /* 0x0001e20000100800 */
[----:B------:R-:W-:-:S03]  /*32230*/  IADD3 R5, P4, PT, R74, R165, RZ ;  /* 0x000000a54a057210 */ /* 0x000fc60007f9e0ff */
[----:B------:R1:W-:Y:S04]  /*32240*/  STL [R1+0x1ad0], R6 ;  /* 0x001ad00601007387 */ /* 0x0003e80000100800 */
[----:B------:R-:W-:Y:S01]  /*32250*/  STL [R1+0x1ad4], R5 ;  /* 0x001ad40501007387 */ /* 0x000fe20000100800 */
[----:B0-----:R-:W-:-:S03]  /*32260*/  IMAD.X R4, R151, 0x1, R161, P0 ;  /* 0x0000000197047824 */ /* 0x001fc600000e06a1 */
[----:B------:R-:W4:Y:S01]  /*32270*/  LDL.LU.64 R14, [R1+0x20] ;  /* 0x00002000010e7983 */ /* 0x000f220000300a00 */
[----:B-1----:R-:W-:-:S03]  /*32280*/  IMAD.X R6, R73, 0x1, R161, P1 ;  /* 0x0000000149067824 */ /* 0x002fc600008e06a1 */
[----:B------:R0:W-:Y:S01]  /*32290*/  STL [R1+0xf64], R4 ;  /* 0x000f640401007387 */ /* 0x0001e20000100800 */
[--C-:B------:R-:W-:Y:S01]  /*322a0*/  IMAD.X R10, R153, 0x1, R161.reuse, P3 ;  /* 0x00000001990a7824 */ /* 0x100fe200018e06a1 */
[----:B------:R-:W-:Y:S02]  /*322b0*/  IADD3 R11, P0, PT, R154, R165, RZ ;  /* 0x000000a59a0b7210 */ /* 0x000fe40007f1e0ff */
[----:B0-----:R-:W4:Y:S04]  /*322c0*/  LDL.LU.64 R4, [R1+0x9d8] ;  /* 0x0009d80001047983 */ /* 0x001f280000300a00 */
[----:B------:R0:W-:Y:S04]  /*322d0*/  STL [R1+0xf68], R6 ;  /* 0x000f680601007387 */ /* 0x0001e80000100800 */
[----:B------:R-:W4:Y:S04]  /*322e0*/  LDL.LU.64 R20, [R1+0xae8] ;  /* 0x000ae80001147983 */ /* 0x000f280000300a00 */
[----:B------:R-:W4:Y:S01]  /*322f0*/  LDL.LU.64 R18, [R1+0x28] ;  /* 0x0000280001127983 */ /* 0x000f220000300a00 */
        /* <DEDUP_REMOVED lines=10> */
[----:B------:R-:W-:Y:S04]  /*323a0*/  STL [R1+0x1ae4], R11 ;  /* 0x001ae40b01007387 */ /* 0x000fe80000100800 */
[----:B------:R-:W4:Y:S01]  /*323b0*/  LDL.LU.64 R12, [R1+0x30] ;  /* 0x00003000010c7983 */ /* 0x000f220000300a00 */
[----:B0-----:R-:W-:-:S03]  /*323c0*/  IMAD.X R6, R77, 0x1, R161, P1 ;  /* 0x000000014d067824 */ /* 0x001fc600008e06a1 */
[----:B------:R0:W-:Y:S04]  /*323d0*/  STL [R1+0xf74], R10 ;  /* 0x000f740a01007387 */ /* 0x0001e80000100800 */
[----:B0-----:R-:W4:Y:S04]  /*323e0*/  LDL.LU.64 R10, [R1+0x38] ;  /* 0x00003800010a7983 */ /* 0x001f280000300a00 */
[----:B------:R0:W-:Y:S04]  /*323f0*/  STL [R1+0x1888], R6 ;  /* 0x0018880601007387 */ /* 0x0001e80000100800 */
[----:B------:R-:W4:Y:S04]  /*32400*/  LDL.LU.64 R32, [R1+0x40] ;  /* 0x0000400001207983 */ /* 0x000f280000300a00 */
[----:B------:R-:W4:Y:S01]  /*32410*/  LDL.LU.64 R30, [R1+0x48] ;  /* 0x00004800011e7983 */ /* 0x000f220000300a00 */
[----:B------:R-:W-:-:S02]  /*32420*/  IMAD.X R26, R157, 0x1, R161, P3 ;  /* 0x000000019d1a7824 */ /* 0x000fc400018e06a1 */
[----:B0-----:R-:W-:-:S03]  /*32430*/  IMAD.X R6, R79, 0x1, R161, P4 ;  /* 0x000000014f067824 */ /* 0x001fc600020e06a1 */
[----:B------:R3:W-:Y:S04]  /*32440*/  STL [R1+0x188c], R26 ;  /* 0x00188c1a01007387 */ /* 0x0007e80000100800 */
[----:B------:R4:W-:Y:S01]  /*32450*/  STL [R1+0x1890], R6 ;  /* 0x0018900601007387 */ /* 0x0009e20000100800 */
[----:B--2---:R-:W-:-:S05]  /*32460*/  IADD3 R27, P0, PT, R16, R165, RZ ;  /* 0x000000a5101b7210 */ /* 0x004fca0007f1e0ff */
[----:B------:R0:W-:Y:S01]  /*32470*/  STL [R1+0x1ae8], R27 ;  /* 0x001ae81b01007387 */ /* 0x0001e20000100800 */
[----:B---3--:R-:W-:-:S05]  /*32480*/  IADD3 R26, P1, PT, R8, R165, RZ ;  /* 0x000000a5081a7210 */ /* 0x008fca0007f3e0ff */
[----:B------:R1:W-:Y:S01]  /*32490*/  STL [R1+0x1aec], R26 ;  /* 0x001aec1a01007387 */ /* 0x0003e20000100800 */
[-C--:B----4-:R-:W-:Y:S02]  /*324a0*/  IADD3 R6, P3, PT, R24, R165.reuse, RZ ;  /* 0x000000a518067210 */ /* 0x090fe40007f7e0ff */
[----:B0-----:R-:W-:-:S03]  /*324b0*/  IADD3 R27, P4, PT, R22, R165, RZ ;  /* 0x000000a5161b7210 */ /* 0x001fc60007f9e0ff */
[----:B------:R0:W-:Y:S01]  /*324c0*/  STL [R1+0x1af0], R6 ;  /* 0x001af00601007387 */ /* 0x0001e20000100800 */
[----:B-1----:R-:W-:-:S03]  /*324d0*/  IMAD.X R26, R17, 0x1, R161, P0 ;  /* 0x00000001111a7824 */ /* 0x002fc600000e06a1 */
[----:B------:R-:W-:Y:S04]  /*324e0*/  STL [R1+0x1af4], R27 ;  /* 0x001af41b01007387 */ /* 0x000fe80000100800 */
[----:B------:R-:W2:Y:S01]  /*324f0*/  LDL.LU.64 R16, [R1+0x50] ;  /* 0x0000500001107983 */ /* 0x000ea20000300a00 */
[----:B0-----:R-:W-:-:S03]  /*32500*/  IMAD.X R6, R9, 0x1, R161, P1 ;  /* 0x0000000109067824 */ /* 0x001fc600008e06a1 */
[----:B------:R0:W-:Y:S04]  /*32510*/  STL [R1+0x1894], R26 ;  /* 0x0018941a01007387 */ /* 0x0001e80000100800 */
[----:B------:R-:W3:Y:S04]  /*32520*/  LDL.LU.64 R8, [R1+0x58] ;  /* 0x0000580001087983 */ /* 0x000ee80000300a00 */
[----:B------:R1:W-:Y:S04]  /*32530*/  STL [R1+0x1898], R6 ;  /* 0x0018980601007387 */ /* 0x0003e80000100800 */
[----:B------:R-:W4:Y:S04]  /*32540*/  LDL.LU.64 R28, [R1+0x60] ;  /* 0x00006000011c7983 */ /* 0x000f280000300a00 */
[----:B0-----:R-:W4:Y:S01]  /*32550*/  LDL.LU.64 R26, [R1+0x68] ;  /* 0x00006800011a7983 */ /* 0x001f220000300a00 */
[----:B------:R-:W-:-:S02]  /*32560*/  IMAD.X R24, R25, 0x1, R161, P3 ;  /* 0x0000000119187824 */ /* 0x000fc400018e06a1 */
[----:B-1----:R-:W-:Y:S01]  /*32570*/  IMAD.X R6, R23, 0x1, R161, P4 ;  /* 0x0000000117067824 */ /* 0x002fe200020e06a1 */
[-C--:B------:R-:W-:Y:S02]  /*32580*/  IADD3 R23, P0, PT, R14, R165.reuse, RZ ;  /* 0x000000a50e177210 */ /* 0x080fe40007f1e0ff */
[----:B------:R-:W-:Y:S04]  /*32590*/  STL [R1+0x189c], R24 ;  /* 0x00189c1801007387 */ /* 0x000fe80000100800 */
[----:B------:R0:W-:Y:S04]  /*325a0*/  STL [R1+0x18a0], R6 ;  /* 0x0018a00601007387 */ /* 0x0001e80000100800 */
[----:B------:R1:W-:Y:S01]  /*325b0*/  STL [R1+0x1af8], R23 ;  /* 0x001af81701007387 */ /* 0x0003e20000100800 */
[----:B------:R-:W-:-:S05]  /*325c0*/  IADD3 R22, P1, PT, R4, R165, RZ ;  /* 0x000000a504167210 */ /* 0x000fca0007f3e0ff */
[----:B------:R1:W-:Y:S01]  /*325d0*/  STL [R1+0xda8], R22 ;  /* 0x000da81601007387 */ /* 0x0003e20000100800 */
[-C--:B0-----:R-:W-:Y:S02]  /*325e0*/  IADD3 R6, P3, PT, R20, R165.reuse, RZ ;  /* 0x000000a514067210 */ /* 0x081fe40007f7e0ff */
[----:B-1----:R-:W-:-:S03]  /*325f0*/  IADD3 R23, P4, PT, R18, R165, RZ ;  /* 0x000000a512177210 */ /* 0x002fc60007f9e0ff */
[----:B------:R0:W-:Y:S01]  /*32600*/  STL [R1+0xdac], R6 ;  /* 0x000dac0601007387 */ /* 0x0001e20000100800 */
[----:B------:R-:W-:-:S03]  /*32610*/  IMAD.X R22, R15, 0x1, R161, P0 ;  /* 0x000000010f167824 */ /* 0x000fc600000e06a1 */
[----:B------:R-:W-:Y:S04]  /*32620*/  STL [R1+0x1afc], R23 ;  /* 0x001afc1701007387 */ /* 0x000fe80000100800 */
[----:B------:R-:W4:Y:S01]  /*32630*/  LDL.LU.64 R14, [R1+0x70] ;  /* 0x00007000010e7983 */ /* 0x000f220000300a00 */
[----:B0-----:R-:W-:-:S03]  /*32640*/  IMAD.X R6, R5, 0x1, R161, P1 ;  /* 0x0000000105067824 */ /* 0x001fc600008e06a1 */
[----:B------:R0:W-:Y:S04]  /*32650*/  STL [R1+0x18a4], R22 ;  /* 0x0018a41601007387 */ /* 0x0001e80000100800 */
[----:B------:R-:W4:Y:S04]  /*32660*/  LDL.LU.64 R4, [R1+0x78] ;  /* 0x0000780001047983 */ /* 0x000f280000300a00 */
[----:B------:R1:W-:Y:S01]  /*32670*/  STL [R1+0x9d8], R6 ;  /* 0x0009d80601007387 */ /* 0x0003e20000100800 */
[----:B------:R-:W-:-:S03]  /*32680*/  IMAD.X R20, R21, 0x1, R161, P3 ;  /* 0x0000000115147824 */ /* 0x000fc600018e06a1 */
[----:B------:R-:W4:Y:S04]  /*32690*/  LDL.LU.64 R24, [R1+0x80] ;  /* 0x0000800001187983 */ /* 0x000f280000300a00 */
[----:B0-----:R-:W4:Y:S01]  /*326a0*/  LDL.LU.64 R22, [R1+0x88] ;  /* 0x0000880001167983 */ /* 0x001f220000300a00 */
        /* <DEDUP_REMOVED lines=16> */
[----:B------:R1:W-:Y:S04]  /*327b0*/  STL [R1+0x18b0], R6 ;  /* 0x0018b00601007387 */ /* 0x0003e80000100800 */
[----:B------:R-:W4:Y:S04]  /*327c0*/  LDL.LU.64 R20, [R1+0xaf0] ;  /* 0x000af00001147983 */ /* 0x000f280000300a00 */
[----:B0-----:R-:W4:Y:S01]  /*327d0*/  LDL.LU.64 R18, [R1+0x98] ;  /* 0x0000980001127983 */ /* 0x001f220000300a00 */
[----:B------:R-:W-:-:S02]  /*327e0*/  IMAD.X R32, R33, 0x1, R161, P3 ;  /* 0x0000000121207824 */ /* 0x000fc400018e06a1 */
[----:B-1----:R-:W-:-:S03]  /*327f0*/  IMAD.X R6, R31, 0x1, R161, P4 ;  /* 0x000000011f067824 */ /* 0x002fc600020e06a1 */
[----:B------:R-:W-:Y:S04]  /*32800*/  STL [R1+0x18b4], R32 ;  /* 0x0018b42001007387 */ /* 0x000fe80000100800 */
        /* <DEDUP_REMOVED lines=18> */
[----:B-1----:R-:W-:-:S03]  /*32930*/  IMAD.X R6, R27, 0x1, R161, P4 ;  /* 0x000000011b067824 */ /* 0x002fc600020e06a1 */
[----:B------:R-:W-:Y:S01]  /*32940*/  STL [R1+0x18c4], R28 ;  /* 0x0018c41c01007387 */ /* 0x000fe20000100800 */
[----:B------:R-:W-:-:S03]  /*32950*/  IADD3 R27, P0, PT, R14, R165, RZ ;  /* 0x000000a50e1b7210 */ /* 0x000fc60007f1e0ff */
        /* <DEDUP_REMOVED lines=17> */
[----:B-1----:R-:W-:-:S03]  /*32a70*/  IMAD.X R6, R23, 0x1, R161, P4 ;  /* 0x0000000117067824 */ /* 0x002fc600020e06a1 */
[----:B------:R-:W-:Y:S04]  /*32a80*/  STL [R1+0x18d4], R24 ;  /* 0x0018d41801007387 */ /* 0x000fe80000100800 */
[----:B------:R0:W-:Y:S01]  /*32a90*/  STL [R1+0x18d8], R6 ;  /* 0x0018d80601007387 */ /* 0x0001e20000100800 */
[----:B------:R-:W-:-:S05]  /*32aa0*/  IADD3 R23, P0, PT, R12, R165, RZ ;  /* 0x000000a50c177210 */ /* 0x000fca0007f1e0ff */
        /* <DEDUP_REMOVED lines=1441> */
[-C--:B------:R-:W-:Y:S01]  /*384c0*/  IADD3 R23, P1, PT, R10, R165.reuse, RZ ;  /* 0x000000a50a177210 */ /* 0x080fe20007f3e0ff */
[----:B------:R-:W-:Y:S01]  /*384d0*/  IMAD.X R12, R13, 0x1, R161, P0 ;  /* 0x000000010d0c7824 */ /* 0x000fe200000e06a1 */
[----:B0-----:R-:W-:-:S03]  /*384e0*/  IADD3 R6, P3, PT, R20, R165, RZ ;  /* 0x000000a514067210 */ /* 0x001fc60007f7e0ff */
[----:B------:R-:W-:Y:S01]  /*384f0*/  STL [R1+0x154], R23 ;  /* 0x0001541701007387 */ /* 0x000fe20000100800 */
[----:B-1----:R-:W-:-:S03]  /*38500*/  IADD3 R22, P4, PT, R18, R165, RZ ;  /* 0x000000a512167210 */ /* 0x002fc60007f9e0ff */
[----:B------:R0:W-:Y:S04]  /*38510*/  STL [R1+0x158], R6 ;  /* 0x0001580601007387 */ /* 0x0001e80000100800 */
        /* <DEDUP_REMOVED lines=10> */
[----:B------:R-:W-:Y:S04]  /*385c0*/  STL [R1+0x150], R20 ;  /* 0x0001501401007387 */ /* 0x000fe80000100800 */
[----:B------:R4:W-:Y:S01]  /*385d0*/  STL [R1+0x56c], R6 ;  /* 0x00056c0601007387 */ /* 0x0009e20000100800 */
[----:B--2---:R-:W-:-:S05]  /*385e0*/  IADD3 R18, P0, PT, R16, R165, RZ ;  /* 0x000000a510127210 */ /* 0x004fca0007f1e0ff */
[----:B------:R0:W-:Y:S01]  /*385f0*/  STL [R1+0x918], R18 ;  /* 0x0009181201007387 */ /* 0x0001e20000100800 */
[-C--:B---3--:R-:W-:Y:S01]  /*38600*/  IADD3 R19, P1, PT, R8, R165.reuse, RZ ;  /* 0x000000a508137210 */ /* 0x088fe20007f3e0ff */
[----:B------:R-:W-:Y:S01]  /*38610*/  IMAD.X R16, R17, 0x1, R161, P0 ;  /* 0x0000000111107824 */ /* 0x000fe200000e06a1 */
[----:B----4-:R-:W-:-:S03]  /*38620*/  IADD3 R6, P3, PT, R32, R165, RZ ;  /* 0x000000a520067210 */ /* 0x010fc60007f7e0ff */
[----:B------:R-:W-:Y:S01]  /*38630*/  STL [R1+0x1da0], R19 ;  /* 0x001da01301007387 */ /* 0x000fe20000100800 */
[----:B0-----:R-:W-:-:S03]  /*38640*/  IADD3 R18, P4, PT, R30, R165, RZ ;  /* 0x000000a51e127210 */ /* 0x001fc60007f9e0ff */
[----:B------:R0:W-:Y:S04]  /*38650*/  STL [R1+0x920], R6 ;  /* 0x0009200601007387 */ /* 0x0001e80000100800 */
[----:B------:R1:W-:Y:S01]  /*38660*/  STL [R1+0x1da4], R18 ;  /* 0x001da41201007387 */ /* 0x0003e20000100800 */
[----:B0-----:R-:W-:-:S03]  /*38670*/  IMAD.X R6, R9, 0x1, R161, P1 ;  /* 0x0000000109067824 */ /* 0x001fc600008e06a1 */
[----:B------:R-:W2:Y:S04]  /*38680*/  LDL.LU.64 R8, [R1+0x948] ;  /* 0x0009480001087983 */ /* 0x000ea80000300a00 */
[----:B------:R0:W-:Y:S04]  /*38690*/  STL [R1+0x570], R16 ;  /* 0x0005701001007387 */ /* 0x0001e80000100800 */
[----:B------:R-:W3:Y:S04]  /*386a0*/  LDL.LU.64 R20, [R1+0xa78] ;  /* 0x000a780001147983 */ /* 0x000ee80000300a00 */
[----:B------:R4:W-:Y:S04]  /*386b0*/  STL [R1+0x574], R6 ;  /* 0x0005740601007387 */ /* 0x0009e80000100800 */
[----:B-1----:R-:W3:Y:S04]  /*386c0*/  LDL.LU.64 R18, [R1+0xb88] ;  /* 0x000b880001127983 */ /* 0x002ee80000300a00 */
[----:B0-----:R-:W3:Y:S01]  /*386d0*/  LDL.LU.64 R16, [R1+0x5a0] ;  /* 0x0005a00001107983 */ /* 0x001ee20000300a00 */
[----:B------:R-:W-:-:S02]  /*386e0*/  IMAD.X R32, R33, 0x1, R161, P3 ;  /* 0x0000000121207824 */ /* 0x000fc400018e06a1 */
[----:B----4-:R-:W-:Y:S01]  /*386f0*/  IMAD.X R6, R31, 0x1, R161, P4 ;  /* 0x000000011f067824 */ /* 0x010fe200020e06a1 */
[-C--:B------:R-:W-:Y:S02]  /*38700*/  IADD3 R31, P0, PT, R14, R165.reuse, RZ ;  /* 0x000000a50e1f7210 */ /* 0x080fe40007f1e0ff */
[----:B------:R-:W-:Y:S04]  /*38710*/  STL [R1+0x578], R32 ;  /* 0x0005782001007387 */ /* 0x000fe80000100800 */
[----:B------:R0:W-:Y:S01]  /*38720*/  STL [R1+0x57c], R6 ;  /* 0x00057c0601007387 */ /* 0x0001e20000100800 */
[----:B------:R-:W-:-:S03]  /*38730*/  IADD3 R30, P1, PT, R4, R165, RZ ;  /* 0x000000a5041e7210 */ /* 0x000fc60007f3e0ff */
[----:B------:R1:W-:Y:S04]  /*38740*/  STL [R1+0x928], R31 ;  /* 0x0009281f01007387 */ /* 0x0003e80000100800 */
[----:B------:R4:W-:Y:S01]  /*38750*/  STL [R1+0x1da8], R30 ;  /* 0x001da81e01007387 */ /* 0x0009e20000100800 */
[-C--:B0-----:R-:W-:Y:S02]  /*38760*/  IADD3 R6, P3, PT, R28, R165.reuse, RZ ;  /* 0x000000a51c067210 */ /* 0x081fe40007f7e0ff */
[----:B-1----:R-:W-:-:S03]  /*38770*/  IADD3 R31, P4, PT, R26, R165, RZ ;  /* 0x000000a51a1f7210 */ /* 0x002fc60007f9e0ff */
[----:B------:R0:W-:Y:S01]  /*38780*/  STL [R1+0x930], R6 ;  /* 0x0009300601007387 */ /* 0x0001e20000100800 */
[----:B----4-:R-:W-:-:S03]  /*38790*/  IMAD.X R30, R15, 0x1, R161, P0 ;  /* 0x000000010f1e7824 */ /* 0x010fc600000e06a1 */
        /* <DEDUP_REMOVED lines=14> */
[----:B------:R-:W-:Y:S01]  /*38880*/  IMAD.X R24, R25, 0x1, R161, P0 ;  /* 0x0000000119187824 */ /* 0x000fe200000e06a1 */
[-C--:B------:R-:W-:Y:S02]  /*38890*/  IADD3 R27, P1, PT, R12, R165.reuse, RZ ;  /* 0x000000a50c1b7210 */ /* 0x080fe40007f3e0ff */
[----:B0-----:R-:W-:-:S03]  /*388a0*/  IADD3 R6, P3, PT, R22, R165, RZ ;  /* 0x000000a516067210 */ /* 0x001fc60007f7e0ff */
[----:B------:R-:W-:Y:S01]  /*388b0*/  STL [R1+0x1db0], R27 ;  /* 0x001db01b01007387 */ /* 0x000fe20000100800 */
[----:B-1----:R-:W-:-:S03]  /*388c0*/  IADD3 R26, P4, PT, R10, R165, RZ ;  /* 0x000000a50a1a7210 */ /* 0x002fc60007f9e0ff */
[----:B------:R0:W-:Y:S04]  /*388d0*/  STL [R1+0x940], R6 ;  /* 0x0009400601007387 */ /* 0x0001e80000100800 */
[----:B------:R1:W-:Y:S04]  /*388e0*/  STL [R1+0x1db4], R26 ;  /* 0x001db41a01007387 */ /* 0x0003e80000100800 */
[----:B------:R-:W4:Y:S01]  /*388f0*/  LDL.LU.64 R28, [R1+0x960] ;  /* 0x00096000011c7983 */ /* 0x000f220000300a00 */
[----:B0-----:R-:W-:-:S03]  /*38900*/  IMAD.X R6, R13, 0x1, R161, P1 ;  /* 0x000000010d067824 */ /* 0x001fc600008e06a1 */
[----:B------:R0:W-:Y:S04]  /*38910*/  STL [R1+0x590], R24 ;  /* 0x0005901801007387 */ /* 0x0001e80000100800 */
[----:B-1----:R-:W4:Y:S04]  /*38920*/  LDL.LU.64 R26, [R1+0x5b8] ;  /* 0x0005b800011a7983 */ /* 0x002f280000300a00 */
[----:B------:R1:W-:Y:S04]  /*38930*/  STL [R1+0x594], R6 ;  /* 0x0005940601007387 */ /* 0x0003e80000100800 */
[----:B0-----:R-:W4:Y:S04]  /*38940*/  LDL.LU.64 R24, [R1+0x968] ;  /* 0x0009680001187983 */ /* 0x001f280000300a00 */
[----:B------:R-:W4:Y:S01]  /*38950*/  LDL.LU.64 R12, [R1+0x5c0] ;  /* 0x0005c000010c7983 */ /* 0x000f220000300a00 */
[----:B------:R-:W-:-:S02]  /*38960*/  IMAD.X R10, R11, 0x1, R161, P4 ;  /* 0x000000010b0a7824 */ /* 0x000fc400020e06a1 */
[----:B-1----:R-:W-:-:S05]  /*38970*/  IMAD.X R6, R23, 0x1, R161, P3 ;  /* 0x0000000117067824 */ /* 0x002fca00018e06a1 */
[----:B------:R3:W-:Y:S04]  /*38980*/  STL [R1+0x598], R6 ;  /* 0x0005980601007387 */ /* 0x0007e80000100800 */
[----:B------:R0:W-:Y:S01]  /*38990*/  STL [R1+0x59c], R10 ;  /* 0x00059c0a01007387 */ /* 0x0001e20000100800 */
[-C--:B--2---:R-:W-:Y:S02]  /*389a0*/  IADD3 R11, P0, PT, R8, R165.reuse, RZ ;  /* 0x000000a5080b7210 */ /* 0x084fe40007f1e0ff */
[----:B---3--:R-:W-:-:S03]  /*389b0*/  IADD3 R6, P1, PT, R20, R165, RZ ;  /* 0x000000a514067210 */ /* 0x008fc60007f3e0ff */
[----:B------:R-:W-:Y:S01]  /*389c0*/  STL [R1+0x948], R11 ;  /* 0x0009480b01007387 */ /* 0x000fe20000100800 */
[----:B0-----:R-:W-:-:S03]  /*389d0*/  IADD3 R10, P3, PT, R18, R165, RZ ;  /* 0x000000a5120a7210 */ /* 0x001fc60007f7e0ff */
[----:B------:R0:W-:Y:S01]  /*389e0*/  STL [R1+0x144], R6 ;  /* 0x0001440601007387 */ /* 0x0001e20000100800 */
[----:B------:R-:W-:-:S03]  /*389f0*/  IADD3 R22, P4, PT, R16, R165, RZ ;  /* 0x000000a510167210 */ /* 0x000fc60007f9e0ff */
[----:B------:R1:W-:Y:S01]  /*38a00*/  STL [R1+0x148], R10 ;  /* 0x0001480a01007387 */ /* 0x0003e20000100800 */
[----:B0-----:R-:W-:-:S03]  /*38a10*/  IMAD.X R6, R9, 0x1, R161, P0 ;  /* 0x0000000109067824 */ /* 0x001fc600000e06a1 */
[----:B-1----:R-:W2:Y:S04]  /*38a20*/  LDL.LU.64 R10, [R1+0x970] ;  /* 0x00097000010a7983 */ /* 0x002ea80000300a00 */
[----:B------:R0:W-:Y:S04]  /*38a30*/  STL [R1+0x1db8], R22 ;  /* 0x001db81601007387 */ /* 0x0001e80000100800 */
[----:B------:R-:W3:Y:S04]  /*38a40*/  LDL.LU.64 R8, [R1+0x5c8] ;  /* 0x0005c80001087983 */ /* 0x000ee80000300a00 */
[----:B------:R1:W-:Y:S04]  /*38a50*/  STL [R1+0x5a0], R6 ;  /* 0x0005a00601007387 */ /* 0x0003e80000100800 */
[----:B0-----:R-:W3:Y:S01]  /*38a60*/  LDL.LU.64 R22, [R1+0x978] ;  /* 0x0009780001167983 */ /* 0x001ee20000300a00 */
[----:B-1----:R-:W-:-:S03]  /*38a70*/  IMAD.X R6, R21, 0x1, R161, P1 ;  /* 0x0000000115067824 */ /* 0x002fc600008e06a1 */
[----:B------:R-:W3:Y:S01]  /*38a80*/  LDL.LU.64 R20, [R1+0x5d0] ;  /* 0x0005d00001147983 */ /* 0x000ee20000300a00 */
[----:B------:R-:W-:-:S03]  /*38a90*/  IMAD.X R17, R17, 0x1, R161, P4 ;  /* 0x0000000111117824 */ /* 0x000fc600020e06a1 */
[----:B------:R0:W-:Y:S01]  /*38aa0*/  STL [R1+0x13c], R6 ;  /* 0x00013c0601007387 */ /* 0x0001e20000100800 */
[----:B----4-:R-:W-:Y:S01]  /*38ab0*/  IADD3 R16, P0, PT, R14, R165, RZ ;  /* 0x000000a50e107210 */ /* 0x010fe20007f1e0ff */
[----:B0-----:R-:W-:-:S05]  /*38ac0*/  IMAD.X R6, R19, 0x1, R161, P3 ;  /* 0x0000000113067824 */ /* 0x001fca00018e06a1 */
[----:B------:R0:W-:Y:S04]  /*38ad0*/  STL [R1+0x140], R6 ;  /* 0x0001400601007387 */ /* 0x0001e80000100800 */
[----:B------:R1:W-:Y:S04]  /*38ae0*/  STL [R1+0x5a4], R17 ;  /* 0x0005a41101007387 */ /* 0x0003e80000100800 */
[----:B------:R4:W-:Y:S01]  /*38af0*/  STL [R1+0x950], R16 ;  /* 0x0009501001007387 */ /* 0x0009e20000100800 */
[-C--:B0-----:R-:W-:Y:S02]  /*38b00*/  IADD3 R6, P1, PT, R4, R165.reuse, RZ ;  /* 0x000000a504067210 */ /* 0x081fe40007f3e0ff */
[----:B-1----:R-:W-:-:S03]  /*38b10*/  IADD3 R17, P3, PT, R32, R165, RZ ;  /* 0x000000a520117210 */ /* 0x002fc60007f7e0ff */
[----:B------:R0:W-:Y:S01]  /*38b20*/  STL [R1+0x1dbc], R6 ;  /* 0x001dbc0601007387 */ /* 0x0001e20000100800 */
[----:B----4-:R-:W-:-:S03]  /*38b30*/  IADD3 R16, P4, PT, R30, R165, RZ ;  /* 0x000000a51e107210 */ /* 0x010fc60007f9e0ff */
[----:B------:R-:W-:Y:S01]  /*38b40*/  STL [R1+0x958], R17 ;  /* 0x0009581101007387 */ /* 0x000fe20000100800 */
[----:B------:R-:W-:-:S03]  /*38b50*/  IMAD.X R4, R5, 0x1, R161, P1 ;  /* 0x0000000105047824 */ /* 0x000fc600008e06a1 */
[----:B------:R1:W-:Y:S01]  /*38b60*/  STL [R1+0x1dc0], R16 ;  /* 0x001dc01001007387 */ /* 0x0003e20000100800 */
[----:B0-----:R-:W-:-:S03]  /*38b70*/  IMAD.X R6, R15, 0x1, R161, P0 ;  /* 0x000000010f067824 */ /* 0x001fc600000e06a1 */
[----:B------:R-:W4:Y:S04]  /*38b80*/  LDL.LU.64 R18, [R1+0x980] ;  /* 0x0009800001127983 */ /* 0x000f280000300a00 */
[----:B------:R0:W-:Y:S04]  /*38b90*/  STL [R1+0x5a8], R6 ;  /* 0x0005a80601007387 */ /* 0x0001e80000100800 */
[----:B-1----:R-:W4:Y:S04]  /*38ba0*/  LDL.LU.64 R16, [R1+0xa80] ;  /* 0x000a800001107983 */ /* 0x002f280000300a00 */
[----:B------:R1:W-:Y:S01]  /*38bb0*/  STL [R1+0x5ac], R4 ;  /* 0x0005ac0401007387 */ /* 0x0003e20000100800 */
[----:B------:R-:W-:-:S03]  /*38bc0*/  IMAD.X R32, R33, 0x1, R161, P3 ;  /* 0x0000000121207824 */ /* 0x000fc600018e06a1 */
[----:B------:R-:W4:Y:S01]  /*38bd0*/  LDL.LU.64 R14, [R1+0xb90] ;  /* 0x000b9000010e7983 */ /* 0x000f220000300a00 */
[----:B0-----:R-:W-:-:S03]  /*38be0*/  IMAD.X R6, R31, 0x1, R161, P4 ;  /* 0x000000011f067824 */ /* 0x001fc600020e06a1 */
[----:B-1----:R-:W4:Y:S01]  /*38bf0*/  LDL.LU.64 R4, [R1+0x5d8] ;  /* 0x0005d80001047983 */ /* 0x002f220000300a00 */
[----:B------:R-:W-:-:S03]  /*38c00*/  IADD3 R30, P0, PT, R28, R165, RZ ;  /* 0x000000a51c1e7210 */ /* 0x000fc60007f1e0ff */
[----:B------:R-:W-:Y:S01]  /*38c10*/  STL [R1+0x5b0], R32 ;  /* 0x0005b02001007387 */ /* 0x000fe20000100800 */
[----:B------:R-:W-:-:S03]  /*38c20*/  IADD3 R31, P1, PT, R26, R165, RZ ;  /* 0x000000a51a1f7210 */ /* 0x000fc60007f3e0ff */
[----:B------:R0:W-:Y:S01]  /*38c30*/  STL [R1+0x5b4], R6 ;  /* 0x0005b40601007387 */ /* 0x0001e20000100800 */
[----:B------:R-:W-:-:S03]  /*38c40*/  IMAD.X R28, R29, 0x1, R161, P0 ;  /* 0x000000011d1c7824 */ /* 0x000fc600000e06a1 */
[----:B------:R1:W-:Y:S01]  /*38c50*/  STL [R1+0x960], R30 ;  /* 0x0009601e01007387 */ /* 0x0003e20000100800 */
[----:B0-----:R-:W-:-:S03]  /*38c60*/  IADD3 R6, P3, PT, R24, R165, RZ ;  /* 0x000000a518067210 */ /* 0x001fc60007f7e0ff */
[----:B------:R-:W-:Y:S01]  /*38c70*/  STL [R1+0x1dc4], R31 ;  /* 0x001dc41f01007387 */ /* 0x000fe20000100800 */
[----:B-1----:R-:W-:-:S03]  /*38c80*/  IADD3 R30, P4, PT, R12, R165, RZ ;  /* 0x000000a50c1e7210 */ /* 0x002fc60007f9e0ff */
[----:B------:R0:W-:Y:S04]  /*38c90*/  STL [R1+0x968], R6 ;  /* 0x0009680601007387 */ /* 0x0001e80000100800 */
[----:B------:R1:W-:Y:S04]  /*38ca0*/  STL [R1+0x1dc8], R30 ;  /* 0x001dc81e01007387 */ /* 0x0003e80000100800 */
[----:B------:R-:W4:Y:S01]  /*38cb0*/  LDL.LU.64 R36, [R1+0x988] ;  /* 0x0009880001247983 */ /* 0x000f220000300a00 */
[----:B0-----:R-:W-:-:S03]  /*38cc0*/  IMAD.X R6, R27, 0x1, R161, P1 ;  /* 0x000000011b067824 */ /* 0x001fc600008e06a1 */
[----:B------:R-:W-:Y:S04]  /*38cd0*/  STL [R1+0x5b8], R28 ;  /* 0x0005b81c01007387 */ /* 0x000fe80000100800 */
[----:B------:R-:W4:Y:S04]  /*38ce0*/  LDL.LU.64 R34, [R1+0x5e0] ;  /* 0x0005e00001227983 */ /* 0x000f280000300a00 */
[----:B------:R2:W-:Y:S04]  /*38cf0*/  STL [R1+0x5bc], R6 ;  /* 0x0005bc0601007387 */ /* 0x0005e80000100800 */
[----:B------:R-:W4:Y:S01]  /*38d00*/  LDL.LU.64 R32, [R1+0x990] ;  /* 0x0009900001207983 */ /* 0x000f220000300a00 */
[----:B------:R-:W-:-:S02]  /*38d10*/  IMAD.X R24, R25, 0x1, R161, P3 ;  /* 0x0000000119187824 */ /* 0x000fc400018e06a1 */
[----:B------:R-:W-:-:S03]  /*38d20*/  IMAD.X R13, R13, 0x1, R161, P4 ;  /* 0x000000010d0d7824 */ /* 0x000fc600020e06a1 */
[----:B------:R-:W-:Y:S04]  /*38d30*/  STL [R1+0x5c0], R24 ;  /* 0x0005c01801007387 */ /* 0x000fe80000100800 */
[----:B------:R-:W-:Y:S04]  /*38d40*/  STL [R1+0x5c4], R13 ;  /* 0x0005c40d01007387 */ /* 0x000fe80000100800 */
[----:B-1----:R-:W4:Y:S01]  /*38d50*/  LDL.LU.64 R30, [R1+0x5e8] ;  /* 0x0005e800011e7983 */ /* 0x002f220000300a00 */
[-C--:B--2---:R-:W-:Y:S02]  /*38d60*/  IADD3 R6, P0, PT, R10, R165.reuse, RZ ;  /* 0x000000a50a067210 */ /* 0x084fe40007f1e0ff */
[----:B---3--:R-:W-:-:S03]  /*38d70*/  IADD3 R12, P1, PT, R8, R165, RZ ;  /* 0x000000a5080c7210 */ /* 0x008fc60007f3e0ff */
[----:B------:R0:W-:Y:S04]  /*38d80*/  STL [R1+0x970], R6 ;  /* 0x0009700601007387 */ /* 0x0001e80000100800 */
[----:B------:R1:W-:Y:S01]  /*38d90*/  STL [R1+0x1dcc], R12 ;  /* 0x001dcc0c01007387 */ /* 0x0003e20000100800 */
[----:B------:R-:W-:Y:S01]  /*38da0*/  IMAD.X R10, R11, 0x1, R161, P0 ;  /* 0x000000010b0a7824 */ /* 0x000fe200000e06a1 */
[-C--:B0-----:R-:W-:Y:S02]  /*38db0*/  IADD3 R6, P3, PT, R22, R165.reuse, RZ ;  /* 0x000000a516067210 */ /* 0x081fe40007f7e0ff */
[----:B-1----:R-:W-:-:S03]  /*38dc0*/  IADD3 R12, P4, PT, R20, R165, RZ ;  /* 0x000000a5140c7210 */ /* 0x002fc60007f9e0ff */
[----:B------:R0:W-:Y:S04]  /*38dd0*/  STL [R1+0x978], R6 ;  /* 0x0009780601007387 */ /* 0x0001e80000100800 */
[----:B------:R1:W-:Y:S04]  /*38de0*/  STL [R1+0x1dd0], R12 ;  /* 0x001dd00c01007387 */ /* 0x0003e80000100800 */
[----:B------:R-:W2:Y:S01]  /*38df0*/  LDL.LU.64 R28, [R1+0x998] ;  /* 0x00099800011c7983 */ /* 0x000ea20000300a00 */
[----:B0-----:R-:W-:-:S03]  /*38e00*/  IMAD.X R6, R9, 0x1, R161, P1 ;  /* 0x0000000109067824 */ /* 0x001fc600008e06a1 */
[----:B------:R0:W-:Y:S04]  /*38e10*/  STL [R1+0x5c8], R10 ;  /* 0x0005c80a01007387 */ /* 0x0001e80000100800 */
[----:B-1----:R-:W3:Y:S04]  /*38e20*/  LDL.LU.64 R12, [R1+0x5f0] ;  /* 0x0005f000010c7983 */ /* 0x002ee80000300a00 */
[----:B------:R1:W-:Y:S04]  /*38e30*/  STL [R1+0x5cc], R6 ;  /* 0x0005cc0601007387 */ /* 0x0003e80000100800 */
[----:B0-----:R-:W3:Y:S04]  /*38e40*/  LDL.LU.64 R10, [R1+0x9a0] ;  /* 0x0009a000010a7983 */ /* 0x001ee80000300a00 */
[----:B------:R-:W3:Y:S01]  /*38e50*/  LDL.LU.64 R8, [R1+0x5f8] ;  /* 0x0005f80001087983 */ /* 0x000ee20000300a00 */
[----:B------:R-:W-:-:S02]  /*38e60*/  IMAD.X R22, R23, 0x1, R161, P3 ;  /* 0x0000000117167824 */ /* 0x000fc400018e06a1 */
[----:B-1----:R-:W-:-:S03]  /*38e70*/  IMAD.X R6, R21, 0x1, R161, P4 ;  /* 0x0000000115067824 */ /* 0x002fc600020e06a1 */
[----:B------:R-:W-:Y:S04]  /*38e80*/  STL [R1+0x5d0], R22 ;  /* 0x0005d01601007387 */ /* 0x000fe80000100800 */
[----:B------:R0:W-:Y:S01]  /*38e90*/  STL [R1+0x5d4], R6 ;  /* 0x0005d40601007387 */ /* 0x0001e20000100800 */
[----:B----4-:R-:W-:-:S05]  /*38ea0*/  IADD3 R20, P0, PT, R18, R165, RZ ;  /* 0x000000a512147210 */ /* 0x010fca0007f1e0ff */
[----:B------:R1:W-:Y:S01]  /*38eb0*/  STL [R1+0x980], R20 ;  /* 0x0009801401007387 */ /* 0x0003e20000100800 */
[-C--:B------:R-:W-:Y:S01]  /*38ec0*/  IADD3 R21, P1, PT, R16, R165.reuse, RZ ;  /* 0x000000a510157210 */ /* 0x080fe20007f3e0ff */
[----:B------:R-:W-:Y:S01]  /*38ed0*/  IMAD.X R18, R19, 0x1, R161, P0 ;  /* 0x0000000113127824 */ /* 0x000fe200000e06a1 */
        /* <DEDUP_REMOVED lines=9> */
[----:B------:R0:W-:Y:S01]  /*38f70*/  STL [R1+0x12c], R6 ;  /* 0x00012c0601007387 */ /* 0x0001e20000100800 */
[----:B------:R-:W-:-:S03]  /*38f80*/  IMAD.X R14, R15, 0x1, R161, P3 ;  /* 0x000000010f0e7824 */ /* 0x000fc600018e06a1 */
[----:B------:R-:W4:Y:S01]  /*38f90*/  LDL.LU.64 R22, [R1+0xa88] ;  /* 0x000a880001167983 */ /* 0x000f220000300a00 */
[----:B------:R-:W-:-:S03]  /*38fa0*/  IMAD.X R4, R5, 0x1, R161, P4 ;  /* 0x0000000105047824 */ /* 0x000fc600020e06a1 */
[----:B-1----:R-:W4:Y:S01]  /*38fb0*/  LDL.LU.64 R20, [R1+0xb98] ;  /* 0x000b980001147983 */ /* 0x002f220000300a00 */
[----:B0-----:R-:W-:-:S03]  /*38fc0*/  IADD3 R6, P0, PT, R36, R165, RZ ;  /* 0x000000a524067210 */ /* 0x001fc60007f1e0ff */
[----:B------:R-:W-:Y:S04]  /*38fd0*/  STL [R1+0x130], R14 ;  /* 0x0001300e01007387 */ /* 0x000fe80000100800 */
[----:B------:R0:W-:Y:S01]  /*38fe0*/  STL [R1+0x5dc], R4 ;  /* 0x0005dc0401007387 */ /* 0x0001e20000100800 */
[----:B------:R-:W-:-:S03]  /*38ff0*/  IADD3 R5, P1, PT, R34, R165, RZ ;  /* 0x000000a522057210 */ /* 0x000fc60007f3e0ff */
[----:B------:R-:W-:Y:S04]  /*39000*/  STL [R1+0x988], R6 ;  /* 0x0009880601007387 */ /* 0x000fe80000100800 */
[----:B------:R-:W4:Y:S01]  /*39010*/  LDL.LU.64 R18, [R1+0xba0] ;  /* 0x000ba00001127983 */ /* 0x000f220000300a00 */
[----:B0-----:R-:W-:-:S03]  /*39020*/  IADD3 R4, P3, PT, R32, R165, RZ ;  /* 0x000000a520047210 */ /* 0x001fc60007f7e0ff */
[----:B------:R-:W-:Y:S04]  /*39030*/  STL [R1+0x1dd8], R5 ;  /* 0x001dd80501007387 */ /* 0x000fe80000100800 */
[----:B------:R-:W4:Y:S04]  /*39040*/  LDL.LU.64 R16, [R1+0xa90] ;  /* 0x000a900001107983 */ /* 0x000f280000300a00 */
[----:B------:R0:W-:Y:S04]  /*39050*/  STL [R1+0x990], R4 ;  /* 0x0009900401007387 */ /* 0x0001e80000100800 */
[----:B------:R-:W4:Y:S04]  /*39060*/  LDL.LU.64 R14, [R1+0xba8] ;  /* 0x000ba800010e7983 */ /* 0x000f280000300a00 */
[----:B0-----:R-:W4:Y:S01]  /*39070*/  LDL.LU.64 R4, [R1+0xa98] ;  /* 0x000a980001047983 */ /* 0x001f220000300a00 */
[----:B------:R-:W-:Y:S01]  /*39080*/  IADD3 R38, P4, PT, R30, R165, RZ ;  /* 0x000000a51e267210 */ /* 0x000fe20007f9e0ff */
[----:B------:R-:W-:-:S02]  /*39090*/  IMAD.X R6, R37, 0x1, R161, P0 ;  /* 0x0000000125067824 */ /* 0x000fc400000e06a1 */
[--C-:B------:R-:W-:Y:S02]  /*390a0*/  IMAD.X R34, R35, 0x1, R161.reuse, P1 ;  /* 0x0000000123227824 */ /* 0x100fe400008e06a1 */
[----:B------:R-:W-:Y:S01]  /*390b0*/  STL [R1+0x1ddc], R38 ;  /* 0x001ddc2601007387 */ /* 0x000fe20000100800 */
[----:B------:R-:W-:-:S03]  /*390c0*/  IMAD.X R32, R33, 0x1, R161, P3 ;  /* 0x0000000121207824 */ /* 0x000fc600018e06a1 */
[----:B------:R0:W-:Y:S04]  /*390d0*/  STL [R1+0x5e0], R6 ;  /* 0x0005e00601007387 */ /* 0x0001e80000100800 */
[----:B------:R-:W-:Y:S01]  /*390e0*/  STL [R1+0x5e4], R34 ;  /* 0x0005e42201007387 */ /* 0x000fe20000100800 */
[----:B0-----:R-:W-:-:S03]  /*390f0*/  IMAD.X R6, R31, 0x1, R161, P4 ;  /* 0x000000011f067824 */ /* 0x001fc600020e06a1 */
[----:B------:R-:W-:Y:S04]  /*39100*/  STL [R1+0x5e8], R32 ;  /* 0x0005e82001007387 */ /* 0x000fe80000100800 */
[----:B------:R0:W-:Y:S01]  /*39110*/  STL [R1+0x5ec], R6 ;  /* 0x0005ec0601007387 */ /* 0x0001e20000100800 */
[----:B--2---:R-:W-:-:S05]  /*39120*/  IADD3 R30, P0, PT, R28, R165, RZ ;  /* 0x000000a51c1e7210 */ /* 0x004fca0007f1e0ff */
[----:B------:R1:W-:Y:S01]  /*39130*/  STL [R1+0x998], R30 ;  /* 0x0009981e01007387 */ /* 0x0003e20000100800 */
[-C--:B---3--:R-:W-:Y:S02]  /*39140*/  IADD3 R31, P1, PT, R12, R165.reuse, RZ ;  /* 0x000000a50c1f7210 */ /* 0x088fe40007f3e0ff */
[----:B0-----:R-:W-:-:S03]  /*39150*/  IADD3 R6, P3, PT, R10, R165, RZ ;  /* 0x000000a50a067210 */ /* 0x001fc60007f7e0ff */
[----:B------:R-:W-:Y:S01]  /*39160*/  STL [R1+0x1de0], R31 ;  /* 0x001de01f01007387 */ /* 0x000fe20000100800 */
[----:B-1----:R-:W-:-:S03]  /*39170*/  IADD3 R30, P4, PT, R8, R165, RZ ;  /* 0x000000a5081e7210 */ /* 0x002fc60007f9e0ff */
[----:B------:R0:W-:Y:S04]  /*39180*/  STL [R1+0x9a0], R6 ;  /* 0x0009a00601007387 */ /* 0x0001e80000100800 */
[----:B------:R-:W-:Y:S01]  /*39190*/  STL [R1+0x1de4], R30 ;  /* 0x001de41e01007387 */ /* 0x000fe20000100800 */
[----:B0-----:R-:W-:-:S03]  /*391a0*/  IMAD.X R6, R13, 0x1, R161, P1 ;  /* 0x000000010d067824 */ /* 0x001fc600008e06a1 */
[----:B------:R-:W2:Y:S01]  /*391b0*/  LDL.LU.64 R12, [R1+0xbb0] ;  /* 0x000bb000010c7983 */ /* 0x000ea20000300a00 */
[----:B------:R-:W-:-:S05]  /*391c0*/  IMAD.X R28, R29, 0x1, R161, P0 ;  /* 0x000000011d1c7824 */ /* 0x000fca00000e06a1 */
[----:B------:R0:W-:Y:S04]  /*391d0*/  STL [R1+0x5f0], R28 ;  /* 0x0005f01c01007387 */ /* 0x0001e80000100800 */
[----:B------:R1:W-:Y:S01]  /*391e0*/  STL [R1+0x5f4], R6 ;  /* 0x0005f40601007387 */ /* 0x0003e20000100800 */
[----:B0-----:R-:W-:-:S03]  /*391f0*/  IMAD.X R28, R11, 0x1, R161, P3 ;  /* 0x000000010b1c7824 */ /* 0x001fc600018e06a1 */
[----:B------:R-:W3:Y:S01]  /*39200*/  LDL.LU.64 R10, [R1+0xaa0] ;  /* 0x000aa000010a7983 */ /* 0x000ee20000300a00 */
[----:B-1----:R-:W-:-:S03]  /*39210*/  IMAD.X R6, R9, 0x1, R161, P4 ;  /* 0x0000000109067824 */ /* 0x002fc600020e06a1 */
[----:B------:R-:W-:Y:S04]  /*39220*/  STL [R1+0x5f8], R28 ;  /* 0x0005f81c01007387 */ /* 0x000fe80000100800 */
[----:B------:R-:W3:Y:S04]  /*39230*/  LDL.LU.64 R8, [R1+0xbb8] ;  /* 0x000bb80001087983 */ /* 0x000ee80000300a00 */
[----:B------:R-:W3:Y:S04]  /*39240*/  LDL.LU.64 R32, [R1+0xaa8] ;  /* 0x000aa80001207983 */ /* 0x000ee80000300a00 */
[----:B------:R4:W-:Y:S02]  /*39250*/  STL [R1+0x5fc], R6 ;  /* 0x0005fc0601007387 */ /* 0x0009e40000100800 */
[----:B----4-:R-:W-:-:S02]  /*39260*/  IADD3 R6, P0, PT, R26, R165, RZ ;  /* 0x000000a51a067210 */ /* 0x010fc40007f1e0ff */
[----:B------:R-:W-:-:S03]  /*39270*/  IADD3 R29, P1, PT, R24, R165, RZ ;  /* 0x000000a5181d7210 */ /* 0x000fc60007f3e0ff */
[----:B------:R0:W-:Y:S01]  /*39280*/  STL [R1+0x9a8], R6 ;  /* 0x0009a80601007387 */ /* 0x0001e20000100800 */
[-C--:B------:R-:W-:Y:S01]  /*39290*/  IADD3 R28, P3, PT, R22, R165.reuse, RZ ;  /* 0x000000a5161c7210 */ /* 0x080fe20007f7e0ff */
[--C-:B------:R-:W-:Y:S02]  /*392a0*/  IMAD.X R26, R27, 0x1, R161.reuse, P0 ;  /* 0x000000011b1a7824 */ /* 0x100fe400000e06a1 */
[----:B------:R-:W-:Y:S01]  /*392b0*/  STL [R1+0x1de8], R29 ;  /* 0x001de81d01007387 */ /* 0x000fe20000100800 */
[--C-:B------:R-:W-:Y:S01]  /*392c0*/  IMAD.X R24, R25, 0x1, R161.reuse, P1 ;  /* 0x0000000119187824 */ /* 0x100fe200008e06a1 */
[----:B0-----:R-:W-:Y:S02]  /*392d0*/  IADD3 R6, P4, PT, R20, R165, RZ ;  /* 0x000000a514067210 */ /* 0x001fe40007f9e0ff */
[----:B------:R-:W-:Y:S04]  /*392e0*/  STL [R1+0x124], R28 ;  /* 0x0001241c01007387 */ /* 0x000fe80000100800 */
[----:B------:R0:W-:Y:S01]  /*392f0*/  STL [R1+0x128], R6 ;  /* 0x0001280601007387 */ /* 0x0001e20000100800 */
[----:B------:R-:W-:-:S03]  /*39300*/  IMAD.X R20, R21, 0x1, R161, P4 ;  /* 0x0000000115147824 */ /* 0x000fc600020e06a1 */
[----:B------:R-:W-:Y:S01]  /*39310*/  STL [R1+0x600], R26 ;  /* 0x0006001a01007387 */ /* 0x000fe20000100800 */
[----:B0-----:R-:W-:-:S03]  /*39320*/  IMAD.X R6, R23, 0x1, R161, P3 ;  /* 0x0000000117067824 */ /* 0x001fc600018e06a1 */
[----:B------:R-:W-:Y:S04]  /*39330*/  STL [R1+0x604], R24 ;  /* 0x0006041801007387 */ /* 0x000fe80000100800 */
[----:B------:R0:W-:Y:S01]  /*39340*/  STL [R1+0xa4], R6 ;  /* 0x0000a40601007387 */ /* 0x0001e20000100800 */
[----:B------:R-:W-:-:S03]  /*39350*/  IADD3 R21, P1, PT, R16, R165, RZ ;  /* 0x000000a510157210 */ /* 0x000fc60007f3e0ff */
[----:B------:R1:W-:Y:S01]  /*39360*/  STL [R1+0xa8], R20 ;  /* 0x0000a81401007387 */ /* 0x0003e20000100800 */
[-C--:B0-----:R-:W-:Y:S02]  /*39370*/  IADD3 R6, P0, PT, R18, R165.reuse, RZ ;  /* 0x000000a512067210 */ /* 0x081fe40007f1e0ff */
[----:B-1----:R-:W-:-:S03]  /*39380*/  IADD3 R20, P3, PT, R14, R165, RZ ;  /* 0x000000a50e147210 */ /* 0x002fc60007f7e0ff */
[----:B------:R0:W-:Y:S04]  /*39390*/  STL [R1+0xe8], R6 ;  /* 0x0000e80601007387 */ /* 0x0001e80000100800 */
[----:B------:R-:W-:Y:S04]  /*393a0*/  STL [R1+0xec], R21 ;  /* 0x0000ec1501007387 */ /* 0x000fe80000100800 */
[----:B------:R-:W4:Y:S01]  /*393b0*/  LDL.LU.64 R30, [R1+0xbc0] ;  /* 0x000bc000011e7983 */ /* 0x000f220000300a00 */
[----:B0-----:R-:W-:-:S03]  /*393c0*/  IADD3 R6, P4, PT, R4, R165, RZ ;  /* 0x000000a504067210 */ /* 0x001fc60007f9e0ff */
[----:B------:R-:W-:Y:S04]  /*393d0*/  STL [R1+0xf0], R20 ;  /* 0x0000f01401007387 */ /* 0x000fe80000100800 */
[----:B------:R-:W4:Y:S04]  /*393e0*/  LDL.LU.64 R28, [R1+0xab0] ;  /* 0x000ab000011c7983 */ /* 0x000f280000300a00 */
[----:B------:R0:W-:Y:S04]  /*393f0*/  STL [R1+0xf4], R6 ;  /* 0x0000f40601007387 */ /* 0x0001e80000100800 */
[----:B------:R-:W4:Y:S04]  /*39400*/  LDL.LU.64 R26, [R1+0xbc8] ;  /* 0x000bc800011a7983 */ /* 0x000f280000300a00 */
[----:B------:R-:W4:Y:S01]  /*39410*/  LDL.LU.64 R24, [R1+0xab8] ;  /* 0x000ab80001187983 */ /* 0x000f220000300a00 */
[----:B------:R-:W-:-:S02]  /*39420*/  IMAD.X R18, R19, 0x1, R161, P0 ;  /* 0x0000000113127824 */ /* 0x000fc400000e06a1 */
[--C-:B------:R-:W-:Y:S02]  /*39430*/  IMAD.X R16, R17, 0x1, R161.reuse, P1 ;  /* 0x0000000111107824 */ /* 0x100fe400008e06a1 */
[--C-:B0-----:R-:W-:Y:S01]  /*39440*/  IMAD.X R6, R15, 0x1, R161.reuse, P3 ;  /* 0x000000010f067824 */ /* 0x101fe200018e06a1 */
[----:B------:R-:W-:Y:S01]  /*39450*/  STL [R1+0xac], R18 ;  /* 0x0000ac1201007387 */ /* 0x000fe20000100800 */
[----:B------:R-:W-:-:S03]  /*39460*/  IMAD.X R5, R5, 0x1, R161, P4 ;  /* 0x0000000105057824 */ /* 0x000fc600020e06a1 */
[----:B------:R-:W-:Y:S04]  /*39470*/  STL [R1+0xb0], R16 ;  /* 0x0000b01001007387 */ /* 0x000fe80000100800 */
[----:B------:R-:W4:Y:S04]  /*39480*/  LDL.LU.64 R22, [R1+0xbd0] ;  /* 0x000bd00001167983 */ /* 0x000f280000300a00 */
[----:B------:R-:W-:Y:S04]  /*39490*/  STL [R1+0xb4], R6 ;  /* 0x0000b40601007387 */ /* 0x000fe80000100800 */
[----:B------:R2:W-:Y:S04]  /*394a0*/  STL [R1+0xb8], R5 ;  /* 0x0000b80501007387 */ /* 0x0005e80000100800 */
[----:B------:R-:W4:Y:S01]  /*394b0*/  LDL.LU.64 R20, [R1+0xbd8] ;  /* 0x000bd80001147983 */ /* 0x000f220000300a00 */
[----:B--2---:R-:W-:-:S05]  /*394c0*/  IADD3 R5, P0, PT, R12, R165, RZ ;  /* 0x000000a50c057210 */ /* 0x004fca0007f1e0ff */
[----:B------:R0:W-:Y:S04]  /*394d0*/  STL [R1+0xf8], R5 ;  /* 0x0000f80501007387 */ /* 0x0001e80000100800 */
[----:B------:R-:W2:Y:S01]  /*394e0*/  LDL.LU.64 R18, [R1+0xbe0] ;  /* 0x000be00001127983 */ /* 0x000ea20000300a00 */
[----:B---3--:R-:W-:-:S05]  /*394f0*/  IADD3 R6, P1, PT, R10, R165, RZ ;  /* 0x000000a50a067210 */ /* 0x008fca0007f3e0ff */
[----:B------:R1:W-:Y:S01]  /*39500*/  STL [R1+0xfc], R6 ;  /* 0x0000fc0601007387 */ /* 0x0003e20000100800 */
[-C--:B0-----:R-:W-:Y:S02]  /*39510*/  IADD3 R5, P3, PT, R8, R165.reuse, RZ ;  /* 0x000000a508057210 */ /* 0x081fe40007f7e0ff */
[----:B------:R-:W-:-:S03]  /*39520*/  IADD3 R14, P4, PT, R32, R165, RZ ;  /* 0x000000a5200e7210 */ /* 0x000fc60007f9e0ff */
[----:B------:R0:W-:Y:S01]  /*39530*/  STL [R1+0x100], R5 ;  /* 0x0001000501007387 */ /* 0x0001e20000100800 */
[----:B-1----:R-:W-:-:S03]  /*39540*/  IMAD.X R6, R13, 0x1, R161, P0 ;  /* 0x000000010d067824 */ /* 0x002fc600000e06a1 */
[----:B------:R1:W-:Y:S04]  /*39550*/  STL [R1+0x104], R14 ;  /* 0x0001040e01007387 */ /* 0x0003e80000100800 */
[----:B------:R-:W3:Y:S01]  /*39560*/  LDL.LU R16, [R1+0x16dc] ;  /* 0x0016dc0001107983 */ /* 0x000ee20000300800 */
[----:B0-----:R-:W-:-:S03]  /*39570*/  IMAD.X R5, R11, 0x1, R161, P1 ;  /* 0x000000010b057824 */ /* 0x001fc600008e06a1 */
[----:B------:R-:W-:Y:S04]  /*39580*/  STL [R1+0xbc], R6 ;  /* 0x0000bc0601007387 */ /* 0x000fe80000100800 */
[----:B-1----:R-:W3:Y:S04]  /*39590*/  LDL.LU R14, [R1+0x16d4] ;  /* 0x0016d400010e7983 */ /* 0x002ee80000300800 */
[----:B------:R0:W-:Y:S04]  /*395a0*/  STL [R1+0xc0], R5 ;  /* 0x0000c00501007387 */ /* 0x0001e80000100800 */
[----:B------:R-:W3:Y:S04]  /*395b0*/  LDL.LU R13, [R1+0x1834] ;  /* 0x00183400010d7983 */ /* 0x000ee80000300800 */
[----:B------:R-:W3:Y:S01]  /*395c0*/  LDL.LU R12, [R1+0x182c] ;  /* 0x00182c00010c7983 */ /* 0x000ee20000300800 */
[----:B0-----:R-:W-:-:S03]  /*395d0*/  IMAD.X R5, R9, 0x1, R161, P3 ;  /* 0x0000000109057824 */ /* 0x001fc600018e06a1 */
[----:B------:R-:W3:Y:S04]  /*395e0*/  LDL.LU R11, [R1+0x1824] ;  /* 0x00182400010b7983 */ /* 0x000ee80000300800 */
[----:B------:R0:W-:Y:S04]  /*395f0*/  STL [R1+0xc4], R5 ;  /* 0x0000c40501007387 */ /* 0x0001e80000100800 */
[----:B------:R-:W3:Y:S04]  /*39600*/  LDL.LU R10, [R1+0x16d8] ;  /* 0x0016d800010a7983 */ /* 0x000ee80000300800 */
[----:B------:R-:W3:Y:S01]  /*39610*/  LDL.LU R8, [R1+0x181c] ;  /* 0x00181c0001087983 */ /* 0x000ee20000300800 */
[----:B0-----:R-:W-:-:S03]  /*39620*/  IMAD.X R5, R33, 0x1, R161, P4 ;  /* 0x0000000121057824 */ /* 0x001fc600020e06a1 */
[----:B------:R-:W3:Y:S04]  /*39630*/  LDL.LU R9, [R1+0x16d0] ;  /* 0x0016d00001097983 */ /* 0x000ee80000300800 */
[----:B------:R-:W3:Y:S04]  /*39640*/  LDL.LU R6, [R1+0x1814] ;  /* 0x0018140001067983 */ /* 0x000ee80000300800 */
[----:B------:R0:W-:Y:S01]  /*39650*/  STL [R1+0xc8], R5 ;  /* 0x0000c80501007387 */ /* 0x0001e20000100800 */
[-C--:B----4-:R-:W-:Y:S02]  /*39660*/  IADD3 R17, P0, PT, R30, R165.reuse, RZ ;  /* 0x000000a51e117210 */ /* 0x090fe40007f1e0ff */
[----:B------:R-:W-:-:S03]  /*39670*/  IADD3 R15, P1, PT, R28, R165, RZ ;  /* 0x000000a51c0f7210 */ /* 0x000fc60007f3e0ff */
[----:B------:R1:W-:Y:S04]  /*39680*/  STL [R1+0x108], R17 ;  /* 0x0001081101007387 */ /* 0x0003e80000100800 */
[----:B------:R4:W-:Y:S01]  /*39690*/  STL [R1+0x10c], R15 ;  /* 0x00010c0f01007387 */ /* 0x0009e20000100800 */
[-C--:B0-----:R-:W-:Y:S02]  /*396a0*/  IADD3 R5, P3, PT, R26, R165.reuse, RZ ;  /* 0x000000a51a057210 */ /* 0x081fe40007f7e0ff */
[----:B-1----:R-:W-:Y:S01]  /*396b0*/  IADD3 R17, P4, PT, R24, R165, RZ ;  /* 0x000000a518117210 */ /* 0x002fe20007f9e0ff */
[----:B----4-:R-:W-:Y:S02]  /*396c0*/  IMAD.X R15, R31, 0x1, R161, P0 ;  /* 0x000000011f0f7824 */ /* 0x010fe400000e06a1 */
[----:B------:R-:W-:Y:S04]  /*396d0*/  STL [R1+0x110], R5 ;  /* 0x0001100501007387 */ /* 0x000fe80000100800 */
[----:B------:R-:W-:Y:S04]  /*396e0*/  STL [R1+0x114], R17 ;  /* 0x0001141101007387 */ /* 0x000fe80000100800 */
[----:B------:R0:W-:Y:S01]  /*396f0*/  STL [R1+0xcc], R15 ;  /* 0x0000cc0f01007387 */ /* 0x0001e20000100800 */
[----:B------:R-:W-:Y:S01]  /*39700*/  USHF.L.U32 UR5, UR5, 0x1f, URZ ;  /* 0x0000001f05057899 */ /* 0x000fe200080006ff */
[----:B0-----:R-:W0:Y:S05]  /*39710*/  S2R R15, SR_TID.X ;  /* 0x00000000000f7919 */ /* 0x001e2a0000002100 */
[----:B------:R-:W-:-:S05]  /*39720*/  IMAD.U32 R4, RZ, RZ, UR5 ;  /* 0x00000005ff047e24 */ /* 0x000fca000f8e00ff */
[----:B------:R-:W1:Y:S01]  /*39730*/  LDCU UR5, c[0x0][0x3a0] ;  /* 0x00007400ff0577ac */ /* 0x000e620008000800 */
[--C-:B------:R-:W-:Y:S02]  /*39740*/  IMAD.X R5, R29, 0x1, R161.reuse, P1 ;  /* 0x000000011d057824 */ /* 0x100fe400008e06a1 */
[----:B------:R-:W-:-:S03]  /*39750*/  IMAD.X R17, R27, 0x1, R161, P3 ;  /* 0x000000011b117824 */ /* 0x000fc600018e06a1 */
[----:B------:R4:W-:Y:S04]  /*39760*/  STL [R1+0xd0], R5 ;  /* 0x0000d00501007387 */ /* 0x0009e80000100800 */
[----:B------:R1:W-:Y:S01]  /*39770*/  STL [R1+0xd4], R17 ;  /* 0x0000d41101007387 */ /* 0x0003e20000100800 */
[----:B----4-:R-:W-:Y:S01]  /*39780*/  IMAD.X R5, R25, 0x1, R161, P4 ;  /* 0x0000000119057824 */ /* 0x010fe200020e06a1 */
[----:B-1----:R-:W-:-:S04]  /*39790*/  IADD3 R17, P0, PT, R22, R165, RZ ;  /* 0x000000a516117210 */ /* 0x002fc80007f1e0ff */
[----:B------:R0:W-:Y:S01]  /*397a0*/  STL [R1+0xd8], R5 ;  /* 0x0000d80501007387 */ /* 0x0001e20000100800 */
[----:B------:R-:W-:Y:S01]  /*397b0*/  IADD3 R24, P1, PT, R20, R165, RZ ;  /* 0x000000a514187210 */ /* 0x000fe20007f3e0ff */
[----:B------:R-:W-:Y:S02]  /*397c0*/  UIADD3 UR6, UPT, UPT, UR6, 0x1, URZ ;  /* 0x0000000106067890 */ /* 0x000fe4000fffe0ff */
[----:B------:R2:W-:Y:S01]  /*397d0*/  STL [R1+0x118], R17 ;  /* 0x0001181101007387 */ /* 0x0005e20000100800 */
[--C-:B------:R-:W-:Y:S01]  /*397e0*/  IMAD.X R22, R23, 0x1, R161.reuse, P0 ;  /* 0x0000000117167824 */ /* 0x100fe200000e06a1 */
[----:B------:R-:W-:Y:S01]  /*397f0*/  UIMAD UR5, UR6, -0x100, UR5 ;  /* 0xffffff00060578a4 */ /* 0x000fe2000f8e0205 */
[----:B------:R-:W-:Y:S01]  /*39800*/  IMAD.X R20, R21, 0x1, R161, P1 ;  /* 0x0000000115147824 */ /* 0x000fe200008e06a1 */
[----:B------:R-:W-:Y:S01]  /*39810*/  STL [R1+0x11c], R24 ;  /* 0x00011c1801007387 */ /* 0x000fe20000100800 */
[----:B0-----:R-:W-:-:S04]  /*39820*/  SHF.R.U32.HI R5, RZ, 0x6, R15 ;  /* 0x00000006ff057819 */ /* 0x001fc8000001160f */
[----:B------:R-:W-:-:S04]  /*39830*/  SGXT.U32 R5, R5, 0x1 ;  /* 0x000000010505781a */ /* 0x000fc80000000000 */
[----:B------:R-:W-:Y:S02]  /*39840*/  ISETP.GE.AND P0, PT, R5, UR5, PT ;  /* 0x0000000505007c0c */ /* 0x000fe4000bf06270 */
[----:B--2---:R-:W-:-:S05]  /*39850*/  IADD3 R17, P3, PT, R18, R165, RZ ;  /* 0x000000a512117210 */ /* 0x004fca0007f7e0ff */
[----:B------:R0:W-:Y:S04]  /*39860*/  STL [R1+0x120], R17 ;  /* 0x0001201101007387 */ /* 0x0001e80000100800 */
[----:B------:R-:W-:Y:S01]  /*39870*/  STL [R1+0xdc], R22 ;  /* 0x0000dc1601007387 */ /* 0x000fe20000100800 */
[----:B0-----:R-:W-:-:S03]  /*39880*/  IMAD.X R17, R19, 0x1, R161, P3 ;  /* 0x0000000113117824 */ /* 0x001fc600018e06a1 */
[----:B------:R-:W-:Y:S04]  /*39890*/  STL [R1+0xe0], R20 ;  /* 0x0000e01401007387 */ /* 0x000fe80000100800 */
[----:B------:R-:W-:Y:S04]  /*398a0*/  STL [R1+0xe4], R17 ;  /* 0x0000e41101007387 */ /* 0x000fe80000100800 */
[----:B------:R-:W2:Y:S01]  /*398b0*/  LDL.LU R5, [R1+0x1830] ;  /* 0x0018300001057983 */ /* 0x000ea20000300800 */
[-C--:B---3--:R-:W-:Y:S02]  /*398c0*/  IADD3 R16, P4, PT, R16, R164.reuse, RZ ;  /* 0x000000a410107210 */ /* 0x088fe40007f9e0ff */
[----:B------:R-:W-:-:S03]  /*398d0*/  IADD3 R14, P5, PT, R14, R164, RZ ;  /* 0x000000a40e0e7210 */ /* 0x000fc60007fbe0ff */
[----:B------:R-:W-:Y:S01]  /*398e0*/  STL [R1+0x16dc], R16 ;  /* 0x0016dc1001007387 */ /* 0x000fe20000100800 */
[----:B------:R-:W-:-:S03]  /*398f0*/  IADD3 R13, P6, PT, R13, R164, RZ ;  /* 0x000000a40d0d7210 */ /* 0x000fc60007fde0ff */
[----:B------:R-:W-:Y:S01]  /*39900*/  STL [R1+0x16d4], R14 ;  /* 0x0016d40e01007387 */ /* 0x000fe20000100800 */
[----:B------:R-:W-:-:S03]  /*39910*/  IADD3 R12, P1, PT, R12, R164, RZ ;  /* 0x000000a40c0c7210 */ /* 0x000fc60007f3e0ff */
[----:B------:R-:W-:Y:S01]  /*39920*/  STL [R1+0x1834], R13 ;  /* 0x0018340d01007387 */ /* 0x000fe20000100800 */
[----:B------:R-:W-:-:S03]  /*39930*/  IADD3 R11, P3, PT, R11, R164, RZ ;  /* 0x000000a40b0b7210 */ /* 0x000fc60007f7e0ff */
[----:B------:R-:W-:Y:S01]  /*39940*/  STL [R1+0x182c], R12 ;  /* 0x00182c0c01007387 */ /* 0x000fe20000100800 */
[--C-:B------:R-:W-:Y:S01]  /*39950*/  IMAD.X R10, R10, 0x1, R160.reuse, P4 ;  /* 0x000000010a0a7824 */ /* 0x100fe200020e06a0 */
[----:B------:R-:W-:Y:S01]  /*39960*/  IADD3 R8, P4, PT, R8, R164, RZ ;  /* 0x000000a408087210 */ /* 0x000fe20007f9e0ff */
[----:B------:R-:W-:-:S04]  /*39970*/  IMAD.X R9, R9, 0x1, R160, P5 ;  /* 0x0000000109097824 */ /* 0x000fc800028e06a0 */
[----:B------:R0:W-:Y:S04]  /*39980*/  STL [R1+0x181c], R8 ;  /* 0x00181c0801007387 */ /* 0x0001e80000100800 */
[----:B------:R-:W-:Y:S01]  /*39990*/  STL [R1+0x1824], R11 ;  /* 0x0018240b01007387 */ /* 0x000fe20000100800 */
[----:B------:R-:W-:-:S03]  /*399a0*/  IADD3 R6, P5, PT, R6, R164, RZ ;  /* 0x000000a406067210 */ /* 0x000fc60007fbe0ff */
[----:B0-----:R-:W3:Y:S04]  /*399b0*/  LDL.LU R8, [R1+0x180c] ;  /* 0x00180c0001087983 */ /* 0x001ee80000300800 */
[----:B------:R-:W-:Y:S04]  /*399c0*/  STL [R1+0x16d8], R10 ;  /* 0x0016d80a01007387 */ /* 0x000fe80000100800 */
[----:B------:R-:W4:Y:S04]  /*399d0*/  LDL.LU R35, [R1+0x1828] ;  /* 0x0018280001237983 */ /* 0x000f280000300800 */
[----:B------:R-:W4:Y:S04]  /*399e0*/  LDL.LU R34, [R1+0x1804] ;  /* 0x0018040001227983 */ /* 0x000f280000300800 */
[----:B------:R-:W-:Y:S04]  /*399f0*/  STL [R1+0x16d0], R9 ;  /* 0x0016d00901007387 */ /* 0x000fe80000100800 */
[----:B------:R-:W4:Y:S04]  /*39a00*/  LDL.LU R33, [R1+0x1820] ;  /* 0x0018200001217983 */ /* 0x000f280000300800 */
        /* <DEDUP_REMOVED lines=21> */
[----:B------:R-:W4:Y:S04]  /*39b60*/  LDL.LU R12, [R1+0x17ac] ;  /* 0x0017ac00010c7983 */ /* 0x000f280000300800 */
[----:B------:R-:W4:Y:S04]  /*39b70*/  LDL.LU R11, [R1+0x17c8] ;  /* 0x0017c800010b7983 */ /* 0x000f280000300800 */
[----:B------:R-:W4:Y:S01]  /*39b80*/  LDL.LU R10, [R1+0x17a4] ;  /* 0x0017a400010a7983 */ /* 0x000f220000300800 */
[----:B--2---:R-:W-:-:S05]  /*39b90*/  IMAD.X R5, R5, 0x1, R160, P6 ;  /* 0x0000000105057824 */ /* 0x004fca00030e06a0 */
[----:B------:R0:W-:Y:S04]  /*39ba0*/  STL [R1+0x1830], R5 ;  /* 0x0018300501007387 */ /* 0x0001e80000100800 */
[----:B0-----:R-:W2:Y:S04]  /*39bb0*/  LDL.LU R5, [R1+0x17c0] ;  /* 0x0017c00001057983 */ /* 0x001ea80000300800 */
[----:B------:R-:W2:Y:S01]  /*39bc0*/  LDL.LU R9, [R1+0x179c] ;  /* 0x00179c0001097983 */ /* 0x000ea20000300800 */
[----:B---3--:R-:W-:-:S05]  /*39bd0*/  IADD3 R8, P6, PT, R8, R164, RZ ;  /* 0x000000a408087210 */ /* 0x008fca0007fde0ff */
[----:B------:R0:W-:Y:S01]  /*39be0*/  STL [R1+0x180c], R8 ;  /* 0x00180c0801007387 */ /* 0x0001e20000100800 */
[--C-:B----4-:R-:W-:Y:S01]  /*39bf0*/  IMAD.X R35, R35, 0x1, R160.reuse, P1 ;  /* 0x0000000123237824 */ /* 0x110fe200008e06a0 */
[----:B------:R-:W-:Y:S02]  /*39c00*/  IADD3 R34, P1, PT, R34, R164, RZ ;  /* 0x000000a422227210 */ /* 0x000fe40007f3e0ff */
[----:B0-----:R-:W3:Y:S01]  /*39c10*/  LDL.LU R8, [R1+0x17b8] ;  /* 0x0017b80001087983 */ /* 0x001ee20000300800 */
[----:B------:R-:W-:-:S03]  /*39c20*/  IMAD.X R33, R33, 0x1, R160, P3 ;  /* 0x0000000121217824 */ /* 0x000fc600018e06a0 */
[----:B------:R-:W-:Y:S04]  /*39c30*/  STL [R1+0x1828], R35 ;  /* 0x0018282301007387 */ /* 0x000fe80000100800 */
[----:B------:R-:W-:Y:S01]  /*39c40*/  STL [R1+0x1804], R34 ;  /* 0x0018042201007387 */ /* 0x000fe20000100800 */
[----:B------:R-:W-:-:S03]  /*39c50*/  IADD3 R32, P3, PT, R32, R164, RZ ;  /* 0x000000a420207210 */ /* 0x000fc60007f7e0ff */
[----:B------:R-:W-:Y:S01]  /*39c60*/  STL [R1+0x1820], R33 ;  /* 0x0018202101007387 */ /* 0x000fe20000100800 */
[----:B------:R-:W-:-:S03]  /*39c70*/  IMAD.X R31, R31, 0x1, R160, P4 ;  /* 0x000000011f1f7824 */ /* 0x000fc600020e06a0 */
        /* <DEDUP_REMOVED lines=33> */
[----:B------:R-:W-:Y:S01]  /*39e90*/  IMAD.X R6, R6, 0x1, R160, P3 ;  /* 0x0000000106067824 */ /* 0x000fe200018e06a0 */
[----:B------:R-:W-:-:S04]  /*39ea0*/  IADD3 R13, P1, PT, R13, R164, RZ ;  /* 0x000000a40d0d7210 */ /* 0x000fc80007f3e0ff */
[----:B------:R0:W-:Y:S01]  /*39eb0*/  STL [R1+0x17d0], R6 ;  /* 0x0017d00601007387 */ /* 0x0001e20000100800 */
[----:B------:R-:W-:-:S03]  /*39ec0*/  IADD3 R12, P3, PT, R12, R164, RZ ;  /* 0x000000a40c0c7210 */ /* 0x000fc60007f7e0ff */
[----:B------:R-:W-:Y:S01]  /*39ed0*/  STL [R1+0x17d8], R14 ;  /* 0x0017d80e01007387 */ /* 0x000fe20000100800 */
[----:B------:R-:W-:-:S03]  /*39ee0*/  IMAD.X R11, R11, 0x1, R160, P4 ;  /* 0x000000010b0b7824 */ /* 0x000fc600020e06a0 */
[----:B0-----:R-:W4:Y:S04]  /*39ef0*/  LDL.LU R6, [R1+0x1794] ;  /* 0x0017940001067983 */ /* 0x001f280000300800 */
[----:B------:R-:W-:Y:S04]  /*39f00*/  STL [R1+0x17b4], R13 ;  /* 0x0017b40d01007387 */ /* 0x000fe80000100800 */
[----:B------:R-:W-:Y:S01]  /*39f10*/  STL [R1+0x17ac], R12 ;  /* 0x0017ac0c01007387 */ /* 0x000fe20000100800 */
[----:B--2---:R-:W-:-:S05]  /*39f20*/  IMAD.X R5, R5, 0x1, R160, P5 ;  /* 0x0000000105057824 */ /* 0x004fca00028e06a0 */
[----:B------:R0:W-:Y:S04]  /*39f30*/  STL [R1+0x17c0], R5 ;  /* 0x0017c00501007387 */ /* 0x0001e80000100800 */
[----:B------:R-:W-:Y:S04]  /*39f40*/  STL [R1+0x17c8], R11 ;  /* 0x0017c80b01007387 */ /* 0x000fe80000100800 */
[----:B0-----:R-:W2:Y:S01]  /*39f50*/  LDL.LU R5, [R1+0x17b0] ;  /* 0x0017b00001057983 */ /* 0x001ea20000300800 */
[-C--:B------:R-:W-:Y:S02]  /*39f60*/  IADD3 R10, P4, PT, R10, R164.reuse, RZ ;  /* 0x000000a40a0a7210 */ /* 0x080fe40007f9e0ff */
[----:B------:R-:W-:-:S03]  /*39f70*/  IADD3 R9, P5, PT, R9, R164, RZ ;  /* 0x000000a409097210 */ /* 0x000fc60007fbe0ff */
[----:B------:R-:W-:Y:S04]  /*39f80*/  STL [R1+0x17a4], R10 ;  /* 0x0017a40a01007387 */ /* 0x000fe80000100800 */
[----:B------:R-:W2:Y:S04]  /*39f90*/  LDL.LU R35, [R1+0x178c] ;  /* 0x00178c0001237983 */ /* 0x000ea80000300800 */
[----:B------:R-:W2:Y:S04]  /*39fa0*/  LDL.LU R34, [R1+0x17a8] ;  /* 0x0017a80001227983 */ /* 0x000ea80000300800 */
[----:B------:R-:W-:Y:S04]  /*39fb0*/  STL [R1+0x179c], R9 ;  /* 0x00179c0901007387 */ /* 0x000fe80000100800 */
[----:B------:R-:W2:Y:S01]  /*39fc0*/  LDL.LU R33, [R1+0x1784] ;  /* 0x0017840001217983 */ /* 0x000ea20000300800 */
[----:B---3--:R-:W-:-:S05]  /*39fd0*/  IMAD.X R8, R8, 0x1, R160, P6 ;  /* 0x0000000108087824 */ /* 0x008fca00030e06a0 */
        /* <DEDUP_REMOVED lines=21> */
[----:B------:R-:W3:Y:S04]  /*3a130*/  LDL.LU R12, [R1+0x1750] ;  /* 0x00175000010c7983 */ /* 0x000ee80000300800 */
[----:B------:R-:W3:Y:S04]  /*3a140*/  LDL.LU R11, [R1+0x172c] ;  /* 0x00172c00010b7983 */ /* 0x000ee80000300800 */
[----:B------:R-:W3:Y:S01]  /*3a150*/  LDL.LU R10, [R1+0x1748] ;  /* 0x00174800010a7983 */ /* 0x000ee20000300800 */
[----:B----4-:R-:W-:-:S05]  /*3a160*/  IADD3 R6, P6, PT, R6, R164, RZ ;  /* 0x000000a406067210 */ /* 0x010fca0007fde0ff */
[----:B------:R0:W-:Y:S04]  /*3a170*/  STL [R1+0x1794], R6 ;  /* 0x0017940601007387 */ /* 0x0001e80000100800 */
[----:B0-----:R-:W4:Y:S04]  /*3a180*/  LDL.LU R6, [R1+0x1724] ;  /* 0x0017240001067983 */ /* 0x001f280000300800 */
[----:B------:R-:W4:Y:S01]  /*3a190*/  LDL.LU R9, [R1+0x1740] ;  /* 0x0017400001097983 */ /* 0x000f220000300800 */
[----:B--2---:R-:W-:-:S05]  /*3a1a0*/  IMAD.X R5, R5, 0x1, R160, P1 ;  /* 0x0000000105057824 */ /* 0x004fca00008e06a0 */
[----:B------:R0:W-:Y:S04]  /*3a1b0*/  STL [R1+0x17b0], R5 ;  /* 0x0017b00501007387 */ /* 0x0001e80000100800 */
[----:B0-----:R-:W2:Y:S01]  /*3a1c0*/  LDL.LU R5, [R1+0x171c] ;  /* 0x00171c0001057983 */ /* 0x001ea20000300800 */
[-C--:B------:R-:W-:Y:S01]  /*3a1d0*/  IADD3 R35, P1, PT, R35, R164.reuse, RZ ;  /* 0x000000a423237210 */ /* 0x080fe20007f3e0ff */
[----:B------:R-:W-:Y:S01]  /*3a1e0*/  IMAD.X R34, R34, 0x1, R160, P3 ;  /* 0x0000000122227824 */ /* 0x000fe200018e06a0 */
[----:B------:R-:W-:-:S03]  /*3a1f0*/  IADD3 R33, P3, PT, R33, R164, RZ ;  /* 0x000000a421217210 */ /* 0x000fc60007f7e0ff */
[----:B------:R-:W-:Y:S04]  /*3a200*/  STL [R1+0x178c], R35 ;  /* 0x00178c2301007387 */ /* 0x000fe80000100800 */
[----:B------:R-:W-:Y:S04]  /*3a210*/  STL [R1+0x17a8], R34 ;  /* 0x0017a82201007387 */ /* 0x000fe80000100800 */
[----:B------:R-:W-:Y:S01]  /*3a220*/  STL [R1+0x1784], R33 ;  /* 0x0017842101007387 */ /* 0x000fe20000100800 */
[----:B---3--:R-:W-:Y:S01]  /*3a230*/  IMAD.X R32, R32, 0x1, R160, P4 ;  /* 0x0000000120207824 */ /* 0x008fe200020e06a0 */
[----:B------:R-:W-:-:S04]  /*3a240*/  IADD3 R31, P4, PT, R31, R164, RZ ;  /* 0x000000a41f1f7210 */ /* 0x000fc80007f9e0ff */
        /* <DEDUP_REMOVED lines=31> */
[-C--:B------:R-:W-:Y:S01]  /*3a440*/  IADD3 R14, P1, PT, R14, R164.reuse, RZ ;  /* 0x000000a40e0e7210 */ /* 0x080fe20007f3e0ff */
[--C-:B------:R-:W-:Y:S01]  /*3a450*/  IMAD.X R13, R13, 0x1, R160.reuse, P3 ;  /* 0x000000010d0d7824 */ /* 0x100fe200018e06a0 */
[----:B------:R-:W-:Y:S01]  /*3a460*/  IADD3 R8, P3, PT, R8, R164, RZ ;  /* 0x000000a408087210 */ /* 0x000fe20007f7e0ff */
[----:B------:R-:W-:Y:S04]  /*3a470*/  STL [R1+0x1760], R16 ;  /* 0x0017601001007387 */ /* 0x000fe80000100800 */
[----:B------:R0:W-:Y:S01]  /*3a480*/  STL [R1+0x1734], R8 ;  /* 0x0017340801007387 */ /* 0x0001e20000100800 */
[----:B------:R-:W-:-:S03]  /*3a490*/  IMAD.X R12, R12, 0x1, R160, P4 ;  /* 0x000000010c0c7824 */ /* 0x000fc600020e06a0 */
[----:B------:R-:W-:Y:S01]  /*3a4a0*/  STL [R1+0x173c], R14 ;  /* 0x00173c0e01007387 */ /* 0x000fe20000100800 */
[-C--:B------:R-:W-:Y:S01]  /*3a4b0*/  IADD3 R11, P4, PT, R11, R164.reuse, RZ ;  /* 0x000000a40b0b7210 */ /* 0x080fe20007f9e0ff */
[--C-:B------:R-:W-:Y:S02]  /*3a4c0*/  IMAD.X R10, R10, 0x1, R160.reuse, P5 ;  /* 0x000000010a0a7824 */ /* 0x100fe400028e06a0 */
[----:B0-----:R-:W3:Y:S04]  /*3a4d0*/  LDL.LU R8, [R1+0x1738] ;  /* 0x0017380001087983 */ /* 0x001ee80000300800 */
[----:B------:R-:W-:Y:S04]  /*3a4e0*/  STL [R1+0x1758], R13 ;  /* 0x0017580d01007387 */ /* 0x000fe80000100800 */
[----:B------:R-:W-:Y:S01]  /*3a4f0*/  STL [R1+0x1750], R12 ;  /* 0x0017500c01007387 */ /* 0x000fe20000100800 */
[----:B----4-:R-:W-:Y:S01]  /*3a500*/  IADD3 R6, P5, PT, R6, R164, RZ ;  /* 0x000000a406067210 */ /* 0x010fe20007fbe0ff */
[----:B------:R-:W-:-:S04]  /*3a510*/  IMAD.X R9, R9, 0x1, R160, P6 ;  /* 0x0000000109097824 */ /* 0x000fc800030e06a0 */
[----:B------:R0:W-:Y:S04]  /*3a520*/  STL [R1+0x1724], R6 ;  /* 0x0017240601007387 */ /* 0x0001e80000100800 */
[----:B------:R-:W-:Y:S04]  /*3a530*/  STL [R1+0x172c], R11 ;  /* 0x00172c0b01007387 */ /* 0x000fe80000100800 */
[----:B0-----:R-:W4:Y:S04]  /*3a540*/  LDL.LU R6, [R1+0x1714] ;  /* 0x0017140001067983 */ /* 0x001f280000300800 */
[----:B------:R-:W-:Y:S04]  /*3a550*/  STL [R1+0x1748], R10 ;  /* 0x0017480a01007387 */ /* 0x000fe80000100800 */
[----:B------:R-:W4:Y:S04]  /*3a560*/  LDL.LU R35, [R1+0x1730] ;  /* 0x0017300001237983 */ /* 0x000f280000300800 */
[----:B------:R-:W4:Y:S04]  /*3a570*/  LDL.LU R34, [R1+0x170c] ;  /* 0x00170c0001227983 */ /* 0x000f280000300800 */
[----:B------:R-:W-:Y:S04]  /*3a580*/  STL [R1+0x1740], R9 ;  /* 0x0017400901007387 */ /* 0x000fe80000100800 */
[----:B------:R-:W4:Y:S01]  /*3a590*/  LDL.LU R33, [R1+0x1728] ;  /* 0x0017280001217983 */ /* 0x000f220000300800 */
[----:B--2---:R-:W-:-:S05]  /*3a5a0*/  IADD3 R5, P6, PT, R5, R164, RZ ;  /* 0x000000a405057210 */ /* 0x004fca0007fde0ff */
[----:B------:R0:W-:Y:S04]  /*3a5b0*/  STL [R1+0x171c], R5 ;  /* 0x00171c0501007387 */ /* 0x0001e80000100800 */
        /* <DEDUP_REMOVED lines=19> */
[----:B0-----:R-:W2:Y:S04]  /*3a6f0*/  LDL.LU R5, [R1+0x16cc] ;  /* 0x0016cc0001057983 */ /* 0x001ea80000300800 */
[----:B------:R-:W2:Y:S04]  /*3a700*/  LDL.LU R12, [R1+0x1854] ;  /* 0x00185400010c7983 */ /* 0x000ea80000300800 */
[----:B------:R-:W2:Y:S04]  /*3a710*/  LDL.LU R11, [R1+0x183c] ;  /* 0x00183c00010b7983 */ /* 0x000ea80000300800 */
[----:B------:R-:W2:Y:S01]  /*3a720*/  LDL.LU R10, [R1+0x16c0] ;  /* 0x0016c000010a7983 */ /* 0x000ea20000300800 */
[----:B---3--:R-:W-:-:S05]  /*3a730*/  IMAD.X R8, R8, 0x1, R160, P1 ;  /* 0x0000000108087824 */ /* 0x008fca00008e06a0 */
[----:B------:R0:W-:Y:S04]  /*3a740*/  STL [R1+0x1738], R8 ;  /* 0x0017380801007387 */ /* 0x0001e80000100800 */
[----:B0-----:R-:W3:Y:S04]  /*3a750*/  LDL.LU R8, [R1+0x16c8] ;  /* 0x0016c80001087983 */ /* 0x001ee80000300800 */
[----:B------:R-:W3:Y:S01]  /*3a760*/  LDL.LU R9, [R1+0x16b8] ;  /* 0x0016b80001097983 */ /* 0x000ee20000300800 */
[----:B----4-:R-:W-:-:S05]  /*3a770*/  IADD3 R6, P1, PT, R6, R164, RZ ;  /* 0x000000a406067210 */ /* 0x010fca0007f3e0ff */
[----:B------:R0:W-:Y:S01]  /*3a780*/  STL [R1+0x1714], R6 ;  /* 0x0017140601007387 */ /* 0x0001e20000100800 */
[--C-:B------:R-:W-:Y:S01]  /*3a790*/  IMAD.X R35, R35, 0x1, R160.reuse, P3 ;  /* 0x0000000123237824 */ /* 0x100fe200018e06a0 */
[----:B------:R-:W-:Y:S02]  /*3a7a0*/  IADD3 R34, P3, PT, R34, R164, RZ ;  /* 0x000000a422227210 */ /* 0x000fe40007f7e0ff */
[----:B0-----:R-:W4:Y:S01]  /*3a7b0*/  LDL.LU R6, [R1+0x184c] ;  /* 0x00184c0001067983 */ /* 0x001f220000300800 */
[----:B------:R-:W-:-:S03]  /*3a7c0*/  IMAD.X R33, R33, 0x1, R160, P4 ;  /* 0x0000000121217824 */ /* 0x000fc600020e06a0 */
[----:B------:R-:W-:Y:S04]  /*3a7d0*/  STL [R1+0x1730], R35 ;  /* 0x0017302301007387 */ /* 0x000fe80000100800 */
[----:B------:R-:W-:Y:S04]  /*3a7e0*/  STL [R1+0x170c], R34 ;  /* 0x00170c2201007387 */ /* 0x000fe80000100800 */
[----:B------:R-:W-:Y:S01]  /*3a7f0*/  STL [R1+0x1728], R33 ;  /* 0x0017282101007387 */ /* 0x000fe20000100800 */
[----:B--2---:R-:W-:Y:S01]  /*3a800*/  IADD3 R32, P4, PT, R32, R164, RZ ;  /* 0x000000a420207210 */ /* 0x004fe20007f9e0ff */
[----:B------:R-:W-:-:S04]  /*3a810*/  IMAD.X R31, R31, 0x1, R160, P5 ;  /* 0x000000011f1f7824 */ /* 0x000fc800028e06a0 */
        /* <DEDUP_REMOVED lines=33> */
[----:B------:R-:W-:-:S05]  /*3aa30*/  IMAD.X R5, R5, 0x1, R160, P4 ;  /* 0x0000000105057824 */ /* 0x000fca00020e06a0 */
[----:B------:R0:W-:Y:S04]  /*3aa40*/  STL [R1+0x16cc], R5 ;  /* 0x0016cc0501007387 */ /* 0x0001e80000100800 */
[----:B------:R-:W-:Y:S04]  /*3aa50*/  STL [R1+0x16e0], R14 ;  /* 0x0016e00e01007387 */ /* 0x000fe80000100800 */
[----:B0-----:R-:W2:Y:S01]  /*3aa60*/  LDL.LU R5, [R1+0x16b0] ;  /* 0x0016b00001057983 */ /* 0x001ea20000300800 */
[-C--:B------:R-:W-:Y:S02]  /*3aa70*/  IADD3 R13, P3, PT, R13, R164.reuse, RZ ;  /* 0x000000a40d0d7210 */ /* 0x080fe40007f7e0ff */
[-C--:B------:R-:W-:Y:S01]  /*3aa80*/  IADD3 R12, P4, PT, R12, R164.reuse, RZ ;  /* 0x000000a40c0c7210 */ /* 0x080fe20007f9e0ff */
[--C-:B------:R-:W-:Y:S01]  /*3aa90*/  IMAD.X R11, R11, 0x1, R160.reuse, P5 ;  /* 0x000000010b0b7824 */ /* 0x100fe200028e06a0 */
[-C--:B------:R-:W-:Y:S01]  /*3aaa0*/  IADD3 R10, P5, PT, R10, R164.reuse, RZ ;  /* 0x000000a40a0a7210 */ /* 0x080fe20007fbe0ff */
[----:B------:R-:W-:Y:S04]  /*3aab0*/  STL [R1+0x1858], R13 ;  /* 0x0018580d01007387 */ /* 0x000fe80000100800 */
[----:B------:R-:W-:Y:S01]  /*3aac0*/  STL [R1+0x1854], R12 ;  /* 0x0018540c01007387 */ /* 0x000fe20000100800 */
[----:B---3--:R-:W-:Y:S01]  /*3aad0*/  IMAD.X R8, R8, 0x1, R160, P6 ;  /* 0x0000000108087824 */ /* 0x008fe200030e06a0 */
[----:B------:R-:W-:-:S04]  /*3aae0*/  IADD3 R9, P6, PT, R9, R164, RZ ;  /* 0x000000a409097210 */ /* 0x000fc80007fde0ff */
[----:B------:R0:W-:Y:S04]  /*3aaf0*/  STL [R1+0x16c8], R8 ;  /* 0x0016c80801007387 */ /* 0x0001e80000100800 */
[----:B------:R-:W-:Y:S04]  /*3ab00*/  STL [R1+0x183c], R11 ;  /* 0x00183c0b01007387 */ /* 0x000fe80000100800 */
[----:B0-----:R-:W3:Y:S04]  /*3ab10*/  LDL.LU R8, [R1+0x1844] ;  /* 0x0018440001087983 */ /* 0x001ee80000300800 */
[----:B------:R-:W-:Y:S04]  /*3ab20*/  STL [R1+0x16c0], R10 ;  /* 0x0016c00a01007387 */ /* 0x000fe80000100800 */
[----:B------:R-:W3:Y:S04]  /*3ab30*/  LDL.LU R35, [R1+0x16a8] ;  /* 0x0016a80001237983 */ /* 0x000ee80000300800 */
[----:B------:R-:W3:Y:S04]  /*3ab40*/  LDL.LU R34, [R1+0x16c4] ;  /* 0x0016c40001227983 */ /* 0x000ee80000300800 */
[----:B------:R-:W-:Y:S01]  /*3ab50*/  STL [R1+0x16b8], R9 ;  /* 0x0016b80901007387 */ /* 0x000fe20000100800 */
[----:B----4-:R-:W-:-:S03]  /*3ab60*/  IMAD.X R6, R6, 0x1, R160, P1 ;  /* 0x0000000106067824 */ /* 0x010fc600008e06a0 */
        /* <DEDUP_REMOVED lines=25> */
[----:B--2---:R-:W-:-:S05]  /*3ad00*/  IADD3 R5, P1, PT, R5, R164, RZ ;  /* 0x000000a405057210 */ /* 0x004fca0007f3e0ff */
[----:B------:R0:W-:Y:S04]  /*3ad10*/  STL [R1+0x16b0], R5 ;  /* 0x0016b00501007387 */ /* 0x0001e80000100800 */
[----:B0-----:R-:W2:Y:S04]  /*3ad20*/  LDL.LU R5, [R1+0x1860] ;  /* 0x0018600001057983 */ /* 0x001ea80000300800 */
[----:B------:R-:W2:Y:S01]  /*3ad30*/  LDL.LU R9, [R1+0x165c] ;  /* 0x00165c0001097983 */ /* 0x000ea20000300800 */
[----:B---3--:R-:W-:-:S05]  /*3ad40*/  IMAD.X R8, R8, 0x1, R160, P3 ;  /* 0x0000000108087824 */ /* 0x008fca00018e06a0 */
[----:B------:R0:W-:Y:S01]  /*3ad50*/  STL [R1+0x1844], R8 ;  /* 0x0018440801007387 */ /* 0x0001e20000100800 */
[-C--:B------:R-:W-:Y:S01]  /*3ad60*/  IADD3 R35, P3, PT, R35, R164.reuse, RZ ;  /* 0x000000a423237210 */ /* 0x080fe20007f7e0ff */
[----:B------:R-:W-:Y:S02]  /*3ad70*/  IMAD.X R34, R34, 0x1, R160, P4 ;  /* 0x0000000122227824 */ /* 0x000fe400020e06a0 */
[----:B0-----:R-:W3:Y:S01]  /*3ad80*/  LDL.LU R8, [R1+0x1648] ;  /* 0x0016480001087983 */ /* 0x001ee20000300800 */
[----:B----4-:R-:W-:-:S03]  /*3ad90*/  IADD3 R33, P4, PT, R33, R164, RZ ;  /* 0x000000a421217210 */ /* 0x010fc60007f9e0ff */
[----:B------:R-:W-:Y:S04]  /*3ada0*/  STL [R1+0x16a8], R35 ;  /* 0x0016a82301007387 */ /* 0x000fe80000100800 */
        /* <DEDUP_REMOVED lines=43> */
[----:B------:R-:W-:Y:S02]  /*3b060*/  IMAD.X R10, R10, 0x1, R160, P6 ;  /* 0x000000010a0a7824 */ /* 0x000fe400030e06a0 */
[----:B0-----:R-:W4:Y:S04]  /*3b070*/  LDL.LU R6, [R1+0x1654] ;  /* 0x0016540001067983 */ /* 0x001f280000300800 */
[----:B------:R-:W-:Y:S04]  /*3b080*/  STL [R1+0x1674], R13 ;  /* 0x0016740d01007387 */ /* 0x000fe80000100800 */
[----:B------:R-:W-:Y:S01]  /*3b090*/  STL [R1+0x166c], R12 ;  /* 0x00166c0c01007387 */ /* 0x000fe20000100800 */
[----:B--2---:R-:W-:-:S05]  /*3b0a0*/  IADD3 R5, P6, PT, R5, R164, RZ ;  /* 0x000000a405057210 */ /* 0x004fca0007fde0ff */
[----:B------:R0:W-:Y:S04]  /*3b0b0*/  STL [R1+0x1860], R5 ;  /* 0x0018600501007387 */ /* 0x0001e80000100800 */
[----:B------:R-:W-:Y:S04]  /*3b0c0*/  STL [R1+0x1868], R11 ;  /* 0x0018680b01007387 */ /* 0x000fe80000100800 */
[----:B0-----:R-:W2:Y:S01]  /*3b0d0*/  LDL.LU R5, [R1+0x1640] ;  /* 0x0016400001057983 */ /* 0x001ea20000300800 */
[----:B------:R-:W-:-:S03]  /*3b0e0*/  IMAD.X R9, R9, 0x1, R160, P1 ;  /* 0x0000000109097824 */ /* 0x000fc600008e06a0 */
[----:B------:R-:W-:Y:S04]  /*3b0f0*/  STL [R1+0x1664], R10 ;  /* 0x0016640a01007387 */ /* 0x000fe80000100800 */
[----:B------:R-:W2:Y:S04]  /*3b100*/  LDL.LU R35, [R1+0x164c] ;  /* 0x00164c0001237983 */ /* 0x000ea80000300800 */
[----:B------:R-:W2:Y:S04]  /*3b110*/  LDL.LU R34, [R1+0x1638] ;  /* 0x0016380001227983 */ /* 0x000ea80000300800 */
[----:B------:R-:W-:Y:S04]  /*3b120*/  STL [R1+0x165c], R9 ;  /* 0x00165c0901007387 */ /* 0x000fe80000100800 */
[----:B------:R-:W2:Y:S01]  /*3b130*/  LDL.LU R33, [R1+0x1864] ;  /* 0x0018640001217983 */ /* 0x000ea20000300800 */
[----:B---3--:R-:W-:-:S05]  /*3b140*/  IADD3 R8, P1, PT, R8, R164, RZ ;  /* 0x000000a408087210 */ /* 0x008fca0007f3e0ff */
        /* <DEDUP_REMOVED lines=24> */
[----:B----4-:R-:W-:-:S05]  /*3b2d0*/  IMAD.X R6, R6, 0x1, R160, P3 ;  /* 0x0000000106067824 */ /* 0x010fca00018e06a0 */
[----:B------:R0:W-:Y:S04]  /*3b2e0*/  STL [R1+0x1654], R6 ;  /* 0x0016540601007387 */ /* 0x0001e80000100800 */
[----:B0-----:R-:W4:Y:S04]  /*3b2f0*/  LDL.LU R6, [R1+0x15f4] ;  /* 0x0015f40001067983 */ /* 0x001f280000300800 */
[----:B------:R-:W4:Y:S01]  /*3b300*/  LDL.LU R9, [R1+0x15d0] ;  /* 0x0015d00001097983 */ /* 0x000f220000300800 */
[----:B--2---:R-:W-:-:S05]  /*3b310*/  IADD3 R5, P3, PT, R5, R164, RZ ;  /* 0x000000a405057210 */ /* 0x004fca0007f7e0ff */
[----:B------:R0:W-:Y:S04]  /*3b320*/  STL [R1+0x1640], R5 ;  /* 0x0016400501007387 */ /* 0x0001e80000100800 */
[----:B0-----:R-:W2:Y:S01]  /*3b330*/  LDL.LU R5, [R1+0x15ec] ;  /* 0x0015ec0001057983 */ /* 0x001ea20000300800 */
[--C-:B------:R-:W-:Y:S01]  /*3b340*/  IMAD.X R35, R35, 0x1, R160.reuse, P4 ;  /* 0x0000000123237824 */ /* 0x100fe200020e06a0 */
[----:B------:R-:W-:Y:S01]  /*3b350*/  IADD3 R34, P4, PT, R34, R164, RZ ;  /* 0x000000a422227210 */ /* 0x000fe20007f9e0ff */
[----:B------:R-:W-:-:S03]  /*3b360*/  IMAD.X R33, R33, 0x1, R160, P5 ;  /* 0x0000000121217824 */ /* 0x000fc600028e06a0 */
[----:B------:R-:W-:Y:S04]  /*3b370*/  STL [R1+0x164c], R35 ;  /* 0x00164c2301007387 */ /* 0x000fe80000100800 */
[----:B------:R-:W-:Y:S04]  /*3b380*/  STL [R1+0x1638], R34 ;  /* 0x0016382201007387 */ /* 0x000fe80000100800 */
[----:B------:R-:W-:Y:S01]  /*3b390*/  STL [R1+0x1864], R33 ;  /* 0x0018642101007387 */ /* 0x000fe20000100800 */
[----:B---3--:R-:W-:Y:S01]  /*3b3a0*/  IADD3 R32, P5, PT, R32, R164, RZ ;  /* 0x000000a420207210 */ /* 0x008fe20007fbe0ff */
        /* <DEDUP_REMOVED lines=35> */
[----:B------:R-:W-:Y:S01]  /*3b5e0*/  IMAD.X R8, R8, 0x1, R160, P5 ;  /* 0x0000000108087824 */ /* 0x000fe200028e06a0 */
[----:B------:R-:W-:-:S04]  /*3b5f0*/  IADD3 R12, P5, PT, R12, R164, RZ ;  /* 0x000000a40c0c7210 */ /* 0x000fc80007fbe0ff */
[----:B------:R0:W-:Y:S01]  /*3b600*/  STL [R1+0x1604], R8 ;  /* 0x0016040801007387 */ /* 0x0001e20000100800 */
[----:B------:R-:W-:-:S03]  /*3b610*/  IMAD.X R11, R11, 0x1, R160, P6 ;  /* 0x000000010b0b7824 */ /* 0x000fc600030e06a0 */
[----:B------:R-:W-:Y:S01]  /*3b620*/  STL [R1+0x160c], R14 ;  /* 0x00160c0e01007387 */ /* 0x000fe20000100800 */
[----:B------:R-:W-:-:S03]  /*3b630*/  IADD3 R10, P6, PT, R10, R164, RZ ;  /* 0x000000a40a0a7210 */ /* 0x000fc60007fde0ff */
[----:B0-----:R-:W3:Y:S04]  /*3b640*/  LDL.LU R8, [R1+0x15c8] ;  /* 0x0015c80001087983 */ /* 0x001ee80000300800 */
[----:B------:R-:W-:Y:S04]  /*3b650*/  STL [R1+0x15e8], R13 ;  /* 0x0015e80d01007387 */ /* 0x000fe80000100800 */
[----:B------:R-:W-:Y:S01]  /*3b660*/  STL [R1+0x15e0], R12 ;  /* 0x0015e00c01007387 */ /* 0x000fe20000100800 */
[----:B----4-:R-:W-:Y:S01]  /*3b670*/  IMAD.X R6, R6, 0x1, R160, P1 ;  /* 0x0000000106067824 */ /* 0x010fe200008e06a0 */
[----:B------:R-:W-:-:S04]  /*3b680*/  IADD3 R9, P1, PT, R9, R164, RZ ;  /* 0x000000a409097210 */ /* 0x000fc80007f3e0ff */
        /* <DEDUP_REMOVED lines=8> */
[----:B--2---:R-:W-:-:S05]  /*3b710*/  IMAD.X R5, R5, 0x1, R160, P3 ;  /* 0x0000000105057824 */ /* 0x004fca00018e06a0 */
        /* <DEDUP_REMOVED lines=24> */
[----:B---3--:R-:W-:-:S05]  /*3b8a0*/  IADD3 R8, P3, PT, R8, R164, RZ ;  /* 0x000000a408087210 */ /* 0x008fca0007f7e0ff */
[----:B------:R0:W-:Y:S04]  /*3b8b0*/  STL [R1+0x15c8], R8 ;  /* 0x0015c80801007387 */ /* 0x0001e80000100800 */
[----:B0-----:R-:W3:Y:S04]  /*3b8c0*/  LDL.LU R8, [R1+0x1558] ;  /* 0x0015580001087983 */ /* 0x001ee80000300800 */
[----:B------:R-:W3:Y:S01]  /*3b8d0*/  LDL.LU R9, [R1+0x1574] ;  /* 0x0015740001097983 */ /* 0x000ee20000300800 */
[----:B----4-:R-:W-:-:S05]  /*3b8e0*/  IMAD.X R6, R6, 0x1, R160, P4 ;  /* 0x0000000106067824 */ /* 0x010fca00020e06a0 */
[----:B------:R0:W-:Y:S01]  /*3b8f0*/  STL [R1+0x15e4], R6 ;  /* 0x0015e40601007387 */ /* 0x0001e20000100800 */
[-C--:B------:R-:W-:Y:S01]  /*3b900*/  IADD3 R35, P4, PT, R35, R164.reuse, RZ ;  /* 0x000000a423237210 */ /* 0x080fe20007f9e0ff */
[----:B------:R-:W-:Y:S02]  /*3b910*/  IMAD.X R34, R34, 0x1, R160, P5 ;  /* 0x0000000122227824 */ /* 0x000fe400028e06a0 */
[----:B0-----:R-:W4:Y:S01]  /*3b920*/  LDL.LU R6, [R1+0x1550] ;  /* 0x0015500001067983 */ /* 0x001f220000300800 */
[----:B------:R-:W-:-:S03]  /*3b930*/  IADD3 R33, P5, PT, R33, R164, RZ ;  /* 0x000000a421217210 */ /* 0x000fc60007fbe0ff */
[----:B------:R-:W-:Y:S04]  /*3b940*/  STL [R1+0x15c0], R35 ;  /* 0x0015c02301007387 */ /* 0x000fe80000100800 */
[----:B------:R-:W-:Y:S04]  /*3b950*/  STL [R1+0x15dc], R34 ;  /* 0x0015dc2201007387 */ /* 0x000fe80000100800 */
[----:B------:R-:W-:Y:S01]  /*3b960*/  STL [R1+0x15b8], R33 ;  /* 0x0015b82101007387 */ /* 0x000fe20000100800 */
[----:B--2---:R-:W-:Y:S01]  /*3b970*/  IMAD.X R32, R32, 0x1, R160, P6 ;  /* 0x0000000120207824 */ /* 0x004fe200030e06a0 */
        /* <DEDUP_REMOVED lines=36> */
[----:B------:R0:W-:Y:S04]  /*3bbc0*/  STL [R1+0x1568], R5 ;  /* 0x0015680501007387 */ /* 0x0001e80000100800 */
[----:B------:R-:W-:Y:S04]  /*3bbd0*/  STL [R1+0x1570], R14 ;  /* 0x0015700e01007387 */ /* 0x000fe80000100800 */
[----:B0-----:R-:W2:Y:S01]  /*3bbe0*/  LDL.LU R5, [R1+0x156c] ;  /* 0x00156c0001057983 */ /* 0x001ea20000300800 */
[----:B------:R-:W-:-:S02]  /*3bbf0*/  IMAD.X R12, R12, 0x1, R160, P6 ;  /* 0x000000010c0c7824 */ /* 0x000fc400030e06a0 */
[--C-:B------:R-:W-:Y:S01]  /*3bc00*/  IMAD.X R10, R10, 0x1, R160.reuse, P1 ;  /* 0x000000010a0a7824 */ /* 0x100fe200008e06a0 */
[-C--:B------:R-:W-:Y:S01]  /*3bc10*/  IADD3 R11, P6, PT, R11, R164.reuse, RZ ;  /* 0x000000a40b0b7210 */ /* 0x080fe20007fde0ff */
[----:B------:R-:W-:Y:S04]  /*3bc20*/  STL [R1+0x158c], R13 ;  /* 0x00158c0d01007387 */ /* 0x000fe80000100800 */
[----:B------:R-:W-:Y:S01]  /*3bc30*/  STL [R1+0x1584], R12 ;  /* 0x0015840c01007387 */ /* 0x000fe20000100800 */
[----:B---3--:R-:W-:Y:S01]  /*3bc40*/  IADD3 R8, P1, PT, R8, R164, RZ ;  /* 0x000000a408087210 */ /* 0x008fe20007f3e0ff */
[----:B------:R-:W-:-:S04]  /*3bc50*/  IMAD.X R9, R9, 0x1, R160, P3 ;  /* 0x0000000109097824 */ /* 0x000fc800018e06a0 */
[----:B------:R0:W-:Y:S04]  /*3bc60*/  STL [R1+0x1558], R8 ;  /* 0x0015580801007387 */ /* 0x0001e80000100800 */
[----:B------:R-:W-:Y:S04]  /*3bc70*/  STL [R1+0x1560], R11 ;  /* 0x0015600b01007387 */ /* 0x000fe80000100800 */
[----:B0-----:R-:W3:Y:S04]  /*3bc80*/  LDL.LU R8, [R1+0x1548] ;  /* 0x0015480001087983 */ /* 0x001ee80000300800 */
[----:B------:R-:W-:Y:S04]  /*3bc90*/  STL [R1+0x157c], R10 ;  /* 0x00157c0a01007387 */ /* 0x000fe80000100800 */
[----:B------:R-:W3:Y:S04]  /*3bca0*/  LDL.LU R35, [R1+0x1564] ;  /* 0x0015640001237983 */ /* 0x000ee80000300800 */
[----:B------:R-:W3:Y:S04]  /*3bcb0*/  LDL.LU R34, [R1+0x1540] ;  /* 0x0015400001227983 */ /* 0x000ee80000300800 */
[----:B------:R-:W-:Y:S01]  /*3bcc0*/  STL [R1+0x1574], R9 ;  /* 0x0015740901007387 */ /* 0x000fe20000100800 */
[----:B----4-:R-:W-:-:S03]  /*3bcd0*/  IADD3 R6, P3, PT, R6, R164, RZ ;  /* 0x000000a406067210 */ /* 0x010fc60007f7e0ff */
        /* <DEDUP_REMOVED lines=31> */
[--C-:B------:R-:W-:Y:S01]  /*3bed0*/  IMAD.X R35, R35, 0x1, R160.reuse, P5 ;  /* 0x0000000123237824 */ /* 0x100fe200028e06a0 */
[----:B------:R-:W-:Y:S02]  /*3bee0*/  IADD3 R34, P5, PT, R34, R164, RZ ;  /* 0x000000a422227210 */ /* 0x000fe40007fbe0ff */
[----:B0-----:R-:W3:Y:S01]  /*3bef0*/  LDL.LU R8, [R1+0x14f4] ;  /* 0x0014f40001087983 */ /* 0x001ee20000300800 */
[----:B----4-:R-:W-:-:S03]  /*3bf00*/  IMAD.X R33, R33, 0x1, R160, P6 ;  /* 0x0000000121217824 */ /* 0x010fc600030e06a0 */
        /* <DEDUP_REMOVED lines=43> */
[----:B------:R-:W-:Y:S04]  /*3c1c0*/  STL [R1+0x1514], R14 ;  /* 0x0015140e01007387 */ /* 0x000fe80000100800 */
[----:B0-----:R-:W4:Y:S04]  /*3c1d0*/  LDL.LU R6, [R1+0x14ec] ;  /* 0x0014ec0001067983 */ /* 0x001f280000300800 */
[----:B------:R-:W-:Y:S04]  /*3c1e0*/  STL [R1+0x14f0], R13 ;  /* 0x0014f00d01007387 */ /* 0x000fe80000100800 */
[----:B------:R-:W-:Y:S01]  /*3c1f0*/  STL [R1+0x14e8], R12 ;  /* 0x0014e80c01007387 */ /* 0x000fe20000100800 */
[----:B--2---:R-:W-:-:S05]  /*3c200*/  IMAD.X R5, R5, 0x1, R160, P3 ;  /* 0x0000000105057824 */ /* 0x004fca00018e06a0 */
[----:B------:R0:W-:Y:S04]  /*3c210*/  STL [R1+0x14fc], R5 ;  /* 0x0014fc0501007387 */ /* 0x0001e80000100800 */
[----:B------:R1:W-:Y:S04]  /*3c220*/  STL [R1+0x1504], R11 ;  /* 0x0015040b01007387 */ /* 0x0003e80000100800 */
[----:B0-----:R-:W2:Y:S01]  /*3c230*/  LDL.LU R5, [R1+0x14d0] ;  /* 0x0014d00001057983 */ /* 0x001ea20000300800 */
[-C--:B------:R-:W-:Y:S02]  /*3c240*/  IADD3 R10, P1, PT, R10, R164.reuse, RZ ;  /* 0x000000a40a0a7210 */ /* 0x080fe40007f3e0ff */
[----:B------:R-:W-:-:S03]  /*3c250*/  IADD3 R9, P3, PT, R9, R164, RZ ;  /* 0x000000a409097210 */ /* 0x000fc60007f7e0ff */
[----:B------:R0:W-:Y:S04]  /*3c260*/  STL [R1+0x14e0], R10 ;  /* 0x0014e00a01007387 */ /* 0x0001e80000100800 */
[----:B------:R-:W2:Y:S04]  /*3c270*/  LDL.LU R34, [R1+0x14e4] ;  /* 0x0014e40001227983 */ /* 0x000ea80000300800 */
[----:B------:R-:W2:Y:S04]  /*3c280*/  LDL.LU R33, [R1+0x14c8] ;  /* 0x0014c80001217983 */ /* 0x000ea80000300800 */
[----:B------:R0:W-:Y:S04]  /*3c290*/  STL [R1+0x14d8], R9 ;  /* 0x0014d80901007387 */ /* 0x0001e80000100800 */
[----:B------:R-:W2:Y:S01]  /*3c2a0*/  LDL.LU R32, [R1+0x14dc] ;  /* 0x0014dc0001207983 */ /* 0x000ea20000300800 */
[--C-:B---3--:R-:W-:Y:S01]  /*3c2b0*/  IMAD.X R8, R8, 0x1, R160.reuse, P4 ;  /* 0x0000000108087824 */ /* 0x108fe200020e06a0 */
[----:B------:R-:W3:Y:S04]  /*3c2c0*/  SYNCS.PHASECHK.TRANS64.TRYWAIT P4, [UR4], R4 ;  /* 0x00000004ff0075a7 */ /* 0x000ee80008081104 */
        /* <DEDUP_REMOVED lines=18> */
[----:B-1----:R-:W3:Y:S04]  /*3c3f0*/  LDL.LU R11, [R1+0x1494] ;  /* 0x00149400010b7983 */ /* 0x002ee80000300800 */
[----:B0-----:R-:W3:Y:S04]  /*3c400*/  LDL.LU R10, [R1+0x1478] ;  /* 0x00147800010a7983 */ /* 0x001ee80000300800 */
[----:B------:R-:W3:Y:S04]  /*3c410*/  LDL.LU R13, [R1+0x148c] ;  /* 0x00148c00010d7983 */ /* 0x000ee80000300800 */
[----:B------:R-:W3:Y:S04]  /*3c420*/  LDL.LU R12, [R1+0x1484] ;  /* 0x00148400010c7983 */ /* 0x000ee80000300800 */
[----:B------:R-:W3:Y:S01]  /*3c430*/  LDL.LU R9, [R1+0x147c] ;  /* 0x00147c0001097983 */ /* 0x000ee20000300800 */
[----:B----4-:R-:W-:-:S05]  /*3c440*/  IMAD.X R6, R6, 0x1, R160, P5 ;  /* 0x0000000106067824 */ /* 0x010fca00028e06a0 */
[----:B------:R0:W-:Y:S04]  /*3c450*/  STL [R1+0x14ec], R6 ;  /* 0x0014ec0601007387 */ /* 0x0001e80000100800 */
[----:B------:R-:W4:Y:S04]  /*3c460*/  LDL.LU R8, [R1+0x1470] ;  /* 0x0014700001087983 */ /* 0x000f280000300800 */
[----:B0-----:R-:W4:Y:S01]  /*3c470*/  LDL.LU R6, [R1+0x1474] ;  /* 0x0014740001067983 */ /* 0x001f220000300800 */
        /* <DEDUP_REMOVED lines=21> */
[----:B------:R-:W-:Y:S02]  /*3c5d0*/  IMAD.X R24, R24, 0x1, R160, P1 ;  /* 0x0000000118187824 */ /* 0x000fe400008e06a0 */
        /* <DEDUP_REMOVED lines=16> */
[----:B------:R-:W-:Y:S01]  /*3c6e0*/  STL [R1+0x1490], R19 ;  /* 0x0014901301007387 */ /* 0x000fe20000100800 */
[----:B------:R-:W-:-:S03]  /*3c6f0*/  IMAD.X R11, R11, 0x1, R160, P3 ;  /* 0x000000010b0b7824 */ /* 0x000fc600018e06a0 */
[----:B------:R-:W-:Y:S01]  /*3c700*/  STL [R1+0x14a4], R18 ;  /* 0x0014a41201007387 */ /* 0x000fe20000100800 */
[----:B------:R-:W-:-:S03]  /*3c710*/  IADD3 R10, P3, PT, R10, R164, RZ ;  /* 0x000000a40a0a7210 */ /* 0x000fc60007f7e0ff */
[----:B------:R-:W-:Y:S01]  /*3c720*/  STL [R1+0x1488], R17 ;  /* 0x0014881101007387 */ /* 0x000fe20000100800 */
[----:B------:R-:W-:-:S03]  /*3c730*/  IMAD.X R13, R13, 0x1, R160, P5 ;  /* 0x000000010d0d7824 */ /* 0x000fc600028e06a0 */
[----:B------:R-:W-:Y:S01]  /*3c740*/  STL [R1+0x149c], R16 ;  /* 0x00149c1001007387 */ /* 0x000fe20000100800 */
[----:B------:R-:W-:-:S03]  /*3c750*/  IMAD.X R12, R12, 0x1, R160, P6 ;  /* 0x000000010c0c7824 */ /* 0x000fc600030e06a0 */
[----:B------:R0:W-:Y:S01]  /*3c760*/  STL [R1+0x1478], R10 ;  /* 0x0014780a01007387 */ /* 0x0001e20000100800 */
[----:B------:R-:W-:-:S03]  /*3c770*/  IMAD.X R9, R9, 0x1, R160, P1 ;  /* 0x0000000109097824 */ /* 0x000fc600008e06a0 */
[----:B------:R-:W-:Y:S01]  /*3c780*/  STL [R1+0x1480], R14 ;  /* 0x0014800e01007387 */ /* 0x000fe20000100800 */
[----:B------:R-:W-:-:S03]  /*3c790*/  PRMT R7, RZ, 0x7610, R7 ;  /* 0x00007610ff077816 */ /* 0x000fc60000000007 */
[----:B------:R1:W-:Y:S04]  /*3c7a0*/  STL [R1+0x1494], R11 ;  /* 0x0014940b01007387 */ /* 0x0003e80000100800 */
[----:B------:R3:W-:Y:S04]  /*3c7b0*/  STL [R1+0x148c], R13 ;  /* 0x00148c0d01007387 */ /* 0x0007e80000100800 */
[----:B------:R3:W-:Y:S01]  /*3c7c0*/  STL [R1+0x1484], R12 ;  /* 0x0014840c01007387 */ /* 0x0007e20000100800 */
[----:B----4-:R-:W-:-:S03]  /*3c7d0*/  IADD3 R8, P1, PT, R8, R164, RZ ;  /* 0x000000a408087210 */ /* 0x010fc60007f3e0ff */
[----:B------:R3:W-:Y:S01]  /*3c7e0*/  STL [R1+0x147c], R9 ;  /* 0x00147c0901007387 */ /* 0x0007e20000100800 */
[----:B------:R-:W-:-:S03]  /*3c7f0*/  IMAD.X R6, R6, 0x1, R160, P3 ;  /* 0x0000000106067824 */ /* 0x000fc600018e06a0 */
[----:B------:R3:W-:Y:S04]  /*3c800*/  STL [R1+0x1470], R8 ;  /* 0x0014700801007387 */ /* 0x0007e80000100800 */
[----:B------:R3:W-:Y:S01]  /*3c810*/  STL.S16 [R1+0xa0], R7 ;  /* 0x0000a00701007387 */ /* 0x0007e20000100600 */
[----:B------:R-:W-:-:S04]  /*3c820*/  SHF.R.U32.HI R81, RZ, 0x6, R15 ;  /* 0x00000006ff517819 */ /* 0x000fc8000001160f */
[C---:B0-----:R-:W-:Y:S02]  /*3c830*/  SGXT.U32 R10, R81.reuse, 0x1 ;  /* 0x00000001510a781a */ /* 0x041fe40000000000 */
[----:B-1----:R-:W-:Y:S02]  /*3c840*/  SGXT.U32 R11, R81, 0x1 ;  /* 0x00000001510b781a */ /* 0x002fe40000000000 */
[----:B------:R-:W-:Y:S02]  /*3c850*/  LOP3.LUT R10, R10, 0x4, RZ, 0xfc, !PT ;  /* 0x000000040a0a7812 */ /* 0x000fe400078efcff */
[----:B------:R-:W-:Y:S02]  /*3c860*/  LOP3.LUT R11, R11, 0x2, RZ, 0xfc, !PT ;  /* 0x000000020b0b7812 */ /* 0x000fe400078efcff */
[----:B------:R-:W-:Y:S02]  /*3c870*/  ISETP.GE.AND P5, PT, R10, UR5, PT ;  /* 0x000000050a007c0c */ /* 0x000fe4000bfa6270 */
[----:B------:R-:W-:Y:S01]  /*3c880*/  ISETP.GE.AND P6, PT, R11, UR5, PT ;  /* 0x000000050b007c0c */ /* 0x000fe2000bfc6270 */
[----:B--2---:R-:W-:-:S05]  /*3c890*/  IMAD.X R5, R5, 0x1, R160, P1 ;  /* 0x0000000105057824 */ /* 0x004fca00008e06a0 */
[----:B------:R3:W-:Y:S04]  /*3c8a0*/  STL [R1+0x146c], R5 ;  /* 0x00146c0501007387 */ /* 0x0007e80000100800 */
[----:B------:R3:W-:Y:S01]  /*3c8b0*/  STL [R1+0x1474], R6 ;  /* 0x0014740601007387 */ /* 0x0007e20000100800 */
[----:B------:R-:W-:Y:S05]  /*3c8c0*/  @!P4 BRA `(.L_x_8) ;  /* 0x0000028000bcc947 */ /* 0x000fea0003800000 */
.L_x_16:
[----:B---3--:R-:W2:Y:S04]  /*3c8d0*/  LDL R5, [R1+0x1470] ;  /* 0x0014700001057983 */ /* 0x008ea80000100800 */
[----:B------:R-:W3:Y:S04]  /*3c8e0*/  LDL R9, [R1+0x146c] ;  /* 0x00146c0001097983 */ /* 0x000ee80000100800 */
[----:B------:R0:W-:Y:S04]  /*3c8f0*/  STL [R1+0x35d8], R132 ;  /* 0x0035d88401007387 */ /* 0x0001e80000100800 */
[----:B------:R-:W4:Y:S04]  /*3c900*/  LDL R21, [R1+0x1474] ;  /* 0x0014740001157983 */ /* 0x000f280000100800 */
[----:B------:R-:W4:Y:S04]  /*3c910*/  LDL R19, [R1+0x1478] ;  /* 0x0014780001137983 */ /* 0x000f280000100800 */
[----:B0-----:R-:W4:Y:S04]  /*3c920*/  LDL R132, [R1+0xa0] ;  /* 0x0000a00001847983 */ /* 0x001f280000100800 */
[----:B------:R-:W-:Y:S04]  /*3c930*/  STL [R1+0x35d4], R133 ;  /* 0x0035d48501007387 */ /* 0x000fe80000100800 */
[----:B------:R-:W4:Y:S04]  /*3c940*/  LDL R20, [R1+0x147c] ;  /* 0x00147c0001147983 */ /* 0x000f280000100800 */
[----:B------:R-:W4:Y:S04]  /*3c950*/  LDL R18, [R1+0x1480] ;  /* 0x0014800001127983 */ /* 0x000f280000100800 */
        /* <DEDUP_REMOVED lines=27> */
[----:B------:R0:W-:Y:S04]  /*3cb10*/  STL [R1+0x333c], R3 ;  /* 0x00333c0301007387 */ /* 0x0001e80000100800 */
[----:B------:R-:W-:Y:S04]  /*3cb20*/  STL [R1+0x330c], R2 ;  /* 0x00330c0201007387 */ /* 0x000fe80000100800 */
[----:B------:R-:W-:Y:S04]  /*3cb30*/  STL [R1+0x200c], R164 ;  /* 0x00200ca401007387 */ /* 0x000fe80000100800 */
[----:B------:R-:W-:Y:S04]  /*3cb40*/  STL [R1+0x2008], R160 ;  /* 0x002008a001007387 */ /* 0x000fe80000100800 */
[----:B------:R-:W-:Y:S04]  /*3cb50*/  STL.64 [R1+0x3388], R160 ;  /* 0x003388a001007387 */ /* 0x000fe80000100a00 */
[----:B-----5:R-:W-:Y:S04]  /*3cb60*/  STL [R1+0x2004], R0 ;  /* 0x0020040001007387 */ /* 0x020fe80000100800 */
        /* <DEDUP_REMOVED lines=14> */
[----:B--2---:R-:W-:-:S02]  /*3cc50*/  @!P0 IMAD.MOV.U32 R4, RZ, RZ, R5 ;  /* 0x000000ffff048224 */ /* 0x004fc400078e0005 */
[----:B---3--:R-:W-:-:S05]  /*3cc60*/  @!P0 IMAD.MOV.U32 R5, RZ, RZ, R9 ;  /* 0x000000ffff058224 */ /* 0x008fca00078e0009 */
[----:B----4-:R1:W2:Y:S04]  /*3cc70*/  @!P0 LDG.E.U16 R132, desc[UR10][R4.64] ;  /* 0x0000000a04848981 */ /* 0x0102a8000c1e1500 */
        /* <DEDUP_REMOVED lines=160> */
[----:B------:R-:W3:Y:S04]  /*3d680*/  LDL R9, [R1+0x1484] ;  /* 0x0014840001097983 */ /* 0x000ee80000100800 */
[----:B0-----:R-:W4:Y:S01]  /*3d690*/  LDL R3, [R1+0x1488] ;  /* 0x0014880001037983 */ /* 0x001f220000100800 */
[----:B------:R-:W-:Y:S01]  /*3d6a0*/  PRMT R133, RZ, 0x7610, R133 ;  /* 0x00007610ff857816 */ /* 0x000fe20000000085 */
[----:B-1----:R-:W-:-:S02]  /*3d6b0*/  @!P6 IMAD.MOV.U32 R4, RZ, RZ, R19 ;  /* 0x000000ffff04e224 */ /* 0x002fc400078e0013 */
[----:B--2---:R0:W-:Y:S01]  /*3d6c0*/  @!P0 STL [R1+0xa0], R132 ;  /* 0x0000a08401008387 */ /* 0x0041e20000100800 */
[----:B------:R-:W-:Y:S01]  /*3d6d0*/  @!P6 IMAD.MOV.U32 R5, RZ, RZ, R21 ;  /* 0x000000ffff05e224 */ /* 0x000fe200078e0015 */
[----:B------:R-:W-:-:S04]  /*3d6e0*/  PRMT R134, RZ, 0x7610, R134 ;  /* 0x00007610ff867816 */ /* 0x000fc80000000086 */
[----:B------:R1:W2:Y:S04]  /*3d6f0*/  @!P6 LDG.E.U16 R133, desc[UR10][R4.64] ;  /* 0x0000000a0485e981 */ /* 0x0002a8000c1e1500 */
[----:B0-----:R-:W2:Y:S04]  /*3d700*/  LDL.LU R132, [R1+0x35d8] ;  /* 0x0035d80001847983 */ /* 0x001ea80000300800 */
[----:B------:R-:W2:Y:S04]  /*3d710*/  LDL R21, [R1+0x148c] ;  /* 0x00148c0001157983 */ /* 0x000ea80000100800 */
[----:B------:R-:W2:Y:S01]  /*3d720*/  LDL R19, [R1+0x1490] ;  /* 0x0014900001137983 */ /* 0x000ea20000100800 */
[----:B-1----:R-:W-:-:S02]  /*3d730*/  @!P5 IMAD.MOV.U32 R4, RZ, RZ, R18 ;  /* 0x000000ffff04d224 */ /* 0x002fc400078e0012 */
[----:B------:R-:W-:-:S05]  /*3d740*/  @!P5 IMAD.MOV.U32 R5, RZ, RZ, R20 ;  /* 0x000000ffff05d224 */ /* 0x000fca00078e0014 */
[----:B------:R3:W2:Y:S01]  /*3d750*/  @!P5 LDG.E.U16 R134, desc[UR10][R4.64] ;  /* 0x0000000a0486d981 */ /* 0x0006a2000c1e1500 */
[----:B------:R-:W0:Y:S01]  /*3d760*/  S2R R22, SR_TID.X ;  /* 0x0000000000167919 */ /* 0x000e220000002100 */
[----:B------:R-:W-:Y:S02]  /*3d770*/  PRMT R135, RZ, 0x7610, R135 ;  /* 0x00007610ff877816 */ /* 0x000fe40000000087 */
[----:B0-----:R-:W-:-:S04]  /*3d780*/  SHF.R.U32.HI R22, RZ, 0x6, R22 ;  /* 0x00000006ff167819 */ /* 0x001fc80000011616 */
[----:B------:R-:W-:-:S04]  /*3d790*/  SGXT.U32 R23, R22, 0x1 ;  /* 0x000000011617781a */ /* 0x000fc80000000000 */
[----:B------:R-:W-:-:S04]  /*3d7a0*/  LOP3.LUT R23, R23, 0x6, RZ, 0xfc, !PT ;  /* 0x0000000617177812 */ /* 0x000fc800078efcff */
[----:B------:R-:W-:Y:S01]  /*3d7b0*/  ISETP.GE.AND P1, PT, R23, UR5, PT ;  /* 0x0000000517007c0c */ /* 0x000fe2000bf26270 */
[----:B------:R-:W0:Y:S01]  /*3d7c0*/  S2R R22, SR_TID.X ;  /* 0x0000000000167919 */ /* 0x000e220000002100 */
[----:B------:R-:W-:Y:S02]  /*3d7d0*/  PRMT R136, RZ, 0x7610, R136 ;  /* 0x00007610ff887816 */ /* 0x000fe40000000088 */
[----:B0-----:R-:W-:-:S04]  /*3d7e0*/  SHF.R.U32.HI R22, RZ, 0x6, R22 ;  /* 0x00000006ff167819 */ /* 0x001fc80000011616 */
[----:B------:R-:W-:-:S04]  /*3d7f0*/  SGXT.U32 R23, R22, 0x1 ;  /* 0x000000011617781a */ /* 0x000fc80000000000 */
[----:B------:R-:W-:-:S04]  /*3d800*/  LOP3.LUT R23, R23, 0x8, RZ, 0xfc, !PT ;  /* 0x0000000817177812 */ /* 0x000fc800078efcff */
[----:B------:R-:W-:Y:S01]  /*3d810*/  ISETP.GE.AND P0, PT, R23, UR5, PT ;  /* 0x0000000517007c0c */ /* 0x000fe2000bf06270 */
[----:B---3--:R-:W-:Y:S02]  /*3d820*/  @!P1 IMAD.MOV.U32 R5, RZ, RZ, R9 ;  /* 0x000000ffff059224 */ /* 0x008fe400078e0009 */
[----:B----4-:R-:W-:-:S05]  /*3d830*/  @!P1 IMAD.MOV.U32 R4, RZ, RZ, R3 ;  /* 0x000000ffff049224 */ /* 0x010fca00078e0003 */
[----:B------:R0:W3:Y:S04]  /*3d840*/  @!P1 LDG.E.U16 R135, desc[UR10][R4.64] ;  /* 0x0000000a04879981 */ /* 0x0000e8000c1e1500 */
[----:B--2---:R1:W-:Y:S01]  /*3d850*/  STL [R1+0x9c], R133 ;  /* 0x00009c8501007387 */ /* 0x0043e20000100800 */
[----:B0-----:R-:W-:-:S03]  /*3d860*/  @!P0 IMAD.MOV.U32 R5, RZ, RZ, R21 ;  /* 0x000000ffff058224 */ /* 0x001fc600078e0015 */
[----:B-1----:R-:W2:Y:S01]  /*3d870*/  LDL.LU R133, [R1+0x35d4] ;  /* 0x0035d40001857983 */ /* 0x002ea20000300800 */
[----:B------:R-:W-:-:S03]  /*3d880*/  @!P0 IMAD.MOV.U32 R4, RZ, RZ, R19 ;  /* 0x000000ffff048224 */ /* 0x000fc600078e0013 */
[----:B------:R-:W4:Y:S04]  /*3d890*/  LDL R20, [R1+0x1494] ;  /* 0x0014940001147983 */ /* 0x000f280000100800 */
[----:B------:R4:W2:Y:S04]  /*3d8a0*/  @!P0 LDG.E.U16 R136, desc[UR10][R4.64] ;  /* 0x0000000a04888981 */ /* 0x0008a8000c1e1500 */
[----:B------:R-:W2:Y:S04]  /*3d8b0*/  LDL R18, [R1+0x1498] ;  /* 0x0014980001127983 */ /* 0x000ea80000100800 */
[----:B------:R0:W-:Y:S04]  /*3d8c0*/  STL [R1+0x98], R134 ;  /* 0x0000988601007387 */ /* 0x0001e80000100800 */
[----:B0-----:R-:W2:Y:S04]  /*3d8d0*/  LDL.LU R134, [R1+0x35d0] ;  /* 0x0035d00001867983 */ /* 0x001ea80000300800 */
[----:B------:R-:W2:Y:S04]  /*3d8e0*/  LDL R9, [R1+0x149c] ;  /* 0x00149c0001097983 */ /* 0x000ea80000100800 */
[----:B------:R-:W2:Y:S01]  /*3d8f0*/  LDL R3, [R1+0x14a0] ;  /* 0x0014a00001037983 */ /* 0x000ea20000100800 */
[----:B------:R-:W0:Y:S02]  /*3d900*/  S2R R22, SR_TID.X ;  /* 0x0000000000167919 */ /* 0x000e240000002100 */
[----:B0-----:R-:W-:-:S04]  /*3d910*/  SHF.R.U32.HI R22, RZ, 0x6, R22 ;  /* 0x00000006ff167819 */ /* 0x001fc80000011616 */
[----:B------:R-:W-:Y:S02]  /*3d920*/  SGXT.U32 R23, R22, 0x1 ;  /* 0x000000011617781a */ /* 0x000fe40000000000 */
[----:B------:R-:W0:Y:S02]  /*3d930*/  S2R R22, SR_TID.X ;  /* 0x0000000000167919 */ /* 0x000e240000002100 */
[----:B------:R-:W-:-:S04]  /*3d940*/  LOP3.LUT R23, R23, 0xa, RZ, 0xfc, !PT ;  /* 0x0000000a17177812 */ /* 0x000fc800078efcff */
[----:B------:R-:W-:Y:S02]  /*3d950*/  ISETP.GE.AND P3, PT, R23, UR5, PT ;  /* 0x0000000517007c0c */ /* 0x000fe4000bf66270 */
[----:B------:R-:W-:Y:S02]  /*3d960*/  PRMT R137, RZ, 0x7610, R137 ;  /* 0x00007610ff897816 */ /* 0x000fe40000000089 */
[----:B0-----:R-:W-:-:S04]  /*3d970*/  SHF.R.U32.HI R22, RZ, 0x6, R22 ;  /* 0x00000006ff167819 */ /* 0x001fc80000011616 */
[----:B------:R-:W-:-:S04]  /*3d980*/  SGXT.U32 R23, R22, 0x1 ;  /* 0x000000011617781a */ /* 0x000fc80000000000 */
[----:B------:R-:W-:-:S04]  /*3d990*/  LOP3.LUT R23, R23, 0xc, RZ, 0xfc, !PT ;  /* 0x0000000c17177812 */ /* 0x000fc800078efcff */
[----:B------:R-:W-:Y:S02]  /*3d9a0*/  ISETP.GE.AND P4, PT, R23, UR5, PT ;  /* 0x0000000517007c0c */ /* 0x000fe4000bf86270 */
[----:B------:R-:W-:Y:S01]  /*3d9b0*/  PRMT R138, RZ, 0x7610, R138 ;  /* 0x00007610ff8a7816 */ /* 0x000fe2000000008a */
[----:B---3--:R0:W-:Y:S04]  /*3d9c0*/  STL [R1+0x94], R135 ;  /* 0x0000948701007387 */ /* 0x0081e80000100800 */
[----:B0-----:R-:W3:Y:S04]  /*3d9d0*/  LDL.LU R135, [R1+0x35cc] ;  /* 0x0035cc0001877983 */ /* 0x001ee80000300800 */
[----:B------:R-:W3:Y:S04]  /*3d9e0*/  LDL R21, [R1+0x14a4] ;  /* 0x0014a40001157983 */ /* 0x000ee80000100800 */
[----:B------:R-:W3:Y:S01]  /*3d9f0*/  LDL R19, [R1+0x14a8] ;  /* 0x0014a80001137983 */ /* 0x000ee20000100800 */
[----:B----4-:R-:W-:-:S03]  /*3da00*/  @!P3 IMAD.MOV.U32 R5, RZ, RZ, R20 ;  /* 0x000000ffff05b224 */ /* 0x010fc600078e0014 */
[----:B--2---:R0:W-:Y:S01]  /*3da10*/  STL [R1+0x90], R136 ;  /* 0x0000908801007387 */ /* 0x0041e20000100800 */
[----:B------:R-:W-:-:S05]  /*3da20*/  @!P3 IMAD.MOV.U32 R4, RZ, RZ, R18 ;  /* 0x000000ffff04b224 */ /* 0x000fca00078e0012 */
[----:B------:R1:W2:Y:S04]  /*3da30*/  @!P3 LDG.E.U16 R137, desc[UR10][R4.64] ;  /* 0x0000000a0489b981 */ /* 0x0002a8000c1e1500 */
[----:B0-----:R-:W4:Y:S04]  /*3da40*/  LDL.LU R136, [R1+0x35c8] ;  /* 0x0035c80001887983 */ /* 0x001f280000300800 */
[----:B------:R-:W4:Y:S04]  /*3da50*/  LDL R20, [R1+0x14ac] ;  /* 0x0014ac0001147983 */ /* 0x000f280000100800 */
[----:B------:R-:W4:Y:S01]  /*3da60*/  LDL R18, [R1+0x14b0] ;  /* 0x0014b00001127983 */ /* 0x000f220000100800 */
[----:B-1----:R-:W-:-:S02]  /*3da70*/  @!P4 IMAD.MOV.U32 R5, RZ, RZ, R9 ;  /* 0x000000ffff05c224 */ /* 0x002fc400078e0009 */
[----:B------:R-:W-:-:S05]  /*3da80*/  @!P4 IMAD.MOV.U32 R4, RZ, RZ, R3 ;  /* 0x000000ffff04c224 */ /* 0x000fca00078e0003 */
[----:B------:R3:W4:Y:S01]  /*3da90*/  @!P4 LDG.E.U16 R138, desc[UR10][R4.64] ;  /* 0x0000000a048ac981 */ /* 0x000722000c1e1500 */
        /* <DEDUP_REMOVED lines=13> */
[----:B------:R-:W-:-:S05]  /*3db70*/  @!P1 IMAD.MOV.U32 R4, RZ, RZ, R19 ;  /* 0x000000ffff049224 */ /* 0x000fca00078e0013 */
[----:B------:R4:W3:Y:S04]  /*3db80*/  @!P1 LDG.E.U16 R139, desc[UR10][R4.64] ;  /* 0x0000000a048b9981 */ /* 0x0008e8000c1e1500 */
[----:B--2---:R0:W-:Y:S01]  /*3db90*/  STL [R1+0x8c], R137 ;  /* 0x00008c8901007387 */ /* 0x0041e20000100800 */
[----:B----4-:R-:W-:-:S03]  /*3dba0*/  @!P0 IMAD.MOV.U32 R5, RZ, RZ, R20 ;  /* 0x000000ffff058224 */ /* 0x010fc600078e0014 */
[----:B0-----:R-:W2:Y:S01]  /*3dbb0*/  LDL.LU R137, [R1+0x35c4] ;  /* 0x0035c40001897983 */ /* 0x001ea20000300800 */
        /* <DEDUP_REMOVED lines=278> */
[----:B------:R-:W-:Y:S01]  /*3ed20*/  ISETP.GE.AND P4, PT, R23, UR5, PT ;  /* 0x0000000517007c0c */ /* 0x000fe2000bf86270 */
        /* <DEDUP_REMOVED lines=9> */
[----:B------:R-:W2:Y:S04]  /*3edc0*/  LDL R20, [R1+0x156c] ;  /* 0x00156c0001147983 */ /* 0x000ea80000100800 */
[----:B------:R-:W4:Y:S01]  /*3edd0*/  LDL R18, [R1+0x1570] ;  /* 0x0015700001127983 */ /* 0x000f220000100800 */
[----:B-1----:R-:W-:-:S03]  /*3ede0*/  @!P4 IMAD.MOV.U32 R5, RZ, RZ, R9 ;  /* 0x000000ffff05c224 */ /* 0x002fc600078e0009 */
[----:B------:R-:W4:Y:S01]  /*3edf0*/  LDL R9, [R1+0x1574] ;  /* 0x0015740001097983 */ /* 0x000f220000100800 */
[----:B------:R-:W-:-:S03]  /*3ee00*/  @!P4 IMAD.MOV.U32 R4, RZ, RZ, R3 ;  /* 0x000000ffff04c224 */ /* 0x000fc600078e0003 */
[----:B------:R-:W4:Y:S01]  /*3ee10*/  LDL R3, [R1+0x1578] ;  /* 0x0015780001037983 */ /* 0x000f220000100800 */
[----:B------:R-:W0:Y:S01]  /*3ee20*/  S2R R22, SR_TID.X ;  /* 0x0000000000167919 */ /* 0x000e220000002100 */
[----:B------:R-:W-:-:S06]  /*3ee30*/  PRMT R160, RZ, 0x7610, R160 ;  /* 0x00007610ffa07816 */ /* 0x000fcc00000000a0 */
[----:B------:R3:W4:Y:S01]  /*3ee40*/  @!P4 LDG.E.U16 R160, desc[UR10][R4.64] ;  /* 0x0000000a04a0c981 */ /* 0x000722000c1e1500 */
[----:B0-----:R-:W-:-:S04]  /*3ee50*/  SHF.R.U32.HI R22, RZ, 0x6, R22 ;  /* 0x00000006ff167819 */ /* 0x001fc80000011616 */
[----:B------:R-:W-:Y:S02]  /*3ee60*/  SGXT.U32 R23, R22, 0x1 ;  /* 0x000000011617781a */ /* 0x000fe40000000000 */
[----:B------:R-:W0:Y:S02]  /*3ee70*/  S2R R22, SR_TID.X ;  /* 0x0000000000167919 */ /* 0x000e240000002100 */
[----:B------:R-:W-:-:S04]  /*3ee80*/  LOP3.LUT R23, R23, 0x3e, RZ, 0xfc, !PT ;  /* 0x0000003e17177812 */ /* 0x000fc800078efcff */
[----:B------:R-:W-:Y:S02]  /*3ee90*/  ISETP.GE.AND P1, PT, R23, UR5, PT ;  /* 0x0000000517007c0c */ /* 0x000fe4000bf26270 */
[----:B0-----:R-:W-:-:S04]  /*3eea0*/  SHF.R.U32.HI R22, RZ, 0x6, R22 ;  /* 0x00000006ff167819 */ /* 0x001fc80000011616 */
[----:B------:R-:W-:Y:S02]  /*3eeb0*/  SGXT.U32 R23, R22, 0x1 ;  /* 0x000000011617781a */ /* 0x000fe40000000000 */
[----:B------:R-:W0:Y:S02]  /*3eec0*/  S2R R22, SR_TID.X ;  /* 0x0000000000167919 */ /* 0x000e240000002100 */
[----:B------:R-:W-:-:S04]  /*3eed0*/  LOP3.LUT R23, R23, 0x40, RZ, 0xfc, !PT ;  /* 0x0000004017177812 */ /* 0x000fc800078efcff */
[----:B------:R-:W-:Y:S02]  /*3eee0*/  ISETP.GE.AND P0, PT, R23, UR5, PT ;  /* 0x0000000517007c0c */ /* 0x000fe4000bf06270 */
[----:B------:R-:W-:Y:S02]  /*3eef0*/  PRMT R79, RZ, 0x7610, R79 ;  /* 0x00007610ff4f7816 */ /* 0x000fe4000000004f */
[----:B------:R-:W-:Y:S02]  /*3ef00*/  PRMT R78, RZ, 0x7610, R78 ;  /* 0x00007610ff4e7816 */ /* 0x000fe4000000004e */
[----:B0-----:R-:W-:-:S04]  /*3ef10*/  SHF.R.U32.HI R22, RZ, 0x6, R22 ;  /* 0x00000006ff167819 */ /* 0x001fc80000011616 */
[----:B------:R-:W-:-:S04]  /*3ef20*/  SGXT.U32 R23, R22, 0x1 ;  /* 0x000000011617781a */ /* 0x000fc80000000000 */
[----:B------:R-:W-:-:S04]  /*3ef30*/  LOP3.LUT R23, R23, 0x42, RZ, 0xfc, !PT ;  /* 0x0000004217177812 */ /* 0x000fc800078efcff */
[----:B------:R-:W-:Y:S01]  /*3ef40*/  ISETP.GE.AND P3, PT, R23, UR5, PT ;  /* 0x0000000517007c0c */ /* 0x000fe2000bf66270 */
[----:B---3--:R-:W-:Y:S02]  /*3ef50*/  @!P1 IMAD.MOV.U32 R5, RZ, RZ, R21 ;  /* 0x000000ffff059224 */ /* 0x008fe400078e0015 */
[----:B------:R-:W3:Y:S01]  /*3ef60*/  LDL R21, [R1+0x157c] ;  /* 0x00157c0001157983 */ /* 0x000ee20000100800 */
[----:B------:R-:W-:-:S03]  /*3ef70*/  @!P1 IMAD.MOV.U32 R4, RZ, RZ, R19 ;  /* 0x000000ffff049224 */ /* 0x000fc600078e0013 */
[----:B------:R-:W3:Y:S04]  /*3ef80*/  LDL R19, [R1+0x1580] ;  /* 0x0015800001137983 */ /* 0x000ee80000100800 */
[----:B------:R2:W3:Y:S02]  /*3ef90*/  @!P1 LDG.E.U16 R79, desc[UR10][R4.64] ;  /* 0x0000000a044f9981 */ /* 0x0004e4000c1e1500 */
[----:B--2---:R-:W-:Y:S02]  /*3efa0*/  @!P0 IMAD.MOV.U32 R5, RZ, RZ, R20 ;  /* 0x000000ffff058224 */ /* 0x004fe400078e0014 */
[----:B------:R-:W2:Y:S01]  /*3efb0*/  LDL R20, [R1+0x1584] ;  /* 0x0015840001147983 */ /* 0x000ea20000100800 */
[----:B----4-:R-:W-:-:S03]  /*3efc0*/  @!P0 IMAD.MOV.U32 R4, RZ, RZ, R18 ;  /* 0x000000ffff048224 */ /* 0x010fc600078e0012 */
[----:B------:R-:W4:Y:S04]  /*3efd0*/  LDL R18, [R1+0x1588] ;  /* 0x0015880001127983 */ /* 0x000f280000100800 */
[----:B------:R0:W4:Y:S04]  /*3efe0*/  @!P0 LDG.E.U16 R78, desc[UR10][R4.64] ;  /* 0x0000000a044e8981 */ /* 0x000128000c1e1500 */
[----:B------:R-:W-:Y:S01]  /*3eff0*/  STL [R1+0x2c], R161 ;  /* 0x00002ca101007387 */ /* 0x000fe20000100800 */
[----:B0-----:R-:W-:Y:S02]  /*3f000*/  @!P3 IMAD.MOV.U32 R4, RZ, RZ, R3 ;  /* 0x000000ffff04b224 */ /* 0x001fe400078e0003 */
[----:B------:R-:W-:Y:S01]  /*3f010*/  @!P3 IMAD.MOV.U32 R5, RZ, RZ, R9 ;  /* 0x000000ffff05b224 */ /* 0x000fe200078e0009 */
[----:B------:R-:W4:Y:S04]  /*3f020*/  LDL R3, [R1+0x1590] ;  /* 0x0015900001037983 */ /* 0x000f280000100800 */
[----:B------:R-:W4:Y:S01]  /*3f030*/  LDL R9, [R1+0x158c] ;  /* 0x00158c0001097983 */ /* 0x000f220000100800 */
[----:B------:R-:W0:Y:S01]  /*3f040*/  S2R R22, SR_TID.X ;  /* 0x0000000000167919 */ /* 0x000e220000002100 */
[----:B------:R-:W-:-:S02]  /*3f050*/  PRMT R49, RZ, 0x7610, R49 ;  /* 0x00007610ff317816 */ /* 0x000fc40000000031 */
[----:B------:R-:W-:Y:S04]  /*3f060*/  STL [R1+0x28], R160 ;  /* 0x000028a001007387 */ /* 0x000fe80000100800 */
        /* <DEDUP_REMOVED lines=21> */
[----:B------:R2:W3:Y:S04]  /*3f1c0*/  @!P4 LDG.E.U16 R48, desc[UR10][R4.64] ;  /* 0x0000000a0430c981 */ /* 0x0004e8000c1e1500 */
[----:B------:R-:W-:Y:S01]  /*3f1d0*/  STL [R1+0x24], R79 ;  /* 0x0000244f01007387 */ /* 0x000fe20000100800 */
[----:B--2---:R-:W-:-:S03]  /*3f1e0*/  @!P1 IMAD.MOV.U32 R5, RZ, RZ, R20 ;  /* 0x000000ffff059224 */ /* 0x004fc600078e0014 */
[----:B------:R-:W2:Y:S01]  /*3f1f0*/  LDL R20, [R1+0x159c] ;  /* 0x00159c0001147983 */ /* 0x000ea20000100800 */
[----:B----4-:R-:W-:-:S03]  /*3f200*/  @!P1 IMAD.MOV.U32 R4, RZ, RZ, R18 ;  /* 0x000000ffff049224 */ /* 0x010fc600078e0012 */
[----:B------:R-:W4:Y:S04]  /*3f210*/  LDL R18, [R1+0x15a0] ;  /* 0x0015a00001127983 */ /* 0x000f280000100800 */
[----:B------:R0:W4:Y:S04]  /*3f220*/  @!P1 LDG.E.U16 R31, desc[UR10][R4.64] ;  /* 0x0000000a041f9981 */ /* 0x000128000c1e1500 */
[----:B------:R-:W-:Y:S01]  /*3f230*/  STL [R1+0x20], R78 ;  /* 0x0000204e01007387 */ /* 0x000fe20000100800 */
[----:B0-----:R-:W-:-:S03]  /*3f240*/  @!P0 IMAD.MOV.U32 R4, RZ, RZ, R3 ;  /* 0x000000ffff048224 */ /* 0x001fc600078e0003 */
[----:B------:R-:W4:Y:S01]  /*3f250*/  LDL R3, [R1+0x15a8] ;  /* 0x0015a80001037983 */ /* 0x000f220000100800 */
[----:B------:R-:W-:-:S03]  /*3f260*/  @!P0 IMAD.MOV.U32 R5, RZ, RZ, R9 ;  /* 0x000000ffff058224 */ /* 0x000fc600078e0009 */
[----:B------:R-:W4:Y:S01]  /*3f270*/  LDL R9, [R1+0x15a4] ;  /* 0x0015a40001097983 */ /* 0x000f220000100800 */
[----:B------:R-:W0:Y:S01]  /*3f280*/  S2R R22, SR_TID.X ;  /* 0x0000000000167919 */ /* 0x000e220000002100 */
[----:B------:R-:W-:Y:S02]  /*3f290*/  PRMT R30, RZ, 0x7610, R30 ;  /* 0x00007610ff1e7816 */ /* 0x000fe4000000001e */
[----:B------:R-:W-:-:S04]  /*3f2a0*/  PRMT R8, RZ, 0x7610, R8 ;  /* 0x00007610ff087816 */ /* 0x000fc80000000008 */
        /* <DEDUP_REMOVED lines=17> */
[----:B------:R-:W-:Y:S01]  /*3f3c0*/  STL [R1+0x1c], R49 ;  /* 0x00001c3101007387 */ /* 0x000fe20000100800 */
[----:B---3--:R-:W-:Y:S02]  /*3f3d0*/  @!P3 IMAD.MOV.U32 R5, RZ, RZ, R21 ;  /* 0x000000ffff05b224 */ /* 0x008fe400078e0015 */
[----:B------:R-:W-:Y:S01]  /*3f3e0*/  @!P3 IMAD.MOV.U32 R4, RZ, RZ, R19 ;  /* 0x000000ffff04b224 */ /* 0x000fe200078e0013 */
[----:B------:R-:W0:Y:S04]  /*3f3f0*/  S2R R22, SR_TID.X ;  /* 0x0000000000167919 */ /* 0x000e280000002100 */
[----:B------:R2:W3:Y:S04]  /*3f400*/  @!P3 LDG.E.U16 R8, desc[UR10][R4.64] ;  /* 0x0000000a0408b981 */ /* 0x0004e8000c1e1500 */
[----:B------:R-:W3:Y:S04]  /*3f410*/  LDL R19, [R1+0x15b0] ;  /* 0x0015b00001137983 */ /* 0x000ee80000100800 */
[----:B------:R-:W3:Y:S01]  /*3f420*/  LDL R21, [R1+0x15ac] ;  /* 0x0015ac0001157983 */ /* 0x000ee20000100800 */
[----:B--2---:R-:W-:-:S02]  /*3f430*/  @!P4 IMAD.MOV.U32 R5, RZ, RZ, R20 ;  /* 0x000000ffff05c224 */ /* 0x004fc400078e0014 */
[----:B----4-:R-:W-:-:S05]  /*3f440*/  @!P4 IMAD.MOV.U32 R4, RZ, RZ, R18 ;  /* 0x000000ffff04c224 */ /* 0x010fca00078e0012 */
[----:B------:R1:W2:Y:S02]  /*3f450*/  @!P4 LDG.E.U16 R0, desc[UR10][R4.64] ;  /* 0x0000000a0400c981 */ /* 0x0002a4000c1e1500 */
[----:B-1----:R-:W-:Y:S02]  /*3f460*/  @!P1 IMAD.MOV.U32 R4, RZ, RZ, R3 ;  /* 0x000000ffff049224 */ /* 0x002fe400078e0003 */
[----:B------:R-:W-:-:S05]  /*3f470*/  @!P1 IMAD.MOV.U32 R5, RZ, RZ, R9 ;  /* 0x000000ffff059224 */ /* 0x000fca00078e0009 */
[----:B------:R1:W4:Y:S01]  /*3f480*/  @!P1 LDG.E.U16 R2, desc[UR10][R4.64] ;  /* 0x0000000a04029981 */ /* 0x000322000c1e1500 */
[----:B0-----:R-:W-:-:S04]  /*3f490*/  SHF.R.U32.HI R22, RZ, 0x6, R22 ;  /* 0x00000006ff167819 */ /* 0x001fc80000011616 */
[----:B------:R-:W-:Y:S02]  /*3f4a0*/  SGXT.U32 R23, R22, 0x1 ;  /* 0x000000011617781a */ /* 0x000fe40000000000 */
[----:B------:R-:W0:Y:S02]  /*3f4b0*/  S2R R22, SR_TID.X ;  /* 0x0000000000167919 */ /* 0x000e240000002100 */
[----:B0-----:R-:W-:-:S04]  /*3f4c0*/  SHF.R.U32.HI R22, RZ, 0x6, R22 ;  /* 0x00000006ff167819 */ /* 0x001fc80000011616 */
[----:B------:R-:W-:-:S04]  /*3f4d0*/  SGXT.U32 R22, R22, 0x1 ;  /* 0x000000011616781a */ /* 0x000fc80000000000 */
[----:B------:R-:W-:-:S04]  /*3f4e0*/  LOP3.LUT R22, R22, 0x52, RZ, 0xfc, !PT ;  /* 0x0000005216167812 */ /* 0x000fc800078efcff */
[----:B------:R-:W-:Y:S02]  /*3f4f0*/  ISETP.GE.AND P3, PT, R22, UR5, PT ;  /* 0x0000000516007c0c */ /* 0x000fe4000bf66270 */
[----:B------:R-:W-:-:S04]  /*3f500*/  LOP3.LUT R23, R23, 0x50, RZ, 0xfc, !PT ;  /* 0x0000005017177812 */ /* 0x000fc800078efcff */
[----:B------:R-:W-:Y:S01]  /*3f510*/  ISETP.GE.AND P0, PT, R23, UR5, PT ;  /* 0x0000000517007c0c */ /* 0x000fe2000bf06270 */
[----:B---3--:R0:W-:Y:S02]  /*3f520*/  STL [R1+0xc], R8 ;  /* 0x00000c0801007387 */ /* 0x0081e40000100800 */
[----:B0-----:R-:W0:Y:S02]  /*3f530*/  S2R R8, SR_TID.X ;  /* 0x0000000000087919 */ /* 0x001e240000002100 */
[----:B0-----:R-:W-:-:S04]  /*3f540*/  SHF.R.U32.HI R8, RZ, 0x6, R8 ;  /* 0x00000006ff087819 */ /* 0x001fc80000011608 */
[----:B------:R-:W-:Y:S02]  /*3f550*/  SGXT.U32 R22, R8, 0x1 ;  /* 0x000000010816781a */ /* 0x000fe40000000000 */
[----:B------:R-:W0:Y:S01]  /*3f560*/  S2R R8, SR_TID.X ;  /* 0x0000000000087919 */ /* 0x000e220000002100 */
[----:B------:R-:W-:Y:S04]  /*3f570*/  STL [R1+0x18], R48 ;  /* 0x0000183001007387 */ /* 0x000fe80000100800 */
[----:B------:R-:W3:Y:S04]  /*3f580*/  LDL R20, [R1+0x15b4] ;  /* 0x0015b40001147983 */ /* 0x000ee80000100800 */
[----:B------:R-:W3:Y:S04]  /*3f590*/  LDL R18, [R1+0x15b8] ;  /* 0x0015b80001127983 */ /* 0x000ee80000100800 */
[----:B--2---:R-:W-:Y:S04]  /*3f5a0*/  STL [R1+0x3338], R0 ;  /* 0x0033380001007387 */ /* 0x004fe80000100800 */
[----:B------:R-:W-:Y:S04]  /*3f5b0*/  STL [R1+0x14], R31 ;  /* 0x0000141f01007387 */ /* 0x000fe80000100800 */
[----:B------:R-:W2:Y:S01]  /*3f5c0*/  LDL R3, [R1+0x15c0] ;  /* 0x0015c00001037983 */ /* 0x000ea20000100800 */
[----:B-1----:R-:W-:Y:S01]  /*3f5d0*/  @!P0 IMAD.MOV.U32 R4, RZ, RZ, R19 ;  /* 0x000000ffff048224 */ /* 0x002fe200078e0013 */
[----:B0-----:R-:W-:-:S02]  /*3f5e0*/  SHF.R.U32.HI R9, RZ, 0x6, R8 ;  /* 0x00000006ff097819 */ /* 0x001fc40000011608 */
[----:B------:R-:W2:Y:S04]  /*3f5f0*/  LDL R8, [R1+0x15bc] ;  /* 0x0015bc0001087983 */ /* 0x000ea80000100800 */
[----:B------:R-:W-:Y:S04]  /*3f600*/  STL [R1+0x10], R30 ;  /* 0x0000101e01007387 */ /* 0x000fe80000100800 */
[----:B----4-:R0:W-:Y:S04]  /*3f610*/  STL [R1+0x3310], R2 ;  /* 0x0033100201007387 */ /* 0x0101e80000100800 */
[----:B------:R-:W4:Y:S04]  /*3f620*/  LDL R19, [R1+0x15c4] ;  /* 0x0015c40001137983 */ /* 0x000f280000100800 */
[----:B0-----:R-:W4:Y:S01]  /*3f630*/  LDL R2, [R1+0x15c8] ;  /* 0x0015c80001027983 */ /* 0x001f220000100800 */
[----:B------:R-:W-:-:S04]  /*3f640*/  LOP3.LUT R22, R22, 0x54, RZ, 0xfc, !PT ;  /* 0x0000005416167812 */ /* 0x000fc800078efcff */
[----:B------:R-:W-:Y:S02]  /*3f650*/  ISETP.GE.AND P4, PT, R22, UR5, PT ;  /* 0x0000000516007c0c */ /* 0x000fe4000bf86270 */
[----:B------:R-:W-:Y:S01]  /*3f660*/  SGXT.U32 R22, R9, 0x1 ;  /* 0x000000010916781a */ /* 0x000fe20000000000 */
[----:B------:R-:W-:Y:S01]  /*3f670*/  @!P0 IMAD.MOV.U32 R5, RZ, RZ, R21 ;  /* 0x000000ffff058224 */ /* 0x000fe200078e0015 */
[----:B------:R-:W-:Y:S02]  /*3f680*/  PRMT R0, RZ, 0x7610, R0 ;  /* 0x00007610ff007816 */ /* 0x000fe40000000000 */
[----:B------:R-:W-:Y:S02]  /*3f690*/  LOP3.LUT R22, R22, 0x56, RZ, 0xfc, !PT ;  /* 0x0000005616167812 */ /* 0x000fe400078efcff */
[----:B------:R-:W-:Y:S02]  /*3f6a0*/  PRMT R163, RZ, 0x7610, R163 ;  /* 0x00007610ffa37816 */ /* 0x000fe400000000a3 */
[----:B------:R-:W-:Y:S01]  /*3f6b0*/  ISETP.GE.AND P1, PT, R22, UR5, PT ;  /* 0x0000000516007c0c */ /* 0x000fe2000bf26270 */
[----:B------:R3:W4:Y:S01]  /*3f6c0*/  @!P0 LDG.E.U16 R0, desc[UR10][R4.64] ;  /* 0x0000000a04008981 */ /* 0x000722000c1e1500 */
[----:B------:R-:W-:-:S02]  /*3f6d0*/  PRMT R66, RZ, 0x7610, R66 ;  /* 0x00007610ff427816 */ /* 0x000fc40000000042 */
[----:B------:R-:W-:Y:S01]  /*3f6e0*/  PRMT R47, RZ, 0x7610, R47 ;  /* 0x00007610ff2f7816 */ /* 0x000fe2000000002f */
[----:B---3--:R-:W-:Y:S02]  /*3f6f0*/  @!P3 IMAD.MOV.U32 R5, RZ, RZ, R20 ;  /* 0x000000ffff05b224 */ /* 0x008fe400078e0014 */
[----:B------:R-:W3:Y:S01]  /*3f700*/  LDL R20, [R1+0x15cc] ;  /* 0x0015cc0001147983 */ /* 0x000ee20000100800 */
[----:B------:R-:W-:-:S03]  /*3f710*/  @!P3 IMAD.MOV.U32 R4, RZ, RZ, R18 ;  /* 0x000000ffff04b224 */ /* 0x000fc600078e0012 */
[----:B------:R-:W3:Y:S04]  /*3f720*/  LDL R18, [R1+0x15d0] ;  /* 0x0015d00001127983 */ /* 0x000ee80000100800 */
[----:B------:R2:W3:Y:S02]  /*3f730*/  @!P3 LDG.E.U16 R163, desc[UR10][R4.64] ;  /* 0x0000000a04a3b981 */ /* 0x0004e4000c1e1500 */
[----:B--2---:R-:W-:Y:S01]  /*3f740*/  @!P4 IMAD.MOV.U32 R4, RZ, RZ, R3 ;  /* 0x000000ffff04c224 */ /* 0x004fe200078e0003 */
[----:B------:R-:W0:Y:S01]  /*3f750*/  S2R R9, SR_TID.X ;  /* 0x0000000000097919 */ /* 0x000e220000002100 */
[----:B------:R-:W2:Y:S01]  /*3f760*/  LDL R3, [R1+0x15d8] ;  /* 0x0015d80001037983 */ /* 0x000ea20000100800 */
[----:B------:R-:W-:-:S03]  /*3f770*/  @!P4 IMAD.MOV.U32 R5, RZ, RZ, R8 ;  /* 0x000000ffff05c224 */ /* 0x000fc600078e0008 */
[----:B------:R-:W2:Y:S04]  /*3f780*/  LDL R8, [R1+0x15d4] ;  /* 0x0015d40001087983 */ /* 0x000ea80000100800 */
[----:B------:R4:W2:Y:S02]  /*3f790*/  @!P4 LDG.E.U16 R66, desc[UR10][R4.64] ;  /* 0x0000000a0442c981 */ /* 0x0008a4000c1e1500 */
[----:B----4-:R-:W-:Y:S02]  /*3f7a0*/  @!P1 IMAD.MOV.U32 R5, RZ, RZ, R19 ;  /* 0x000000ffff059224 */ /* 0x010fe400078e0013 */
[----:B------:R-:W-:Y:S01]  /*3f7b0*/  @!P1 IMAD.MOV.U32 R4, RZ, RZ, R2 ;  /* 0x000000ffff049224 */ /* 0x000fe200078e0002 */
[----:B------:R-:W4:Y:S04]  /*3f7c0*/  LDL R19, [R1+0x15dc] ;  /* 0x0015dc0001137983 */ /* 0x000f280000100800 */
[----:B------:R3:W2:Y:S01]  /*3f7d0*/  @!P1 LDG.E.U16 R47, desc[UR10][R4.64] ;  /* 0x0000000a042f9981 */ /* 0x0006a2000c1e1500 */
[----:B0-----:R-:W-:-:S03]  /*3f7e0*/  SHF.R.U32.HI R9, RZ, 0x6, R9 ;  /* 0x00000006ff097819 */ /* 0x001fc60000011609 */
[----:B------:R-:W4:Y:S01]  /*3f7f0*/  LDL R2, [R1+0x15e0] ;  /* 0x0015e00001027983 */ /* 0x000f220000100800 */
[----:B------:R-:W-:-:S04]  /*3f800*/  SGXT.U32 R21, R9, 0x1 ;  /* 0x000000010915781a */ /* 0x000fc80000000000 */
[----:B------:R-:W-:-:S04]  /*3f810*/  LOP3.LUT R21, R21, 0x58, RZ, 0xfc, !PT ;  /* 0x0000005815157812 */ /* 0x000fc800078efcff */
[----:B------:R-:W-:Y:S01]  /*3f820*/  ISETP.GE.AND P0, PT, R21, UR5, PT ;  /* 0x0000000515007c0c */ /* 0x000fe2000bf06270 */
[----:B------:R-:W0:Y:S02]  /*3f830*/  S2R R9, SR_TID.X ;  /* 0x0000000000097919 */ /* 0x000e240000002100 */
[----:B0-----:R-:W-:-:S10]  /*3f840*/  SHF.R.U32.HI R9, RZ, 0x6, R9 ;  /* 0x00000006ff097819 */ /* 0x001fd40000011609 */
[----:B---3--:R-:W-:Y:S02]  /*3f850*/  @!P0 IMAD.MOV.U32 R5, RZ, RZ, R20 ;  /* 0x000000ffff058224 */ /* 0x008fe400078e0014 */
[----:B------:R-:W-:Y:S01]  /*3f860*/  @!P0 IMAD.MOV.U32 R4, RZ, RZ, R18 ;  /* 0x000000ffff048224 */ /* 0x000fe200078e0012 */
[----:B--2---:R-:W-:Y:S04]  /*3f870*/  STL [R1+0x3314], R47 ;  /* 0x0033142f01007387 */ /* 0x004fe80000100800 */
[----:B------:R-:W2:Y:S04]  /*3f880*/  LDL R20, [R1+0x15e4] ;  /* 0x0015e40001147983 */ /* 0x000ea80000100800 */
[----:B------:R-:W3:Y:S01]  /*3f890*/  LDL R18, [R1+0x15e8] ;  /* 0x0015e80001127983 */ /* 0x000ee20000100800 */
[----:B------:R-:W-:-:S02]  /*3f8a0*/  SGXT.U32 R21, R9, 0x1 ;  /* 0x000000010915781a */ /* 0x000fc40000000000 */
[----:B------:R-:W0:Y:S02]  /*3f8b0*/  S2R R9, SR_TID.X ;  /* 0x0000000000097919 */ /* 0x000e240000002100 */
[----:B------:R-:W-:Y:S02]  /*3f8c0*/  LOP3.LUT R21, R21, 0x5a, RZ, 0xfc, !PT ;  /* 0x0000005a15157812 */ /* 0x000fe400078efcff */
[----:B------:R-:W-:Y:S01]  /*3f8d0*/  PRMT R11, RZ, 0x7610, R11 ;  /* 0x00007610ff0b7816 */ /* 0x000fe2000000000b */
[----:B------:R-:W3:Y:S01]  /*3f8e0*/  LDL R22, [R1+0x15fc] ;  /* 0x0015fc0001167983 */ /* 0x000ee20000100800 */
[----:B------:R-:W-:Y:S02]  /*3f8f0*/  ISETP.GE.AND P3, PT, R21, UR5, PT ;  /* 0x0000000515007c0c */ /* 0x000fe4000bf66270 */
[----:B------:R-:W-:Y:S02]  /*3f900*/  PRMT R25, RZ, 0x7610, R25 ;  /* 0x00007610ff197816 */ /* 0x000fe40000000019 */
[----:B------:R1:W3:Y:S01]  /*3f910*/  @!P0 LDG.E.U16 R11, desc[UR10][R4.64] ;  /* 0x0000000a040b8981 */ /* 0x0002e2000c1e1500 */
[----:B0-----:R-:W-:-:S04]  /*3f920*/  SHF.R.U32.HI R9, RZ, 0x6, R9 ;  /* 0x00000006ff097819 */ /* 0x001fc80000011609 */
[----:B------:R-:W-:Y:S02]  /*3f930*/  SGXT.U32 R21, R9, 0x1 ;  /* 0x000000010915781a */ /* 0x000fe40000000000 */
[----:B------:R-:W0:Y:S02]  /*3f940*/  S2R R9, SR_TID.X ;  /* 0x0000000000097919 */ /* 0x000e240000002100 */
[----:B------:R-:W-:-:S04]  /*3f950*/  LOP3.LUT R21, R21, 0x5c, RZ, 0xfc, !PT ;  /* 0x0000005c15157812 */ /* 0x000fc800078efcff */
[----:B------:R-:W-:Y:S01]  /*3f960*/  ISETP.GE.AND P4, PT, R21, UR5, PT ;  /* 0x0000000515007c0c */ /* 0x000fe2000bf86270 */
[----:B-1----:R-:W-:Y:S02]  /*3f970*/  @!P3 IMAD.MOV.U32 R4, RZ, RZ, R3 ;  /* 0x000000ffff04b224 */ /* 0x002fe400078e0003 */
[----:B------:R-:W-:Y:S01]  /*3f980*/  @!P3 IMAD.MOV.U32 R5, RZ, RZ, R8 ;  /* 0x000000ffff05b224 */ /* 0x000fe200078e0008 */
[----:B------:R-:W-:Y:S01]  /*3f990*/  PRMT R65, RZ, 0x7610, R65 ;  /* 0x00007610ff417816 */ /* 0x000fe20000000041 */
[----:B------:R-:W3:Y:S04]  /*3f9a0*/  LDL R8, [R1+0x15ec] ;  /* 0x0015ec0001087983 */ /* 0x000ee80000100800 */
[----:B------:R4:W3:Y:S01]  /*3f9b0*/  @!P3 LDG.E.U16 R25, desc[UR10][R4.64] ;  /* 0x0000000a0419b981 */ /* 0x0008e2000c1e1500 */
[----:B------:R-:W-:-:S03]  /*3f9c0*/  PRMT R46, RZ, 0x7610, R46 ;  /* 0x00007610ff2e7816 */ /* 0x000fc6000000002e */
[----:B------:R-:W3:Y:S01]  /*3f9d0*/  LDL R3, [R1+0x15f0] ;  /* 0x0015f00001037983 */ /* 0x000ee20000100800 */
[----:B0-----:R-:W-:-:S04]  /*3f9e0*/  SHF.R.U32.HI R9, RZ, 0x6, R9 ;  /* 0x00000006ff097819 */ /* 0x001fc80000011609 */
[----:B------:R-:W-:-:S04]  /*3f9f0*/  SGXT.U32 R21, R9, 0x1 ;  /* 0x000000010915781a */ /* 0x000fc80000000000 */
[----:B------:R-:W-:-:S04]  /*3fa00*/  LOP3.LUT R21, R21, 0x5e, RZ, 0xfc, !PT ;  /* 0x0000005e15157812 */ /* 0x000fc800078efcff */
[----:B------:R-:W-:Y:S01]  /*3fa10*/  ISETP.GE.AND P1, PT, R21, UR5, PT ;  /* 0x0000000515007c0c */ /* 0x000fe2000bf26270 */
[----:B----4-:R-:W-:Y:S02]  /*3fa20*/  @!P4 IMAD.MOV.U32 R4, RZ, RZ, R2 ;  /* 0x000000ffff04c224 */ /* 0x010fe400078e0002 */
[----:B------:R-:W-:Y:S01]  /*3fa30*/  @!P4 IMAD.MOV.U32 R5, RZ, RZ, R19 ;  /* 0x000000ffff05c224 */ /* 0x000fe200078e0013 */
[----:B------:R-:W0:Y:S04]  /*3fa40*/  S2R R9, SR_TID.X ;  /* 0x0000000000097919 */ /* 0x000e280000002100 */
[----:B------:R2:W4:Y:S04]  /*3fa50*/  @!P4 LDG.E.U16 R65, desc[UR10][R4.64] ;  /* 0x0000000a0441c981 */ /* 0x000528000c1e1500 */
[----:B------:R-:W4:Y:S04]  /*3fa60*/  LDL R19, [R1+0x15f4] ;  /* 0x0015f40001137983 */ /* 0x000f280000100800 */
[----:B------:R-:W4:Y:S01]  /*3fa70*/  LDL R2, [R1+0x15f8] ;  /* 0x0015f80001027983 */ /* 0x000f220000100800 */
[----:B0-----:R-:W-:-:S04]  /*3fa80*/  SHF.R.U32.HI R9, RZ, 0x6, R9 ;  /* 0x00000006ff097819 */ /* 0x001fc80000011609 */
[----:B------:R-:W-:Y:S02]  /*3fa90*/  SGXT.U32 R21, R9, 0x1 ;  /* 0x000000010915781a */ /* 0x000fe40000000000 */
[----:B------:R-:W0:Y:S01]  /*3faa0*/  S2R R9, SR_TID.X ;  /* 0x0000000000097919 */ /* 0x000e220000002100 */
[----:B--2---:R-:W-:Y:S02]  /*3fab0*/  @!P1 IMAD.MOV.U32 R5, RZ, RZ, R20 ;  /* 0x000000ffff059224 */ /* 0x004fe400078e0014 */
[----:B---3--:R-:W-:-:S05]  /*3fac0*/  @!P1 IMAD.MOV.U32 R4, RZ, RZ, R18 ;  /* 0x000000ffff049224 */ /* 0x008fca00078e0012 */
[----:B------:R-:W2:Y:S01]  /*3fad0*/  @!P1 LDG.E.U16 R46, desc[UR10][R4.64] ;  /* 0x0000000a042e9981 */ /* 0x000ea2000c1e1500 */
[----:B------:R-:W-:Y:S02]  /*3fae0*/  LOP3.LUT R21, R21, 0x60, RZ, 0xfc, !PT ;  /* 0x0000006015157812 */ /* 0x000fe400078efcff */
[----:B0-----:R-:W-:Y:S02]  /*3faf0*/  SHF.R.U32.HI R9, RZ, 0x6, R9 ;  /* 0x00000006ff097819 */ /* 0x001fe40000011609 */
[----:B------:R-:W-:Y:S02]  /*3fb00*/  ISETP.GE.AND P0, PT, R21, UR5, PT ;  /* 0x0000000515007c0c */ /* 0x000fe4000bf06270 */
[----:B------:R-:W-:Y:S02]  /*3fb10*/  SGXT.U32 R21, R9, 0x1 ;  /* 0x000000010915781a */ /* 0x000fe40000000000 */
[----:B------:R-:W0:Y:S02]  /*3fb20*/  S2R R9, SR_TID.X ;  /* 0x0000000000097919 */ /* 0x000e240000002100 */
[----:B------:R-:W-:-:S04]  /*3fb30*/  LOP3.LUT R21, R21, 0x62, RZ, 0xfc, !PT ;  /* 0x0000006215157812 */ /* 0x000fc800078efcff */
[----:B------:R-:W-:Y:S02]  /*3fb40*/  ISETP.GE.AND P3, PT, R21, UR5, PT ;  /* 0x0000000515007c0c */ /* 0x000fe4000bf66270 */
[----:B0-----:R-:W-:-:S04]  /*3fb50*/  SHF.R.U32.HI R9, RZ, 0x6, R9 ;  /* 0x00000006ff097819 */ /* 0x001fc80000011609 */
[----:B------:R-:W-:Y:S02]  /*3fb60*/  SGXT.U32 R21, R9, 0x1 ;  /* 0x000000010915781a */ /* 0x000fe40000000000 */
[----:B------:R-:W0:Y:S02]  /*3fb70*/  S2R R9, SR_TID.X ;  /* 0x0000000000097919 */ /* 0x000e240000002100 */
[----:B------:R-:W-:Y:S02]  /*3fb80*/  LOP3.LUT R21, R21, 0x64, RZ, 0xfc, !PT ;  /* 0x0000006415157812 */ /* 0x000fe400078efcff */
[----:B0-----:R-:W-:-:S04]  /*3fb90*/  SHF.R.U32.HI R9, RZ, 0x6, R9 ;  /* 0x00000006ff097819 */ /* 0x001fc80000011609 */
[----:B------:R-:W-:Y:S02]  /*3fba0*/  SGXT.U32 R18, R9, 0x1 ;  /* 0x000000010912781a */ /* 0x000fe40000000000 */
[----:B------:R-:W0:Y:S01]  /*3fbb0*/  S2R R9, SR_TID.X ;  /* 0x0000000000097919 */ /* 0x000e220000002100 */
[----:B------:R-:W-:Y:S02]  /*3fbc0*/  ISETP.GE.AND P4, PT, R21, UR5, PT ;  /* 0x0000000515007c0c */ /* 0x000fe4000bf86270 */
[----:B------:R-:W-:Y:S01]  /*3fbd0*/  LOP3.LUT R18, R18, 0x66, RZ, 0xfc, !PT ;  /* 0x0000006612127812 */ /* 0x000fe200078efcff */
[----:B------:R-:W3:Y:S03]  /*3fbe0*/  LDL R21, [R1+0x1600] ;  /* 0x0016000001157983 */ /* 0x000ee60000100800 */
[----:B------:R-:W-:Y:S02]  /*3fbf0*/  ISETP.GE.AND P1, PT, R18, UR5, PT ;  /* 0x0000000512007c0c */ /* 0x000fe4000bf26270 */
[----:B0-----:R-:W-:Y:S01]  /*3fc00*/  SHF.R.U32.HI R18, RZ, 0x6, R9 ;  /* 0x00000006ff127819 */ /* 0x001fe20000011609 */
[----:B------:R-:W-:-:S02]  /*3fc10*/  @!P0 IMAD.MOV.U32 R9, RZ, RZ, R8 ;  /* 0x000000ffff098224 */ /* 0x000fc400078e0008 */
[----:B------:R-:W-:Y:S01]  /*3fc20*/  @!P0 IMAD.MOV.U32 R8, RZ, RZ, R3 ;  /* 0x000000ffff088224 */ /* 0x000fe200078e0003 */
[----:B--2---:R-:W-:Y:S04]  /*3fc30*/  STL [R1+0x3318], R46 ;  /* 0x0033182e01007387 */ /* 0x004fe80000100800 */
[----:B------:R-:W2:Y:S04]  /*3fc40*/  LDL R20, [R1+0x1604] ;  /* 0x0016040001147983 */ /* 0x000ea80000100800 */
[----:B------:R-:W2:Y:S01]  /*3fc50*/  LDL R3, [R1+0x1608] ;  /* 0x0016080001037983 */ /* 0x000ea20000100800 */
[----:B------:R-:W-:-:S02]  /*3fc60*/  PRMT R6, RZ, 0x7610, R6 ;  /* 0x00007610ff067816 */ /* 0x000fc40000000006 */
[----:B------:R-:W-:-:S04]  /*3fc70*/  PRMT R4, RZ, 0x7610, R4 ;  /* 0x00007610ff047816 */ /* 0x000fc80000000004 */
[----:B------:R4:W2:Y:S01]  /*3fc80*/  @!P0 LDG.E.U16 R6, desc[UR10][R8.64] ;  /* 0x0000000a08068981 */ /* 0x0008a2000c1e1500 */
[----:B------:R-:W-:Y:S01]  /*3fc90*/  PRMT R64, RZ, 0x7610, R64 ;  /* 0x00007610ff407816 */ /* 0x000fe20000000040 */
[----:B----4-:R-:W-:Y:S02]  /*3fca0*/  @!P3 IMAD.MOV.U32 R8, RZ, RZ, R2 ;  /* 0x000000ffff08b224 */ /* 0x010fe400078e0002 */
[----:B------:R-:W-:Y:S01]  /*3fcb0*/  @!P3 IMAD.MOV.U32 R9, RZ, RZ, R19 ;  /* 0x000000ffff09b224 */ /* 0x000fe200078e0013 */
[----:B------:R-:W-:Y:S01]  /*3fcc0*/  PRMT R45, RZ, 0x7610, R45 ;  /* 0x00007610ff2d7816 */ /* 0x000fe2000000002d */
[----:B------:R-:W4:Y:S04]  /*3fcd0*/  LDL R19, [R1+0x160c] ;  /* 0x00160c0001137983 */ /* 0x000f280000100800 */
[----:B------:R0:W4:Y:S04]  /*3fce0*/  @!P3 LDG.E.U16 R4, desc[UR10][R8.64] ;  /* 0x0000000a0804b981 */ /* 0x000128000c1e1500 */
[----:B------:R-:W4:Y:S01]  /*3fcf0*/  LDL R2, [R1+0x1610] ;  /* 0x0016100001027983 */ /* 0x000f220000100800 */
[----:B0-----:R-:W-:Y:S01]  /*3fd00*/  @!P4 IMAD.MOV.U32 R9, RZ, RZ, R22 ;  /* 0x000000ffff09c224 */ /* 0x001fe200078e0016 */
[----:B------:R-:W-:-:S02]  /*3fd10*/  SGXT.U32 R23, R18, 0x1 ;  /* 0x000000011217781a */ /* 0x000fc40000000000 */
[----:B------:R-:W4:Y:S01]  /*3fd20*/  LDL R22, [R1+0x1614] ;  /* 0x0016140001167983 */ /* 0x000f220000100800 */
[----:B---3--:R-:W-:Y:S01]  /*3fd30*/  @!P4 IMAD.MOV.U32 R8, RZ, RZ, R21 ;  /* 0x000000ffff08c224 */ /* 0x008fe200078e0015 */
[----:B------:R-:W-:Y:S02]  /*3fd40*/  LOP3.LUT R23, R23, 0x68, RZ, 0xfc, !PT ;  /* 0x0000006817177812 */ /* 0x000fe400078efcff */
[----:B------:R-:W3:Y:S04]  /*3fd50*/  LDL R21, [R1+0x1618] ;  /* 0x0016180001157983 */ /* 0x000ee80000100800 */
[----:B------:R2:W3:Y:S02]  /*3fd60*/  @!P4 LDG.E.U16 R64, desc[UR10][R8.64] ;  /* 0x0000000a0840c981 */ /* 0x0004e4000c1e1500 */
[----:B--2---:R-:W-:-:S02]  /*3fd70*/  @!P1 IMAD.MOV.U32 R9, RZ, RZ, R20 ;  /* 0x000000ffff099224 */ /* 0x004fc400078e0014 */
[----:B------:R-:W-:-:S05]  /*3fd80*/  @!P1 IMAD.MOV.U32 R8, RZ, RZ, R3 ;  /* 0x000000ffff089224 */ /* 0x000fca00078e0003 */
[----:B------:R4:W2:Y:S01]  /*3fd90*/  @!P1 LDG.E.U16 R45, desc[UR10][R8.64] ;  /* 0x0000000a082d9981 */ /* 0x0008a2000c1e1500 */
[----:B------:R-:W-:-:S13]  /*3fda0*/  ISETP.GE.AND P0, PT, R23, UR5, PT ;  /* 0x0000000517007c0c */ /* 0x000fda000bf06270 */
[----:B----4-:R-:W-:Y:S02]  /*3fdb0*/  @!P0 IMAD.MOV.U32 R9, RZ, RZ, R19 ;  /* 0x000000ffff098224 */ /* 0x010fe400078e0013 */
[----:B------:R-:W-:Y:S01]  /*3fdc0*/  @!P0 IMAD.MOV.U32 R8, RZ, RZ, R2 ;  /* 0x000000ffff088224 */ /* 0x000fe200078e0002 */
[----:B---3--:R-:W-:Y:S04]  /*3fdd0*/  STL.64 [R1+0x3340], R64 ;  /* 0x0033404001007387 */ /* 0x008fe80000100a00 */
[----:B------:R-:W3:Y:S04]  /*3fde0*/  LDL R20, [R1+0x161c] ;  /* 0x00161c0001147983 */ /* 0x000ee80000100800 */
[----:B------:R-:W4:Y:S01]  /*3fdf0*/  LDL R3, [R1+0x1620] ;  /* 0x0016200001037983 */ /* 0x000f220000100800 */
[----:B------:R-:W0:Y:S03]  /*3fe00*/  S2R R18, SR_TID.X ;  /* 0x0000000000127919 */ /* 0x000e260000002100 */
[----:B--2---:R-:W-:Y:S04]  /*3fe10*/  STL [R1+0x331c], R45 ;  /* 0x00331c2d01007387 */ /* 0x004fe80000100800 */
[----:B------:R-:W2:Y:S04]  /*3fe20*/  LDL R19, [R1+0x1624] ;  /* 0x0016240001137983 */ /* 0x000ea80000100800 */
[----:B------:R-:W2:Y:S01]  /*3fe30*/  LDL R2, [R1+0x1628] ;  /* 0x0016280001027983 */ /* 0x000ea20000100800 */
        /* <DEDUP_REMOVED lines=11> */
[----:B------:R-:W-:-:S04]  /*3fef0*/  PRMT R26, RZ, 0x7610, R26 ;  /* 0x00007610ff1a7816 */ /* 0x000fc8000000001a */
[----:B------:R1:W2:Y:S01]  /*3ff00*/  @!P0 LDG.E.U16 R12, desc[UR10][R8.64] ;  /* 0x0000000a080c8981 */ /* 0x0002a2000c1e1500 */
[----:B0-----:R-:W-:-:S04]  /*3ff10*/  SHF.R.U32.HI R18, RZ, 0x6, R18 ;  /* 0x00000006ff127819 */ /* 0x001fc80000011612 */
[----:B------:R-:W-:-:S04]  /*3ff20*/  SGXT.U32 R23, R18, 0x1 ;  /* 0x000000011217781a */ /* 0x000fc80000000000 */
[----:B------:R-:W-:Y:S01]  /*3ff30*/  LOP3.LUT R23, R23, 0x6e, RZ, 0xfc, !PT ;  /* 0x0000006e17177812 */ /* 0x000fe200078efcff */
[----:B-1----:R-:W-:Y:S02]  /*3ff40*/  @!P3 IMAD.MOV.U32 R8, RZ, RZ, R21 ;  /* 0x000000ffff08b224 */ /* 0x002fe400078e0015 */
[----:B------:R-:W-:Y:S01]  /*3ff50*/  @!P3 IMAD.MOV.U32 R9, RZ, RZ, R22 ;  /* 0x000000ffff09b224 */ /* 0x000fe200078e0016 */
[----:B------:R-:W-:Y:S01]  /*3ff60*/  ISETP.GE.AND P1, PT, R23, UR5, PT ;  /* 0x0000000517007c0c */ /* 0x000fe2000bf26270 */
[----:B------:R-:W2:Y:S04]  /*3ff70*/  LDL R22, [R1+0x162c] ;  /* 0x00162c0001167983 */ /* 0x000ea80000100800 */
[----:B------:R-:W2:Y:S01]  /*3ff80*/  LDL R21, [R1+0x1630] ;  /* 0x0016300001157983 */ /* 0x000ea20000100800 */
[----:B------:R-:W-:-:S03]  /*3ff90*/  PRMT R63, RZ, 0x7610, R63 ;  /* 0x00007610ff3f7816 */ /* 0x000fc6000000003f */
[----:B------:R4:W2:Y:S02]  /*3ffa0*/  @!P3 LDG.E.U16 R26, desc[UR10][R8.64] ;  /* 0x0000000a081ab981 */ /* 0x0008a4000c1e1500 */
[----:B----4-:R-:W-:Y:S02]  /*3ffb0*/  @!P4 IMAD.MOV.U32 R8, RZ, RZ, R3 ;  /* 0x000000ffff08c224 */ /* 0x010fe400078e0003 */
[----:B---3--:R-:W-:Y:S01]  /*3ffc0*/  @!P4 IMAD.MOV.U32 R9, RZ, RZ, R20 ;  /* 0x000000ffff09c224 */ /* 0x008fe200078e0014 */
[----:B------:R-:W3:Y:S04]  /*3ffd0*/  LDL R3, [R1+0x1638] ;  /* 0x0016380001037983 */ /* 0x000ee80000100800 */
[----:B------:R-:W4:Y:S04]  /*3ffe0*/  LDL R20, [R1+0x1634] ;  /* 0x0016340001147983 */ /* 0x000f280000100800 */
[----:B------:R2:W4:Y:S01]  /*3fff0*/  @!P4 LDG.E.U16 R63, desc[UR10][R8.64] ;  /* 0x0000000a083fc981 */ /* 0x000522000c1e1500 */
[----:B------:R-:W-:Y:S01]  /*40000*/  PRMT R44, RZ, 0x7610, R44 ;  /* 0x00007610ff2c7816 */ /* 0x000fe2000000002c */
[----:B------:R-:W0:Y:S01]  /*40010*/  S2R R18, SR_TID.X ;  /* 0x0000000000127919 */ /* 0x000e220000002100 */
[----:B--2---:R-:W-:-:S02]  /*40020*/  @!P1 IMAD.MOV.U32 R9, RZ, RZ, R19 ;  /* 0x000000ffff099224 */ /* 0x004fc400078e0013 */
[----:B------:R-:W2:Y:S01]  /*40030*/  LDL R19, [R1+0x163c] ;  /* 0x00163c0001137983 */ /* 0x000ea20000100800 */
[----:B------:R-:W-:-:S03]  /*40040*/  @!P1 IMAD.MOV.U32 R8, RZ, RZ, R2 ;  /* 0x000000ffff089224 */ /* 0x000fc600078e0002 */
[----:B------:R-:W2:Y:S04]  /*40050*/  LDL R2, [R1+0x1640] ;  /* 0x0016400001027983 */ /* 0x000ea80000100800 */
[----:B------:R1:W2:Y:S01]  /*40060*/  @!P1 LDG.E.U16 R44, desc[UR10][R8.64] ;  /* 0x0000000a082c9981 */ /* 0x0002a2000c1e1500 */
        /* <DEDUP_REMOVED lines=14> */
[----:B------:R-:W-:Y:S01]  /*40150*/  LOP3.LUT R23, R23, 0x74, RZ, 0xfc, !PT ;  /* 0x0000007417177812 */ /* 0x000fe200078efcff */
[----:B-1----:R-:W-:Y:S02]  /*40160*/  @!P0 IMAD.MOV.U32 R9, RZ, RZ, R22 ;  /* 0x000000ffff098224 */ /* 0x002fe400078e0016 */
[----:B------:R-:W-:Y:S01]  /*40170*/  @!P0 IMAD.MOV.U32 R8, RZ, RZ, R21 ;  /* 0x000000ffff088224 */ /* 0x000fe200078e0015 */
[----:B------:R-:W-:-:S04]  /*40180*/  ISETP.GE.AND P4, PT, R23, UR5, PT ;  /* 0x0000000517007c0c */ /* 0x000fc8000bf86270 */
[----:B------:R3:W2:Y:S01]  /*40190*/  @!P0 LDG.E.U16 R13, desc[UR10][R8.64] ;  /* 0x0000000a080d8981 */ /* 0x0006a2000c1e1500 */
[----:B------:R-:W-:Y:S01]  /*401a0*/  PRMT R62, RZ, 0x7610, R62 ;  /* 0x00007610ff3e7816 */ /* 0x000fe2000000003e */
[----:B---3--:R-:W-:Y:S02]  /*401b0*/  @!P3 IMAD.MOV.U32 R8, RZ, RZ, R3 ;  /* 0x000000ffff08b224 */ /* 0x008fe400078e0003 */
[----:B----4-:R-:W-:-:S05]  /*401c0*/  @!P3 IMAD.MOV.U32 R9, RZ, RZ, R20 ;  /* 0x000000ffff09b224 */ /* 0x010fca00078e0014 */
[----:B------:R2:W3:Y:S02]  /*401d0*/  @!P3 LDG.E.U16 R27, desc[UR10][R8.64] ;  /* 0x0000000a081bb981 */ /* 0x0004e4000c1e1500 */
[----:B--2---:R-:W-:Y:S02]  /*401e0*/  @!P4 IMAD.MOV.U32 R9, RZ, RZ, R19 ;  /* 0x000000ffff09c224 */ /* 0x004fe400078e0013 */
[----:B------:R-:W-:-:S05]  /*401f0*/  @!P4 IMAD.MOV.U32 R8, RZ, RZ, R2 ;  /* 0x000000ffff08c224 */ /* 0x000fca00078e0002 */
[----:B------:R-:W2:Y:S04]  /*40200*/  @!P4 LDG.E.U16 R62, desc[UR10][R8.64] ;  /* 0x0000000a083ec981 */ /* 0x000ea8000c1e1500 */
[----:B------:R-:W-:Y:S04]  /*40210*/  STL [R1+0x3320], R44 ;  /* 0x0033202c01007387 */ /* 0x000fe80000100800 */
[----:B------:R-:W4:Y:S04]  /*40220*/  LDL R22, [R1+0x1644] ;  /* 0x0016440001167983 */ /* 0x000f280000100800 */
[----:B------:R-:W4:Y:S01]  /*40230*/  LDL R21, [R1+0x1648] ;  /* 0x0016480001157983 */ /* 0x000f220000100800 */
[----:B------:R-:W0:Y:S01]  /*40240*/  S2R R18, SR_TID.X ;  /* 0x0000000000127919 */ /* 0x000e220000002100 */
[----:B------:R-:W-:-:S02]  /*40250*/  PRMT R43, RZ, 0x7610, R43 ;  /* 0x00007610ff2b7816 */ /* 0x000fc4000000002b */
[----:B0-----:R-:W-:-:S04]  /*40260*/  SHF.R.U32.HI R18, RZ, 0x6, R18 ;  /* 0x00000006ff127819 */ /* 0x001fc80000011612 */
[----:B------:R-:W-:-:S04]  /*40270*/  SGXT.U32 R23, R18, 0x1 ;  /* 0x000000011217781a */ /* 0x000fc80000000000 */
[----:B------:R-:W-:-:S04]  /*40280*/  LOP3.LUT R23, R23, 0x76, RZ, 0xfc, !PT ;  /* 0x0000007617177812 */ /* 0x000fc800078efcff */
[----:B------:R-:W-:Y:S01]  /*40290*/  ISETP.GE.AND P1, PT, R23, UR5, PT ;  /* 0x0000000517007c0c */ /* 0x000fe2000bf26270 */
[----:B------:R0:W-:Y:S04]  /*402a0*/  STL.64 [R1+0x3348], R12 ;  /* 0x0033480c01007387 */ /* 0x0001e80000100a00 */
[----:B------:R-:W4:Y:S04]  /*402b0*/  LDL R20, [R1+0x185c] ;  /* 0x00185c0001147983 */ /* 0x000f280000100800 */
[----:B------:R-:W4:Y:S04]  /*402c0*/  LDL R3, [R1+0x1860] ;  /* 0x0018600001037983 */ /* 0x000f280000100800 */
[----:B---3--:R1:W-:Y:S04]  /*402d0*/  STL.64 [R1+0x3350], R26 ;  /* 0x0033501a01007387 */ /* 0x0083e80000100a00 */
[----:B------:R-:W3:Y:S04]  /*402e0*/  LDL R19, [R1+0x1864] ;  /* 0x0018640001137983 */ /* 0x000ee80000100800 */
[----:B------:R-:W3:Y:S04]  /*402f0*/  LDL R2, [R1+0x1868] ;  /* 0x0018680001027983 */ /* 0x000ee80000100800 */
[----:B0-----:R-:W3:Y:S01]  /*40300*/  LDL R12, [R1+0x1650] ;  /* 0x00165000010c7983 */ /* 0x001ee20000100800 */
[----:B------:R-:W0:Y:S03]  /*40310*/  S2R R18, SR_TID.X ;  /* 0x0000000000127919 */ /* 0x000e260000002100 */
[----:B--2---:R-:W-:Y:S04]  /*40320*/  STL.64 [R1+0x3358], R62 ;  /* 0x0033583e01007387 */ /* 0x004fe80000100a00 */
[----:B------:R-:W2:Y:S01]  /*40330*/  LDL R13, [R1+0x164c] ;  /* 0x00164c00010d7983 */ /* 0x000ea20000100800 */
[----:B----4-:R-:W-:-:S03]  /*40340*/  @!P1 IMAD.MOV.U32 R9, RZ, RZ, R22 ;  /* 0x000000ffff099224 */ /* 0x010fc600078e0016 */
[----:B------:R-:W4:Y:S01]  /*40350*/  LDL R22, [R1+0x1654] ;  /* 0x0016540001167983 */ /* 0x000f220000100800 */
[----:B------:R-:W-:-:S03]  /*40360*/  @!P1 IMAD.MOV.U32 R8, RZ, RZ, R21 ;  /* 0x000000ffff089224 */ /* 0x000fc600078e0015 */
[----:B------:R-:W4:Y:S04]  /*40370*/  LDL R21, [R1+0x1658] ;  /* 0x0016580001157983 */ /* 0x000f280000100800 */
        /* <DEDUP_REMOVED lines=15> */
[----:B------:R-:W-:Y:S01]  /*40470*/  ISETP.GE.AND P4, PT, R23, UR5, PT ;  /* 0x0000000517007c0c */ /* 0x000fe2000bf86270 */
[----:B-1----:R-:W-:Y:S01]  /*40480*/  @!P0 IMAD.MOV.U32 R8, RZ, RZ, R3 ;  /* 0x000000ffff088224 */ /* 0x002fe200078e0003 */
[----:B------:R-:W-:Y:S01]  /*40490*/  PRMT R14, RZ, 0x7610, R14 ;  /* 0x00007610ff0e7816 */ /* 0x000fe2000000000e */
[----:B------:R-:W-:Y:S01]  /*404a0*/  @!P0 IMAD.MOV.U32 R9, RZ, RZ, R20 ;  /* 0x000000ffff098224 */ /* 0x000fe200078e0014 */
[----:B------:R-:W-:-:S04]  /*404b0*/  PRMT R28, RZ, 0x7610, R28 ;  /* 0x00007610ff1c7816 */ /* 0x000fc8000000001c */
[----:B------:R3:W4:Y:S01]  /*404c0*/  @!P0 LDG.E.U16 R14, desc[UR10][R8.64] ;  /* 0x0000000a080e8981 */ /* 0x000722000c1e1500 */
[----:B0-----:R-:W-:-:S04]  /*404d0*/  SHF.R.U32.HI R18, RZ, 0x6, R18 ;  /* 0x00000006ff127819 */ /* 0x001fc80000011612 */
[----:B------:R-:W-:-:S04]  /*404e0*/  SGXT.U32 R23, R18, 0x1 ;  /* 0x000000011217781a */ /* 0x000fc80000000000 */
[----:B------:R-:W-:Y:S01]  /*404f0*/  LOP3.LUT R23, R23, 0x7e, RZ, 0xfc, !PT ;  /* 0x0000007e17177812 */ /* 0x000fe200078efcff */
[----:B---3--:R-:W-:Y:S02]  /*40500*/  @!P3 IMAD.MOV.U32 R8, RZ, RZ, R2 ;  /* 0x000000ffff08b224 */ /* 0x008fe400078e0002 */
[----:B------:R-:W-:Y:S01]  /*40510*/  @!P3 IMAD.MOV.U32 R9, RZ, RZ, R19 ;  /* 0x000000ffff09b224 */ /* 0x000fe200078e0013 */
[----:B------:R-:W-:Y:S02]  /*40520*/  ISETP.GE.AND P1, PT, R23, UR5, PT ;  /* 0x0000000517007c0c */ /* 0x000fe4000bf26270 */
[----:B------:R-:W-:Y:S02]  /*40530*/  PRMT R61, RZ, 0x7610, R61 ;  /* 0x00007610ff3d7816 */ /* 0x000fe4000000003d */
[----:B------:R0:W3:Y:S01]  /*40540*/  @!P3 LDG.E.U16 R28, desc[UR10][R8.64] ;  /* 0x0000000a081cb981 */ /* 0x0000e2000c1e1500 */
[----:B------:R-:W-:Y:S01]  /*40550*/  PRMT R42, RZ, 0x7610, R42 ;  /* 0x00007610ff2a7816 */ /* 0x000fe2000000002a */
[----:B0-----:R-:W-:-:S02]  /*40560*/  @!P4 IMAD.MOV.U32 R8, RZ, RZ, R12 ;  /* 0x000000ffff08c224 */ /* 0x001fc400078e000c */
[----:B--2---:R-:W-:-:S05]  /*40570*/  @!P4 IMAD.MOV.U32 R9, RZ, RZ, R13 ;  /* 0x000000ffff09c224 */ /* 0x004fca00078e000d */
[----:B------:R4:W2:Y:S02]  /*40580*/  @!P4 LDG.E.U16 R61, desc[UR10][R8.64] ;  /* 0x0000000a083dc981 */ /* 0x0008a4000c1e1500 */
[----:B----4-:R-:W-:Y:S02]  /*40590*/  @!P1 IMAD.MOV.U32 R8, RZ, RZ, R21 ;  /* 0x000000ffff089224 */ /* 0x010fe400078e0015 */
[----:B------:R-:W-:Y:S01]  /*405a0*/  @!P1 IMAD.MOV.U32 R9, RZ, RZ, R22 ;  /* 0x000000ffff099224 */ /* 0x000fe200078e0016 */
[----:B------:R-:W-:Y:S04]  /*405b0*/  STL [R1+0x3324], R43 ;  /* 0x0033242b01007387 */ /* 0x000fe80000100800 */
[----:B------:R-:W4:Y:S04]  /*405c0*/  LDL R20, [R1+0x165c] ;  /* 0x00165c0001147983 */ /* 0x000f280000100800 */
[----:B------:R-:W2:Y:S04]  /*405d0*/  LDL R3, [R1+0x1660] ;  /* 0x0016600001037983 */ /* 0x000ea80000100800 */
[----:B------:R4:W3:Y:S04]  /*405e0*/  @!P1 LDG.E.U16 R42, desc[UR10][R8.64] ;  /* 0x0000000a082a9981 */ /* 0x0008e8000c1e1500 */
[----:B------:R-:W3:Y:S04]  /*405f0*/  LDL R19, [R1+0x1664] ;  /* 0x0016640001137983 */ /* 0x000ee80000100800 */
[----:B------:R-:W3:Y:S01]  /*40600*/  LDL R2, [R1+0x1668] ;  /* 0x0016680001027983 */ /* 0x000ee20000100800 */
[----:B------:R-:W0:Y:S03]  /*40610*/  S2R R18, SR_TID.X ;  /* 0x0000000000127919 */ /* 0x000e260000002100 */
[----:B------:R-:W3:Y:S04]  /*40620*/  LDL R13, [R1+0x166c] ;  /* 0x00166c00010d7983 */ /* 0x000ee80000100800 */
[----:B------:R-:W3:Y:S04]  /*40630*/  LDL R12, [R1+0x1670] ;  /* 0x00167000010c7983 */ /* 0x000ee80000100800 */
[----:B------:R-:W3:Y:S01]  /*40640*/  LDL R26, [R1+0x1674] ;  /* 0x00167400011a7983 */ /* 0x000ee20000100800 */
        /* <DEDUP_REMOVED lines=15> */
[----:B------:R-:W3:Y:S01]  /*40740*/  LDL R23, [R1+0x1678] ;  /* 0x0016780001177983 */ /* 0x000ee20000100800 */
[----:B------:R-:W-:Y:S01]  /*40750*/  PRMT R5, RZ, 0x7610, R5 ;  /* 0x00007610ff057816 */ /* 0x000fe20000000005 */
[----:B----4-:R-:W-:Y:S02]  /*40760*/  @!P0 IMAD.MOV.U32 R9, RZ, RZ, R20 ;  /* 0x000000ffff098224 */ /* 0x010fe400078e0014 */
[----:B--2---:R-:W-:Y:S01]  /*40770*/  @!P0 IMAD.MOV.U32 R8, RZ, RZ, R3 ;  /* 0x000000ffff088224 */ /* 0x004fe200078e0003 */
[----:B---3--:R-:W-:Y:S04]  /*40780*/  STL [R1+0x3328], R42 ;  /* 0x0033282a01007387 */ /* 0x008fe80000100800 */
[----:B------:R-:W2:Y:S04]  /*40790*/  LDL R22, [R1+0x167c] ;  /* 0x00167c0001167983 */ /* 0x000ea80000100800 */
[----:B------:R-:W3:Y:S04]  /*407a0*/  LDL R3, [R1+0x1680] ;  /* 0x0016800001037983 */ /* 0x000ee80000100800 */
[----:B------:R0:W4:Y:S02]  /*407b0*/  @!P0 LDG.E.U16 R7, desc[UR10][R8.64] ;  /* 0x0000000a08078981 */ /* 0x000124000c1e1500 */
[----:B0-----:R-:W-:-:S02]  /*407c0*/  @!P3 IMAD.MOV.U32 R8, RZ, RZ, R2 ;  /* 0x000000ffff08b224 */ /* 0x001fc400078e0002 */
[----:B------:R-:W-:-:S05]  /*407d0*/  @!P3 IMAD.MOV.U32 R9, RZ, RZ, R19 ;  /* 0x000000ffff09b224 */ /* 0x000fca00078e0013 */
[----:B------:R0:W4:Y:S01]  /*407e0*/  @!P3 LDG.E.U16 R5, desc[UR10][R8.64] ;  /* 0x0000000a0805b981 */ /* 0x000122000c1e1500 */
[----:B------:R-:W1:Y:S02]  /*407f0*/  S2R R18, SR_TID.X ;  /* 0x0000000000127919 */ /* 0x000e640000002100 */
[----:B-1----:R-:W-:-:S04]  /*40800*/  SHF.R.U32.HI R18, RZ, 0x6, R18 ;  /* 0x00000006ff127819 */ /* 0x002fc80000011612 */
[----:B------:R-:W-:Y:S02]  /*40810*/  SGXT.U32 R21, R18, 0x1 ;  /* 0x000000011215781a */ /* 0x000fe40000000000 */
[----:B------:R-:W1:Y:S02]  /*40820*/  S2R R18, SR_TID.X ;  /* 0x0000000000127919 */ /* 0x000e640000002100 */
[----:B------:R-:W-:-:S04]  /*40830*/  LOP3.LUT R21, R21, 0x86, RZ, 0xfc, !PT ;  /* 0x0000008615157812 */ /* 0x000fc800078efcff */
[----:B------:R-:W-:Y:S01]  /*40840*/  ISETP.GE.AND P1, PT, R21, UR5, PT ;  /* 0x0000000515007c0c */ /* 0x000fe2000bf26270 */
[----:B0-----:R-:W-:Y:S01]  /*40850*/  @!P4 IMAD.MOV.U32 R8, RZ, RZ, R12 ;  /* 0x000000ffff08c224 */ /* 0x001fe200078e000c */
[----:B------:R-:W-:Y:S01]  /*40860*/  PRMT R60, RZ, 0x7610, R60 ;  /* 0x00007610ff3c7816 */ /* 0x000fe2000000003c */
[----:B------:R-:W-:Y:S01]  /*40870*/  @!P4 IMAD.MOV.U32 R9, RZ, RZ, R13 ;  /* 0x000000ffff09c224 */ /* 0x000fe200078e000d */
[----:B------:R-:W-:-:S04]  /*40880*/  PRMT R41, RZ, 0x7610, R41 ;  /* 0x00007610ff297816 */ /* 0x000fc80000000029 */
[----:B------:R0:W4:Y:S01]  /*40890*/  @!P4 LDG.E.U16 R60, desc[UR10][R8.64] ;  /* 0x0000000a083cc981 */ /* 0x000122000c1e1500 */
[----:B-1----:R-:W-:-:S04]  /*408a0*/  SHF.R.U32.HI R18, RZ, 0x6, R18 ;  /* 0x00000006ff127819 */ /* 0x002fc80000011612 */
[----:B------:R-:W-:-:S04]  /*408b0*/  SGXT.U32 R20, R18, 0x1 ;  /* 0x000000011214781a */ /* 0x000fc80000000000 */
[----:B------:R-:W-:-:S04]  /*408c0*/  LOP3.LUT R20, R20, 0x88, RZ, 0xfc, !PT ;  /* 0x0000008814147812 */ /* 0x000fc800078efcff */
[----:B------:R-:W-:Y:S01]  /*408d0*/  ISETP.GE.AND P0, PT, R20, UR5, PT ;  /* 0x0000000514007c0c */ /* 0x000fe2000bf06270 */
[----:B0-----:R-:W-:Y:S01]  /*408e0*/  @!P1 IMAD.MOV.U32 R9, RZ, RZ, R26 ;  /* 0x000000ffff099224 */ /* 0x001fe200078e001a */
[----:B------:R-:W-:Y:S01]  /*408f0*/  PRMT R15, RZ, 0x7610, R15 ;  /* 0x00007610ff0f7816 */ /* 0x000fe2000000000f */
[----:B------:R-:W-:-:S05]  /*40900*/  @!P1 IMAD.MOV.U32 R8, RZ, RZ, R23 ;  /* 0x000000ffff089224 */ /* 0x000fca00078e0017 */
[----:B------:R2:W4:Y:S05]  /*40910*/  @!P1 LDG.E.U16 R41, desc[UR10][R8.64] ;  /* 0x0000000a08299981 */ /* 0x00052a000c1e1500 */
[----:B--2---:R-:W-:Y:S02]  /*40920*/  @!P0 IMAD.MOV.U32 R9, RZ, RZ, R22 ;  /* 0x000000ffff098224 */ /* 0x004fe400078e0016 */
[----:B---3--:R-:W-:Y:S01]  /*40930*/  @!P0 IMAD.MOV.U32 R8, RZ, RZ, R3 ;  /* 0x000000ffff088224 */ /* 0x008fe200078e0003 */
[----:B----4-:R0:W-:Y:S04]  /*40940*/  STL.64 [R1+0x3360], R6 ;  /* 0x0033600601007387 */ /* 0x0101e80000100a00 */
[----:B------:R-:W2:Y:S04]  /*40950*/  LDL R2, [R1+0x1688] ;  /* 0x0016880001027983 */ /* 0x000ea80000100800 */
[----:B------:R2:W3:Y:S04]  /*40960*/  @!P0 LDG.E.U16 R15, desc[UR10][R8.64] ;  /* 0x0000000a080f8981 */ /* 0x0004e8000c1e1500 */
[----:B------:R-:W4:Y:S04]  /*40970*/  LDL R21, [R1+0x1684] ;  /* 0x0016840001157983 */ /* 0x000f280000100800 */
[----:B------:R1:W-:Y:S04]  /*40980*/  STL.64 [R1+0x3368], R4 ;  /* 0x0033680401007387 */ /* 0x0003e80000100a00 */
[----:B------:R-:W4:Y:S04]  /*40990*/  LDL R20, [R1+0x168c] ;  /* 0x00168c0001147983 */ /* 0x000f280000100800 */
[----:B------:R-:W4:Y:S04]  /*409a0*/  LDL R19, [R1+0x1690] ;  /* 0x0016900001137983 */ /* 0x000f280000100800 */
[----:B------:R-:W4:Y:S04]  /*409b0*/  LDL R13, [R1+0x1694] ;  /* 0x00169400010d7983 */ /* 0x000f280000100800 */
[----:B------:R-:W4:Y:S01]  /*409c0*/  LDL R12, [R1+0x1698] ;  /* 0x00169800010c7983 */ /* 0x000f220000100800 */
[----:B------:R-:W0:Y:S02]  /*409d0*/  S2R R18, SR_TID.X ;  /* 0x0000000000127919 */ /* 0x000e240000002100 */
[----:B0-----:R-:W-:-:S04]  /*409e0*/  SHF.R.U32.HI R18, RZ, 0x6, R18 ;  /* 0x00000006ff127819 */ /* 0x001fc80000011612 */
[----:B------:R-:W-:-:S04]  /*409f0*/  SGXT.U32 R18, R18, 0x1 ;  /* 0x000000011212781a */ /* 0x000fc80000000000 */
[----:B------:R-:W-:-:S04]  /*40a00*/  LOP3.LUT R18, R18, 0x8a, RZ, 0xfc, !PT ;  /* 0x0000008a12127812 */ /* 0x000fc800078efcff */
[----:B------:R-:W-:Y:S02]  /*40a10*/  ISETP.GE.AND P3, PT, R18, UR5, PT ;  /* 0x0000000512007c0c */ /* 0x000fe4000bf66270 */
[----:B------:R-:W0:Y:S02]  /*40a20*/  S2R R18, SR_TID.X ;  /* 0x0000000000127919 */ /* 0x000e240000002100 */
[----:B0-----:R-:W-:-:S04]  /*40a30*/  SHF.R.U32.HI R18, RZ, 0x6, R18 ;  /* 0x00000006ff127819 */ /* 0x001fc80000011612 */
[----:B------:R-:W-:Y:S02]  /*40a40*/  SGXT.U32 R27, R18, 0x1 ;  /* 0x00000001121b781a */ /* 0x000fe40000000000 */
[----:B------:R-:W0:Y:S01]  /*40a50*/  S2R R18, SR_TID.X ;  /* 0x0000000000127919 */ /* 0x000e220000002100 */
[----:B------:R-:W-:Y:S04]  /*40a60*/  STL.64 [R1+0x3370], R60 ;  /* 0x0033703c01007387 */ /* 0x000fe80000100a00 */
[----:B------:R-:W4:Y:S04]  /*40a70*/  LDL R7, [R1+0x169c] ;  /* 0x00169c0001077983 */ /* 0x000f280000100800 */
[----:B------:R-:W4:Y:S01]  /*40a80*/  LDL R6, [R1+0x16a0] ;  /* 0x0016a00001067983 */ /* 0x000f220000100800 */
[----:B------:R-:W-:-:S03]  /*40a90*/  LOP3.LUT R27, R27, 0x8c, RZ, 0xfc, !PT ;  /* 0x0000008c1b1b7812 */ /* 0x000fc600078efcff */
[----:B------:R-:W-:Y:S04]  /*40aa0*/  STL [R1+0x332c], R41 ;  /* 0x00332c2901007387 */ /* 0x000fe80000100800 */
[----:B-1----:R-:W4:Y:S04]  /*40ab0*/  LDL R5, [R1+0x16a4] ;  /* 0x0016a40001057983 */ /* 0x002f280000100800 */
[----:B------:R-:W4:Y:S01]  /*40ac0*/  LDL R3, [R1+0x16a8] ;  /* 0x0016a80001037983 */ /* 0x000f220000100800 */
[----:B------:R-:W-:Y:S02]  /*40ad0*/  ISETP.GE.AND P4, PT, R27, UR5, PT ;  /* 0x000000051b007c0c */ /* 0x000fe4000bf86270 */
[----:B0-----:R-:W-:-:S04]  /*40ae0*/  SHF.R.U32.HI R18, RZ, 0x6, R18 ;  /* 0x00000006ff127819 */ /* 0x001fc80000011612 */
[----:B------:R-:W-:-:S04]  /*40af0*/  SGXT.U32 R23, R18, 0x1 ;  /* 0x000000011217781a */ /* 0x000fc80000000000 */
[----:B------:R-:W-:Y:S02]  /*40b00*/  LOP3.LUT R23, R23, 0x8e, RZ, 0xfc, !PT ;  /* 0x0000008e17177812 */ /* 0x000fe400078efcff */
[----:B------:R-:W-:Y:S02]  /*40b10*/  PRMT R80, RZ, 0x7610, R80 ;  /* 0x00007610ff507816 */ /* 0x000fe40000000050 */
[----:B------:R-:W-:Y:S02]  /*40b20*/  ISETP.GE.AND P1, PT, R23, UR5, PT ;  /* 0x0000000517007c0c */ /* 0x000fe4000bf26270 */
[----:B------:R-:W-:Y:S02]  /*40b30*/  PRMT R59, RZ, 0x7610, R59 ;  /* 0x00007610ff3b7816 */ /* 0x000fe4000000003b */
[----:B------:R-:W-:Y:S01]  /*40b40*/  PRMT R40, RZ, 0x7610, R40 ;  /* 0x00007610ff287816 */ /* 0x000fe20000000028 */
[----:B------:R-:W0:Y:S01]  /*40b50*/  S2R R18, SR_TID.X ;  /* 0x0000000000127919 */ /* 0x000e220000002100 */
[----:B--2---:R-:W-:Y:S01]  /*40b60*/  @!P3 IMAD.MOV.U32 R8, RZ, RZ, R2 ;  /* 0x000000ffff08b224 */ /* 0x004fe200078e0002 */
[----:B---3--:R1:W-:Y:S04]  /*40b70*/  STL.64 [R1+0x3378], R14 ;  /* 0x0033780e01007387 */ /* 0x0083e80000100a00 */
[----:B------:R-:W2:Y:S04]  /*40b80*/  LDL R4, [R1+0x16ac] ;  /* 0x0016ac0001047983 */ /* 0x000ea80000100800 */
[----:B------:R-:W3:Y:S01]  /*40b90*/  LDL R2, [R1+0x16b0] ;  /* 0x0016b00001027983 */ /* 0x000ee20000100800 */
[----:B----4-:R-:W-:-:S03]  /*40ba0*/  @!P3 IMAD.MOV.U32 R9, RZ, RZ, R21 ;  /* 0x000000ffff09b224 */ /* 0x010fc600078e0015 */
[----:B-1----:R-:W4:Y:S04]  /*40bb0*/  LDL R15, [R1+0x16b4] ;  /* 0x0016b400010f7983 */ /* 0x002f280000100800 */
[----:B------:R-:W4:Y:S04]  /*40bc0*/  LDL R14, [R1+0x16b8] ;  /* 0x0016b800010e7983 */ /* 0x000f280000100800 */
[----:B------:R1:W4:Y:S02]  /*40bd0*/  @!P3 LDG.E.U16 R80, desc[UR10][R8.64] ;  /* 0x0000000a0850b981 */ /* 0x000324000c1e1500 */
[----:B-1----:R-:W-:-:S02]  /*40be0*/  @!P4 IMAD.MOV.U32 R8, RZ, RZ, R19 ;  /* 0x000000ffff08c224 */ /* 0x002fc400078e0013 */
[----:B------:R-:W-:-:S05]  /*40bf0*/  @!P4 IMAD.MOV.U32 R9, RZ, RZ, R20 ;  /* 0x000000ffff09c224 */ /* 0x000fca00078e0014 */
[----:B------:R1:W4:Y:S02]  /*40c00*/  @!P4 LDG.E.U16 R59, desc[UR10][R8.64] ;  /* 0x0000000a083bc981 */ /* 0x000324000c1e1500 */
[----:B-1----:R-:W-:Y:S02]  /*40c10*/  @!P1 IMAD.MOV.U32 R8, RZ, RZ, R12 ;  /* 0x000000ffff089224 */ /* 0x002fe400078e000c */
[----:B------:R-:W-:Y:S01]  /*40c20*/  @!P1 IMAD.MOV.U32 R9, RZ, RZ, R13 ;  /* 0x000000ffff099224 */ /* 0x000fe200078e000d */
[----:B------:R-:W4:Y:S04]  /*40c30*/  LDL R12, [R1+0x16c0] ;  /* 0x0016c000010c7983 */ /* 0x000f280000100800 */
[----:B------:R-:W4:Y:S04]  /*40c40*/  LDL R13, [R1+0x16bc] ;  /* 0x0016bc00010d7983 */ /* 0x000f280000100800 */
[----:B------:R1:W4:Y:S01]  /*40c50*/  @!P1 LDG.E.U16 R40, desc[UR10][R8.64] ;  /* 0x0000000a08289981 */ /* 0x000322000c1e1500 */
[----:B0-----:R-:W-:-:S04]  /*40c60*/  SHF.R.U32.HI R18, RZ, 0x6, R18 ;  /* 0x00000006ff127819 */ /* 0x001fc80000011612 */
[----:B------:R-:W-:Y:S02]  /*40c70*/  SGXT.U32 R22, R18, 0x1 ;  /* 0x000000011216781a */ /* 0x000fe40000000000 */
[----:B------:R-:W0:Y:S02]  /*40c80*/  S2R R18, SR_TID.X ;  /* 0x0000000000127919 */ /* 0x000e240000002100 */
[----:B0-----:R-:W-:-:S04]  /*40c90*/  SHF.R.U32.HI R18, RZ, 0x6, R18 ;  /* 0x00000006ff127819 */ /* 0x001fc80000011612 */
[----:B------:R-:W-:Y:S02]  /*40ca0*/  SGXT.U32 R21, R18, 0x1 ;  /* 0x000000011215781a */ /* 0x000fe40000000000 */
[----:B------:R-:W0:Y:S02]  /*40cb0*/  S2R R18, SR_TID.X ;  /* 0x0000000000127919 */ /* 0x000e240000002100 */
[----:B0-----:R-:W-:-:S04]  /*40cc0*/  SHF.R.U32.HI R18, RZ, 0x6, R18 ;  /* 0x00000006ff127819 */ /* 0x001fc80000011612 */
[----:B------:R-:W-:Y:S02]  /*40cd0*/  SGXT.U32 R19, R18, 0x1 ;  /* 0x000000011213781a */ /* 0x000fe40000000000 */
[----:B------:R-:W0:Y:S02]  /*40ce0*/  S2R R18, SR_TID.X ;  /* 0x0000000000127919 */ /* 0x000e240000002100 */
[----:B------:R-:W-:-:S04]  /*40cf0*/  LOP3.LUT R19, R19, 0x94, RZ, 0xfc, !PT ;  /* 0x0000009413137812 */ /* 0x000fc800078efcff */
[----:B------:R-:W-:Y:S02]  /*40d00*/  ISETP.GE.AND P4, PT, R19, UR5, PT ;  /* 0x0000000513007c0c */ /* 0x000fe4000bf86270 */
[----:B------:R-:W-:Y:S02]  /*40d10*/  LOP3.LUT R22, R22, 0x90, RZ, 0xfc, !PT ;  /* 0x0000009016167812 */ /* 0x000fe400078efcff */
[----:B------:R-:W-:Y:S02]  /*40d20*/  LOP3.LUT R21, R21, 0x92, RZ, 0xfc, !PT ;  /* 0x0000009215157812 */ /* 0x000fe400078efcff */
[----:B------:R-:W-:Y:S02]  /*40d30*/  ISETP.GE.AND P0, PT, R22, UR5, PT ;  /* 0x0000000516007c0c */ /* 0x000fe4000bf06270 */
[----:B0-----:R-:W-:-:S04]  /*40d40*/  SHF.R.U32.HI R18, RZ, 0x6, R18 ;  /* 0x00000006ff127819 */ /* 0x001fc80000011612 */
[----:B------:R-:W-:Y:S02]  /*40d50*/  SGXT.U32 R19, R18, 0x1 ;  /* 0x000000011213781a */ /* 0x000fe40000000000 */
[----:B------:R-:W0:Y:S01]  /*40d60*/  S2R R18, SR_TID.X ;  /* 0x0000000000127919 */ /* 0x000e220000002100 */
[----:B------:R-:W-:-:S04]  /*40d70*/  ISETP.GE.AND P3, PT, R21, UR5, PT ;  /* 0x0000000515007c0c */ /* 0x000fc8000bf66270 */
[----:B-1----:R-:W-:Y:S01]  /*40d80*/  @!P0 IMAD.MOV.U32 R8, RZ, RZ, R6 ;  /* 0x000000ffff088224 */ /* 0x002fe200078e0006 */
[----:B------:R-:W-:Y:S01]  /*40d90*/  PRMT R16, RZ, 0x7610, R16 ;  /* 0x00007610ff107816 */ /* 0x000fe20000000010 */
[----:B------:R-:W-:Y:S01]  /*40da0*/  @!P0 IMAD.MOV.U32 R9, RZ, RZ, R7 ;  /* 0x000000ffff098224 */ /* 0x000fe200078e0007 */
[----:B------:R-:W-:Y:S02]  /*40db0*/  LOP3.LUT R19, R19, 0x96, RZ, 0xfc, !PT ;  /* 0x0000009613137812 */ /* 0x000fe400078efcff */
[----:B------:R-:W-:Y:S02]  /*40dc0*/  PRMT R77, RZ, 0x7610, R77 ;  /* 0x00007610ff4d7816 */ /* 0x000fe4000000004d */
[----:B------:R-:W-:Y:S01]  /*40dd0*/  ISETP.GE.AND P1, PT, R19, UR5, PT ;  /* 0x0000000513007c0c */ /* 0x000fe2000bf26270 */
[----:B------:R1:W4:Y:S01]  /*40de0*/  @!P0 LDG.E.U16 R16, desc[UR10][R8.64] ;  /* 0x0000000a08108981 */ /* 0x000322000c1e1500 */
[----:B------:R-:W-:Y:S01]  /*40df0*/  PRMT R58, RZ, 0x7610, R58 ;  /* 0x00007610ff3a7816 */ /* 0x000fe2000000003a */
[----:B-1----:R-:W-:-:S02]  /*40e00*/  @!P3 IMAD.MOV.U32 R8, RZ, RZ, R3 ;  /* 0x000000ffff08b224 */ /* 0x002fc400078e0003 */
[----:B------:R-:W-:-:S05]  /*40e10*/  @!P3 IMAD.MOV.U32 R9, RZ, RZ, R5 ;  /* 0x000000ffff09b224 */ /* 0x000fca00078e0005 */
[----:B------:R2:W4:Y:S01]  /*40e20*/  @!P3 LDG.E.U16 R77, desc[UR10][R8.64] ;  /* 0x0000000a084db981 */ /* 0x000522000c1e1500 */
[----:B0-----:R-:W-:-:S04]  /*40e30*/  SHF.R.U32.HI R18, RZ, 0x6, R18 ;  /* 0x00000006ff127819 */ /* 0x001fc80000011612 */
[----:B------:R-:W-:-:S04]  /*40e40*/  SGXT.U32 R19, R18, 0x1 ;  /* 0x000000011213781a */ /* 0x000fc80000000000 */
[----:B------:R-:W-:Y:S02]  /*40e50*/  LOP3.LUT R19, R19, 0x98, RZ, 0xfc, !PT ;  /* 0x0000009813137812 */ /* 0x000fe400078efcff */
[----:B------:R-:W-:Y:S02]  /*40e60*/  PRMT R39, RZ, 0x7610, R39 ;  /* 0x00007610ff277816 */ /* 0x000fe40000000027 */
[----:B------:R-:W-:Y:S02]  /*40e70*/  ISETP.GE.AND P0, PT, R19, UR5, PT ;  /* 0x0000000513007c0c */ /* 0x000fe4000bf06270 */
[----:B------:R-:W-:Y:S01]  /*40e80*/  PRMT R17, RZ, 0x7610, R17 ;  /* 0x00007610ff117816 */ /* 0x000fe20000000011 */
[----:B--2---:R-:W-:Y:S02]  /*40e90*/  @!P4 IMAD.MOV.U32 R9, RZ, RZ, R4 ;  /* 0x000000ffff09c224 */ /* 0x004fe400078e0004 */
[----:B---3--:R-:W-:-:S05]  /*40ea0*/  @!P4 IMAD.MOV.U32 R8, RZ, RZ, R2 ;  /* 0x000000ffff08c224 */ /* 0x008fca00078e0002 */
[----:B------:R4:W2:Y:S02]  /*40eb0*/  @!P4 LDG.E.U16 R58, desc[UR10][R8.64] ;  /* 0x0000000a083ac981 */ /* 0x0008a4000c1e1500 */
[----:B----4-:R-:W-:Y:S02]  /*40ec0*/  @!P1 IMAD.MOV.U32 R8, RZ, RZ, R14 ;  /* 0x000000ffff089224 */ /* 0x010fe400078e000e */
[----:B------:R-:W-:-:S05]  /*40ed0*/  @!P1 IMAD.MOV.U32 R9, RZ, RZ, R15 ;  /* 0x000000ffff099224 */ /* 0x000fca00078e000f */
[----:B------:R0:W3:Y:S02]  /*40ee0*/  @!P1 LDG.E.U16 R39, desc[UR10][R8.64] ;  /* 0x0000000a08279981 */ /* 0x0000e4000c1e1500 */
[----:B0-----:R-:W-:Y:S02]  /*40ef0*/  @!P0 IMAD.MOV.U32 R8, RZ, RZ, R12 ;  /* 0x000000ffff088224 */ /* 0x001fe400078e000c */
[----:B------:R-:W-:Y:S01]  /*40f00*/  @!P0 IMAD.MOV.U32 R9, RZ, RZ, R13 ;  /* 0x000000ffff098224 */ /* 0x000fe200078e000d */
[----:B------:R-:W-:Y:S04]  /*40f10*/  STL [R1+0x3330], R40 ;  /* 0x0033302801007387 */ /* 0x000fe80000100800 */
[----:B------:R-:W4:Y:S04]  /*40f20*/  LDL R7, [R1+0x16c4] ;  /* 0x0016c40001077983 */ /* 0x000f280000100800 */
[----:B------:R-:W4:Y:S04]  /*40f30*/  LDL R6, [R1+0x1854] ;  /* 0x0018540001067983 */ /* 0x000f280000100800 */
[----:B------:R4:W4:Y:S04]  /*40f40*/  @!P0 LDG.E.U16 R17, desc[UR10][R8.64] ;  /* 0x0000000a08118981 */ /* 0x000928000c1e1500 */
[----:B------:R-:W4:Y:S04]  /*40f50*/  LDL R4, [R1+0x184c] ;  /* 0x00184c0001047983 */ /* 0x000f280000100800 */
[----:B------:R-:W4:Y:S01]  /*40f60*/  LDL R2, [R1+0x1850] ;  /* 0x0018500001027983 */ /* 0x000f220000100800 */
[----:B------:R-:W0:Y:S03]  /*40f70*/  S2R R18, SR_TID.X ;  /* 0x0000000000127919 */ /* 0x000e260000002100 */
[----:B------:R-:W4:Y:S04]  /*40f80*/  LDL R5, [R1+0x1844] ;  /* 0x0018440001057983 */ /* 0x000f280000100800 */
[----:B------:R-:W4:Y:S01]  /*40f90*/  LDL R3, [R1+0x1858] ;  /* 0x0018580001037983 */ /* 0x000f220000100800 */
[----:B0-----:R-:W-:-:S04]  /*40fa0*/  SHF.R.U32.HI R18, RZ, 0x6, R18 ;  /* 0x00000006ff127819 */ /* 0x001fc80000011612 */
[----:B------:R-:W-:Y:S02]  /*40fb0*/  SGXT.U32 R19, R18, 0x1 ;  /* 0x000000011213781a */ /* 0x000fe40000000000 */
[----:B------:R-:W0:Y:S02]  /*40fc0*/  S2R R18, SR_TID.X ;  /* 0x0000000000127919 */ /* 0x000e240000002100 */
[----:B------:R-:W-:-:S04]  /*40fd0*/  LOP3.LUT R19, R19, 0x9a, RZ, 0xfc, !PT ;  /* 0x0000009a13137812 */ /* 0x000fc800078efcff */
[----:B------:R-:W-:Y:S02]  /*40fe0*/  ISETP.GE.AND P3, PT, R19, UR5, PT ;  /* 0x0000000513007c0c */ /* 0x000fe4000bf66270 */
[--C-:B0-----:R-:W-:Y:S02]  /*40ff0*/  SHF.R.U32.HI R19, RZ, 0x6, R18.reuse ;  /* 0x00000006ff137819 */ /* 0x101fe40000011612 */
[----:B------:R-:W-:-:S04]  /*41000*/  SHF.R.U32.HI R18, RZ, 0x6, R18 ;  /* 0x00000006ff127819 */ /* 0x000fc80000011612 */
[----:B------:R-:W-:Y:S02]  /*41010*/  SGXT.U32 R14, R18, 0x1 ;  /* 0x00000001120e781a */ /* 0x000fe40000000000 */
[----:B------:R-:W0:Y:S02]  /*41020*/  S2R R18, SR_TID.X ;  /* 0x0000000000127919 */ /* 0x000e240000002100 */
[----:B0-----:R-:W-:-:S04]  /*41030*/  SHF.R.U32.HI R18, RZ, 0x6, R18 ;  /* 0x00000006ff127819 */ /* 0x001fc80000011612 */
[----:B------:R-:W-:Y:S02]  /*41040*/  SGXT.U32 R12, R18, 0x1 ;  /* 0x00000001120c781a */ /* 0x000fe40000000000 */
[----:B------:R-:W0:Y:S02]  /*41050*/  S2R R18, SR_TID.X ;  /* 0x0000000000127919 */ /* 0x000e240000002100 */
[----:B------:R-:W-:Y:S02]  /*41060*/  LOP3.LUT R12, R12, 0xa0, RZ, 0xfc, !PT ;  /* 0x000000a00c0c7812 */ /* 0x000fe400078efcff */
[----:B------:R-:W-:Y:S02]  /*41070*/  LOP3.LUT R14, R14, 0x9e, RZ, 0xfc, !PT ;  /* 0x0000009e0e0e7812 */ /* 0x000fe400078efcff */
[----:B------:R-:W-:Y:S02]  /*41080*/  ISETP.GE.AND P0, PT, R12, UR5, PT ;  /* 0x000000050c007c0c */ /* 0x000fe4000bf06270 */
[----:B------:R-:W-:-:S02]  /*41090*/  ISETP.GE.AND P1, PT, R14, UR5, PT ;  /* 0x000000050e007c0c */ /* 0x000fc4000bf26270 */
[----:B------:R-:W-:Y:S02]  /*410a0*/  PRMT R76, RZ, 0x7610, R76 ;  /* 0x00007610ff4c7816 */ /* 0x000fe4000000004c */
[----:B0-----:R-:W-:-:S04]  /*410b0*/  SHF.R.U32.HI R18, RZ, 0x6, R18 ;  /* 0x00000006ff127819 */ /* 0x001fc80000011612 */
[----:B------:R-:W-:Y:S02]  /*410c0*/  SGXT.U32 R12, R18, 0x1 ;  /* 0x00000001120c781a */ /* 0x000fe40000000000 */
[----:B------:R-:W0:Y:S01]  /*410d0*/  S2R R18, SR_TID.X ;  /* 0x0000000000127919 */ /* 0x000e220000002100 */
[----:B------:R-:W-:Y:S02]  /*410e0*/  SGXT.U32 R19, R19, 0x1 ;  /* 0x000000011313781a */ /* 0x000fe40000000000 */
[----:B------:R-:W-:Y:S02]  /*410f0*/  LOP3.LUT R12, R12, 0xa2, RZ, 0xfc, !PT ;  /* 0x000000a20c0c7812 */ /* 0x000fe400078efcff */
[----:B------:R-:W-:Y:S02]  /*41100*/  LOP3.LUT R19, R19, 0x9c, RZ, 0xfc, !PT ;  /* 0x0000009c13137812 */ /* 0x000fe400078efcff */
[----:B------:R-:W-:Y:S02]  /*41110*/  PRMT R38, RZ, 0x7610, R38 ;  /* 0x00007610ff267816 */ /* 0x000fe40000000026 */
[----:B------:R-:W-:-:S02]  /*41120*/  ISETP.GE.AND P4, PT, R19, UR5, PT ;  /* 0x0000000513007c0c */ /* 0x000fc4000bf86270 */
[----:B0-----:R-:W-:Y:S01]  /*41130*/  SHF.R.U32.HI R18, RZ, 0x6, R18 ;  /* 0x00000006ff127819 */ /* 0x001fe20000011612 */
[----:B--2---:R-:W-:Y:S04]  /*41140*/  STL.64 [R1+0x3380], R58 ;  /* 0x0033803a01007387 */ /* 0x004fe80000100a00 */
[----:B---3--:R-:W-:Y:S04]  /*41150*/  STL [R1+0x3334], R39 ;  /* 0x0033342701007387 */ /* 0x008fe80000100800 */
[----:B------:R-:W2:Y:S04]  /*41160*/  LDL R22, [R1+0x16c8] ;  /* 0x0016c80001167983 */ /* 0x000ea80000100800 */
[----:B------:R-:W3:Y:S04]  /*41170*/  LDL R21, [R1+0x1848] ;  /* 0x0018480001157983 */ /* 0x000ee80000100800 */
[----:B------:R-:W3:Y:S04]  /*41180*/  LDL R15, [R1+0x183c] ;  /* 0x00183c00010f7983 */ /* 0x000ee80000100800 */
[----:B------:R-:W3:Y:S01]  /*41190*/  LDL R14, [R1+0x1840] ;  /* 0x00184000010e7983 */ /* 0x000ee20000100800 */
[----:B----4-:R-:W-:-:S02]  /*411a0*/  @!P3 IMAD.MOV.U32 R9, RZ, RZ, R7 ;  /* 0x000000ffff09b224 */ /* 0x010fc400078e0007 */
[----:B------:R-:W-:Y:S01]  /*411b0*/  @!P3 IMAD.MOV.U32 R8, RZ, RZ, R6 ;  /* 0x000000ffff08b224 */ /* 0x000fe200078e0006 */
[----:B------:R0:W-:Y:S04]  /*411c0*/  STL.64 [R1+0x3390], R16 ;  /* 0x0033901001007387 */ /* 0x0001e80000100a00 */
[----:B------:R-:W4:Y:S04]  /*411d0*/  LDL R7, [R1+0x16cc] ;  /* 0x0016cc0001077983 */ /* 0x000f280000100800 */
[----:B------:R-:W4:Y:S04]  /*411e0*/  LDL R6, [R1+0x1838] ;  /* 0x0018380001067983 */ /* 0x000f280000100800 */
[----:B------:R1:W4:Y:S01]  /*411f0*/  @!P3 LDG.E.U16 R76, desc[UR10][R8.64] ;  /* 0x0000000a084cb981 */ /* 0x000322000c1e1500 */
[----:B------:R-:W-:Y:S01]  /*41200*/  ISETP.GE.AND P3, PT, R12, UR5, PT ;  /* 0x000000050c007c0c */ /* 0x000fe2000bf66270 */
[----:B------:R-:W-:Y:S01]  /*41210*/  @!P1 IMAD.MOV.U32 R19, RZ, RZ, R4 ;  /* 0x000000ffff139224 */ /* 0x000fe200078e0004 */
[----:B------:R-:W-:Y:S01]  /*41220*/  SGXT.U32 R12, R18, 0x1 ;  /* 0x00000001120c781a */ /* 0x000fe20000000000 */
[----:B------:R-:W-:-:S05]  /*41230*/  @!P1 IMAD.MOV.U32 R18, RZ, RZ, R2 ;  /* 0x000000ffff129224 */ /* 0x000fca00078e0002 */
[----:B------:R-:W4:Y:S01]  /*41240*/  @!P1 LDG.E.U16 R38, desc[UR10][R18.64] ;  /* 0x0000000a12269981 */ /* 0x000f22000c1e1500 */
[----:B------:R-:W-:Y:S01]  /*41250*/  PRMT R57, RZ, 0x7610, R57 ;  /* 0x00007610ff397816 */ /* 0x000fe20000000039 */
[----:B-1----:R-:W-:Y:S02]  /*41260*/  @!P4 IMAD.MOV.U32 R8, RZ, RZ, R3 ;  /* 0x000000ffff08c224 */ /* 0x002fe400078e0003 */
[----:B------:R-:W-:Y:S01]  /*41270*/  @!P4 IMAD.MOV.U32 R9, RZ, RZ, R5 ;  /* 0x000000ffff09c224 */ /* 0x000fe200078e0005 */
[----:B------:R-:W-:Y:S01]  /*41280*/  LOP3.LUT R12, R12, 0xa4, RZ, 0xfc, !PT ;  /* 0x000000a40c0c7812 */ /* 0x000fe200078efcff */
[----:B------:R-:W1:Y:S03]  /*41290*/  S2R R20, SR_TID.X ;  /* 0x0000000000147919 */ /* 0x000e660000002100 */
[----:B------:R0:W4:Y:S01]  /*412a0*/  @!P4 LDG.E.U16 R57, desc[UR10][R8.64] ;  /* 0x0000000a0839c981 */ /* 0x000122000c1e1500 */
[----:B------:R-:W-:-:S02]  /*412b0*/  ISETP.GE.AND P4, PT, R12, UR5, PT ;  /* 0x000000050c007c0c */ /* 0x000fc4000bf86270 */
[----:B------:R-:W-:Y:S02]  /*412c0*/  PRMT R75, RZ, 0x7610, R75 ;  /* 0x00007610ff4b7816 */ /* 0x000fe4000000004b */
[----:B0-----:R-:W-:Y:S02]  /*412d0*/  PRMT R8, RZ, 0x7610, R8 ;  /* 0x00007610ff087816 */ /* 0x001fe40000000008 */
[----:B------:R-:W-:Y:S02]  /*412e0*/  PRMT R56, RZ, 0x7610, R56 ;  /* 0x00007610ff387816 */ /* 0x000fe40000000038 */
[----:B-1----:R-:W-:-:S04]  /*412f0*/  SHF.R.U32.HI R20, RZ, 0x6, R20 ;  /* 0x00000006ff147819 */ /* 0x002fc80000011614 */
[----:B------:R-:W-:-:S04]  /*41300*/  SGXT.U32 R12, R20, 0x1 ;  /* 0x00000001140c781a */ /* 0x000fc80000000000 */
[----:B------:R-:W-:-:S04]  /*41310*/  LOP3.LUT R12, R12, 0xa6, RZ, 0xfc, !PT ;  /* 0x000000a60c0c7812 */ /* 0x000fc800078efcff */
[----:B------:R-:W-:Y:S01]  /*41320*/  ISETP.GE.AND P1, PT, R12, UR5, PT ;  /* 0x000000050c007c0c */ /* 0x000fe2000bf26270 */
[----:B------:R-:W0:Y:S01]  /*41330*/  S2R R20, SR_TID.X ;  /* 0x0000000000147919 */ /* 0x000e220000002100 */
[----:B--2---:R-:W-:Y:S02]  /*41340*/  @!P0 IMAD.MOV.U32 R19, RZ, RZ, R22 ;  /* 0x000000ffff138224 */ /* 0x004fe400078e0016 */
[----:B---3--:R-:W-:-:S05]  /*41350*/  @!P0 IMAD.MOV.U32 R18, RZ, RZ, R21 ;  /* 0x000000ffff128224 */ /* 0x008fca00078e0015 */
[----:B------:R1:W2:Y:S02]  /*41360*/  @!P0 LDG.E.U16 R8, desc[UR10][R18.64] ;  /* 0x0000000a12088981 */ /* 0x0002a4000c1e1500 */
[----:B-1----:R-:W-:Y:S02]  /*41370*/  @!P3 IMAD.MOV.U32 R18, RZ, RZ, R14 ;  /* 0x000000ffff12b224 */ /* 0x002fe400078e000e */
[----:B------:R-:W-:-:S05]  /*41380*/  @!P3 IMAD.MOV.U32 R19, RZ, RZ, R15 ;  /* 0x000000ffff13b224 */ /* 0x000fca00078e000f */
[----:B------:R4:W3:Y:S02]  /*41390*/  @!P3 LDG.E.U16 R75, desc[UR10][R18.64] ;  /* 0x0000000a124bb981 */ /* 0x0008e4000c1e1500 */
[----:B----4-:R-:W-:Y:S02]  /*413a0*/  @!P4 IMAD.MOV.U32 R19, RZ, RZ, R7 ;  /* 0x000000ffff13c224 */ /* 0x010fe400078e0007 */
[----:B------:R-:W-:Y:S01]  /*413b0*/  @!P4 IMAD.MOV.U32 R18, RZ, RZ, R6 ;  /* 0x000000ffff12c224 */ /* 0x000fe200078e0006 */
[----:B------:R-:W-:Y:S04]  /*413c0*/  STL.64 [R1+0x3398], R76 ;  /* 0x0033984c01007387 */ /* 0x000fe80000100a00 */
[----:B------:R-:W4:Y:S04]  /*413d0*/  LDL R5, [R1+0x16e0] ;  /* 0x0016e00001057983 */ /* 0x000f280000100800 */
[----:B------:R-:W2:Y:S04]  /*413e0*/  LDL R3, [R1+0x16e4] ;  /* 0x0016e40001037983 */ /* 0x000ea80000100800 */
[----:B------:R1:W3:Y:S04]  /*413f0*/  @!P4 LDG.E.U16 R56, desc[UR10][R18.64] ;  /* 0x0000000a1238c981 */ /* 0x0002e8000c1e1500 */
[----:B------:R-:W3:Y:S04]  /*41400*/  LDL R4, [R1+0x16e8] ;  /* 0x0016e80001047983 */ /* 0x000ee80000100800 */
[----:B------:R-:W3:Y:S04]  /*41410*/  LDL R2, [R1+0x16ec] ;  /* 0x0016ec0001027983 */ /* 0x000ee80000100800 */
[----:B------:R-:W-:Y:S04]  /*41420*/  STL [R1+0x33a0], R38 ;  /* 0x0033a02601007387 */ /* 0x000fe80000100800 */
[----:B------:R-:W3:Y:S04]  /*41430*/  LDL R13, [R1+0x16f0] ;  /* 0x0016f000010d7983 */ /* 0x000ee80000100800 */
[----:B------:R-:W3:Y:S04]  /*41440*/  LDL R12, [R1+0x16f4] ;  /* 0x0016f400010c7983 */ /* 0x000ee80000100800 */
[----:B------:R-:W3:Y:S04]  /*41450*/  LDL R15, [R1+0x16f8] ;  /* 0x0016f800010f7983 */ /* 0x000ee80000100800 */
[----:B------:R-:W3:Y:S04]  /*41460*/  LDL R14, [R1+0x16fc] ;  /* 0x0016fc00010e7983 */ /* 0x000ee80000100800 */
[----:B------:R-:W3:Y:S04]  /*41470*/  LDL R7, [R1+0x1700] ;  /* 0x0017000001077983 */ /* 0x000ee80000100800 */
[----:B------:R-:W3:Y:S01]  /*41480*/  LDL R6, [R1+0x1704] ;  /* 0x0017040001067983 */ /* 0x000ee20000100800 */
        /* <DEDUP_REMOVED lines=8> */
[----:B0-----:R-:W-:-:S04]  /*41510*/  SHF.R.U32.HI R20, RZ, 0x6, R20 ;  /* 0x00000006ff147819 */ /* 0x001fc80000011614 */
[----:B------:R-:W-:Y:S02]  /*41520*/  SGXT.U32 R16, R20, 0x1 ;  /* 0x000000011410781a */ /* 0x000fe40000000000 */
[----:B------:R-:W0:Y:S01]  /*41530*/  S2R R20, SR_TID.X ;  /* 0x0000000000147919 */ /* 0x000e220000002100 */
[----:B------:R-:W-:-:S04]  /*41540*/  LOP3.LUT R21, R21, 0xa8, RZ, 0xfc, !PT ;  /* 0x000000a815157812 */ /* 0x000fc800078efcff */
[----:B------:R-:W-:Y:S02]  /*41550*/  ISETP.GE.AND P0, PT, R21, UR5, PT ;  /* 0x0000000515007c0c */ /* 0x000fe4000bf06270 */
[----:B------:R-:W-:Y:S02]  /*41560*/  LOP3.LUT R16, R16, 0xac, RZ, 0xfc, !PT ;  /* 0x000000ac10107812 */ /* 0x000fe400078efcff */
[----:B------:R-:W-:Y:S02]  /*41570*/  PRMT R37, RZ, 0x7610, R37 ;  /* 0x00007610ff257816 */ /* 0x000fe40000000025 */
[----:B------:R-:W-:Y:S02]  /*41580*/  ISETP.GE.AND P4, PT, R16, UR5, PT ;  /* 0x0000000510007c0c */ /* 0x000fe4000bf86270 */
[----:B0-----:R-:W-:Y:S02]  /*41590*/  SHF.R.U32.HI R22, RZ, 0x6, R20 ;  /* 0x00000006ff167819 */ /* 0x001fe40000011614 */
[----:B-1----:R-:W-:-:S02]  /*415a0*/  PRMT R18, RZ, 0x7610, R18 ;  /* 0x00007610ff127816 */ /* 0x002fc40000000012 */
[----:B------:R-:W-:-:S04]  /*415b0*/  SGXT.U32 R16, R22, 0x1 ;  /* 0x000000011610781a */ /* 0x000fc80000000000 */
[----:B------:R-:W-:Y:S02]  /*415c0*/  LOP3.LUT R16, R16, 0xae, RZ, 0xfc, !PT ;  /* 0x000000ae10107812 */ /* 0x000fe400078efcff */
[----:B------:R-:W-:Y:S02]  /*415d0*/  PRMT R74, RZ, 0x7610, R74 ;  /* 0x00007610ff4a7816 */ /* 0x000fe4000000004a */
[----:B------:R-:W-:Y:S02]  /*415e0*/  PRMT R55, RZ, 0x7610, R55 ;  /* 0x00007610ff377816 */ /* 0x000fe40000000037 */
[----:B------:R-:W-:Y:S01]  /*415f0*/  PRMT R36, RZ, 0x7610, R36 ;  /* 0x00007610ff247816 */ /* 0x000fe20000000024 */
[----:B----4-:R-:W-:Y:S02]  /*41600*/  @!P1 IMAD.MOV.U32 R21, RZ, RZ, R5 ;  /* 0x000000ffff159224 */ /* 0x010fe400078e0005 */
[----:B--2---:R-:W-:Y:S01]  /*41610*/  @!P1 IMAD.MOV.U32 R20, RZ, RZ, R3 ;  /* 0x000000ffff149224 */ /* 0x004fe200078e0003 */
[----:B---3--:R-:W-:Y:S04]  /*41620*/  STL.64 [R1+0x33a8], R56 ;  /* 0x0033a83801007387 */ /* 0x008fe80000100a00 */
[----:B------:R-:W2:Y:S04]  /*41630*/  LDL R5, [R1+0x1708] ;  /* 0x0017080001057983 */ /* 0x000ea80000100800 */
[----:B------:R-:W3:Y:S04]  /*41640*/  LDL R3, [R1+0x170c] ;  /* 0x00170c0001037983 */ /* 0x000ee80000100800 */
[----:B------:R0:W4:Y:S01]  /*41650*/  @!P1 LDG.E.U16 R37, desc[UR10][R20.64] ;  /* 0x0000000a14259981 */ /* 0x000122000c1e1500 */
[----:B------:R-:W-:Y:S01]  /*41660*/  ISETP.GE.AND P1, PT, R16, UR5, PT ;  /* 0x0000000510007c0c */ /* 0x000fe2000bf26270 */
[----:B0-----:R-:W-:-:S02]  /*41670*/  @!P0 IMAD.MOV.U32 R20, RZ, RZ, R2 ;  /* 0x000000ffff148224 */ /* 0x001fc400078e0002 */
[----:B------:R-:W-:Y:S01]  /*41680*/  @!P0 IMAD.MOV.U32 R21, RZ, RZ, R4 ;  /* 0x000000ffff158224 */ /* 0x000fe200078e0004 */
[----:B------:R-:W4:Y:S04]  /*41690*/  LDL R2, [R1+0x1714] ;  /* 0x0017140001027983 */ /* 0x000f280000100800 */
[----:B------:R0:W4:Y:S04]  /*416a0*/  @!P0 LDG.E.U16 R18, desc[UR10][R20.64] ;  /* 0x0000000a14128981 */ /* 0x000128000c1e1500 */
[----:B------:R-:W4:Y:S01]  /*416b0*/  LDL R4, [R1+0x1710] ;  /* 0x0017100001047983 */ /* 0x000f220000100800 */
[----:B0-----:R-:W-:-:S02]  /*416c0*/  @!P3 IMAD.MOV.U32 R20, RZ, RZ, R12 ;  /* 0x000000ffff14b224 */ /* 0x001fc400078e000c */
[----:B------:R-:W-:Y:S01]  /*416d0*/  @!P3 IMAD.MOV.U32 R21, RZ, RZ, R13 ;  /* 0x000000ffff15b224 */ /* 0x000fe200078e000d */
[----:B------:R-:W4:Y:S04]  /*416e0*/  LDL R12, [R1+0x171c] ;  /* 0x00171c00010c7983 */ /* 0x000f280000100800 */
[----:B------:R0:W4:Y:S04]  /*416f0*/  @!P3 LDG.E.U16 R74, desc[UR10][R20.64] ;  /* 0x0000000a144ab981 */ /* 0x000128000c1e1500 */
[----:B------:R-:W4:Y:S01]  /*41700*/  LDL R13, [R1+0x1718] ;  /* 0x00171800010d7983 */ /* 0x000f220000100800 */
[----:B0-----:R-:W-:-:S02]  /*41710*/  @!P4 IMAD.MOV.U32 R20, RZ, RZ, R14 ;  /* 0x000000ffff14c224 */ /* 0x001fc400078e000e */
[----:B------:R-:W-:-:S05]  /*41720*/  @!P4 IMAD.MOV.U32 R21, RZ, RZ, R15 ;  /* 0x000000ffff15c224 */ /* 0x000fca00078e000f */
[----:B------:R0:W4:Y:S02]  /*41730*/  @!P4 LDG.E.U16 R55, desc[UR10][R20.64] ;  /* 0x0000000a1437c981 */ /* 0x000124000c1e1500 */
[----:B0-----:R-:W-:Y:S02]  /*41740*/  @!P1 IMAD.MOV.U32 R20, RZ, RZ, R6 ;  /* 0x000000ffff149224 */ /* 0x001fe400078e0006 */
[----:B------:R-:W-:-:S05]  /*41750*/  @!P1 IMAD.MOV.U32 R21, RZ, RZ, R7 ;  /* 0x000000ffff159224 */ /* 0x000fca00078e0007 */
[----:B------:R2:W4:Y:S01]  /*41760*/  @!P1 LDG.E.U16 R36, desc[UR10][R20.64] ;  /* 0x0000000a14249981 */ /* 0x000522000c1e1500 */
        /* <DEDUP_REMOVED lines=18> */
[----:B--2---:R-:W-:Y:S02]  /*41890*/  @!P0 IMAD.MOV.U32 R21, RZ, RZ, R5 ;  /* 0x000000ffff158224 */ /* 0x004fe400078e0005 */
[----:B---3--:R-:W-:-:S05]  /*418a0*/  @!P0 IMAD.MOV.U32 R20, RZ, RZ, R3 ;  /* 0x000000ffff148224 */ /* 0x008fca00078e0003 */
[----:B------:R4:W2:Y:S02]  /*418b0*/  @!P0 LDG.E.U16 R19, desc[UR10][R20.64] ;  /* 0x0000000a14138981 */ /* 0x0008a4000c1e1500 */
[----:B----4-:R-:W-:Y:S02]  /*418c0*/  @!P3 IMAD.MOV.U32 R20, RZ, RZ, R2 ;  /* 0x000000ffff14b224 */ /* 0x010fe400078e0002 */
[----:B------:R-:W-:-:S05]  /*418d0*/  @!P3 IMAD.MOV.U32 R21, RZ, RZ, R4 ;  /* 0x000000ffff15b224 */ /* 0x000fca00078e0004 */
[----:B------:R0:W3:Y:S04]  /*418e0*/  @!P3 LDG.E.U16 R73, desc[UR10][R20.64] ;  /* 0x0000000a1449b981 */ /* 0x0000e8000c1e1500 */
[----:B------:R-:W-:Y:S04]  /*418f0*/  STL.64 [R1+0x33b0], R74 ;  /* 0x0033b04a01007387 */ /* 0x000fe80000100a00 */
[----:B------:R-:W4:Y:S04]  /*41900*/  LDL R15, [R1+0x1720] ;  /* 0x00172000010f7983 */ /* 0x000f280000100800 */
[----:B------:R-:W3:Y:S04]  /*41910*/  LDL R14, [R1+0x1724] ;  /* 0x00172400010e7983 */ /* 0x000ee80000100800 */
[----:B------:R-:W3:Y:S04]  /*41920*/  LDL R7, [R1+0x1728] ;  /* 0x0017280001077983 */ /* 0x000ee80000100800 */
[----:B------:R-:W3:Y:S01]  /*41930*/  LDL R6, [R1+0x172c] ;  /* 0x00172c0001067983 */ /* 0x000ee20000100800 */
[----:B0-----:R-:W-:-:S02]  /*41940*/  @!P4 IMAD.MOV.U32 R20, RZ, RZ, R12 ;  /* 0x000000ffff14c224 */ /* 0x001fc400078e000c */
[----:B------:R-:W-:-:S05]  /*41950*/  @!P4 IMAD.MOV.U32 R21, RZ, RZ, R13 ;  /* 0x000000ffff15c224 */ /* 0x000fca00078e000d */
[----:B------:R0:W3:Y:S04]  /*41960*/  @!P4 LDG.E.U16 R54, desc[UR10][R20.64] ;  /* 0x0000000a1436c981 */ /* 0x0000e8000c1e1500 */
[----:B------:R-:W-:Y:S04]  /*41970*/  STL.64 [R1+0x33b8], R36 ;  /* 0x0033b82401007387 */ /* 0x000fe80000100a00 */
[----:B------:R-:W3:Y:S04]  /*41980*/  LDL R5, [R1+0x1730] ;  /* 0x0017300001057983 */ /* 0x000ee80000100800 */
[----:B------:R-:W3:Y:S01]  /*41990*/  LDL R3, [R1+0x1734] ;  /* 0x0017340001037983 */ /* 0x000ee20000100800 */
[----:B------:R-:W1:Y:S02]  /*419a0*/  S2R R22, SR_TID.X ;  /* 0x0000000000167919 */ /* 0x000e640000002100 */
[----:B-1----:R-:W-:-:S04]  /*419b0*/  SHF.R.U32.HI R22, RZ, 0x6, R22 ;  /* 0x00000006ff167819 */ /* 0x002fc80000011616 */
[----:B------:R-:W-:Y:S02]  /*419c0*/  SGXT.U32 R16, R22, 0x1 ;  /* 0x000000011610781a */ /* 0x000fe40000000000 */
[----:B------:R-:W1:Y:S02]  /*419d0*/  S2R R22, SR_TID.X ;  /* 0x0000000000167919 */ /* 0x000e640000002100 */
[----:B------:R-:W-:-:S04]  /*419e0*/  LOP3.LUT R16, R16, 0xb6, RZ, 0xfc, !PT ;  /* 0x000000b610107812 */ /* 0x000fc800078efcff */
[----:B------:R-:W-:Y:S02]  /*419f0*/  ISETP.GE.AND P1, PT, R16, UR5, PT ;  /* 0x0000000510007c0c */ /* 0x000fe4000bf26270 */
        /* <DEDUP_REMOVED lines=12> */
[----:B------:R-:W1:Y:S01]  /*41ac0*/  S2R R22, SR_TID.X ;  /* 0x0000000000167919 */ /* 0x000e620000002100 */
[----:B------:R-:W-:Y:S02]  /*41ad0*/  PRMT R35, RZ, 0x7610, R35 ;  /* 0x00007610ff237816 */ /* 0x000fe40000000023 */
[----:B0-----:R-:W-:Y:S02]  /*41ae0*/  PRMT R20, RZ, 0x7610, R20 ;  /* 0x00007610ff147816 */ /* 0x001fe40000000014 */
[----:B------:R-:W-:Y:S02]  /*41af0*/  PRMT R72, RZ, 0x7610, R72 ;  /* 0x00007610ff487816 */ /* 0x000fe40000000048 */
[----:B-1----:R-:W-:Y:S01]  /*41b00*/  SHF.R.U32.HI R30, RZ, 0x6, R22 ;  /* 0x00000006ff1e7819 */ /* 0x002fe20000011616 */
[----:B--2---:R-:W-:Y:S04]  /*41b10*/  STL.64 [R1+0x33c0], R18 ;  /* 0x0033c01201007387 */ /* 0x004fe80000100a00 */
[----:B------:R-:W2:Y:S04]  /*41b20*/  LDL R4, [R1+0x1738] ;  /* 0x0017380001047983 */ /* 0x000ea80000100800 */
[----:B------:R-:W2:Y:S04]  /*41b30*/  LDL R2, [R1+0x173c] ;  /* 0x00173c0001027983 */ /* 0x000ea80000100800 */
[----:B------:R-:W2:Y:S04]  /*41b40*/  LDL R13, [R1+0x1740] ;  /* 0x00174000010d7983 */ /* 0x000ea80000100800 */
[----:B------:R-:W2:Y:S01]  /*41b50*/  LDL R12, [R1+0x1744] ;  /* 0x00174400010c7983 */ /* 0x000ea20000100800 */
[----:B----4-:R-:W-:-:S02]  /*41b60*/  @!P1 IMAD.MOV.U32 R23, RZ, RZ, R15 ;  /* 0x000000ffff179224 */ /* 0x010fc400078e000f */
[----:B---3--:R-:W-:-:S05]  /*41b70*/  @!P1 IMAD.MOV.U32 R22, RZ, RZ, R14 ;  /* 0x000000ffff169224 */ /* 0x008fca00078e000e */
[----:B------:R0:W3:Y:S02]  /*41b80*/  @!P1 LDG.E.U16 R35, desc[UR10][R22.64] ;  /* 0x0000000a16239981 */ /* 0x0000e4000c1e1500 */
[----:B0-----:R-:W-:Y:S02]  /*41b90*/  @!P0 IMAD.MOV.U32 R22, RZ, RZ, R6 ;  /* 0x000000ffff168224 */ /* 0x001fe400078e0006 */
[----:B------:R-:W-:-:S05]  /*41ba0*/  @!P0 IMAD.MOV.U32 R23, RZ, RZ, R7 ;  /* 0x000000ffff178224 */ /* 0x000fca00078e0007 */
[----:B------:R0:W4:Y:S02]  /*41bb0*/  @!P0 LDG.E.U16 R20, desc[UR10][R22.64] ;  /* 0x0000000a16148981 */ /* 0x000124000c1e1500 */
[----:B0-----:R-:W-:Y:S02]  /*41bc0*/  @!P3 IMAD.MOV.U32 R23, RZ, RZ, R5 ;  /* 0x000000ffff17b224 */ /* 0x001fe400078e0005 */
[----:B------:R-:W-:Y:S01]  /*41bd0*/  @!P3 IMAD.MOV.U32 R22, RZ, RZ, R3 ;  /* 0x000000ffff16b224 */ /* 0x000fe200078e0003 */
[----:B------:R-:W-:Y:S04]  /*41be0*/  STL.64 [R1+0x33c8], R54 ;  /* 0x0033c83601007387 */ /* 0x000fe80000100a00 */
[----:B------:R2:W3:Y:S04]  /*41bf0*/  @!P3 LDG.E.U16 R72, desc[UR10][R22.64] ;  /* 0x0000000a1648b981 */ /* 0x0004e8000c1e1500 */
[----:B------:R-:W4:Y:S04]  /*41c00*/  LDL R15, [R1+0x1748] ;  /* 0x00174800010f7983 */ /* 0x000f280000100800 */
[----:B------:R-:W4:Y:S01]  /*41c10*/  LDL R14, [R1+0x174c] ;  /* 0x00174c00010e7983 */ /* 0x000f220000100800 */
[----:B------:R-:W-:-:S02]  /*41c20*/  LOP3.LUT R16, R16, 0xbc, RZ, 0xfc, !PT ;  /* 0x000000bc10107812 */ /* 0x000fc400078efcff */
[----:B------:R-:W-:Y:S01]  /*41c30*/  PRMT R53, RZ, 0x7610, R53 ;  /* 0x00007610ff357816 */ /* 0x000fe20000000035 */
[----:B------:R-:W4:Y:S01]  /*41c40*/  LDL R7, [R1+0x1750] ;  /* 0x0017500001077983 */ /* 0x000f220000100800 */
[----:B------:R-:W-:Y:S02]  /*41c50*/  ISETP.GE.AND P4, PT, R16, UR5, PT ;  /* 0x0000000510007c0c */ /* 0x000fe4000bf86270 */
[----:B------:R-:W-:Y:S01]  /*41c60*/  SGXT.U32 R16, R30, 0x1 ;  /* 0x000000011e10781a */ /* 0x000fe20000000000 */
[----:B------:R-:W4:Y:S03]  /*41c70*/  LDL R6, [R1+0x1754] ;  /* 0x0017540001067983 */ /* 0x000f260000100800 */
[----:B------:R-:W-:Y:S01]  /*41c80*/  LOP3.LUT R16, R16, 0xbe, RZ, 0xfc, !PT ;  /* 0x000000be10107812 */ /* 0x000fe200078efcff */
[----:B------:R-:W0:Y:S03]  /*41c90*/  S2R R30, SR_TID.X ;  /* 0x00000000001e7919 */ /* 0x000e260000002100 */
[----:B------:R-:W-:Y:S01]  /*41ca0*/  ISETP.GE.AND P1, PT, R16, UR5, PT ;  /* 0x0000000510007c0c */ /* 0x000fe2000bf26270 */
[----:B------:R-:W4:Y:S01]  /*41cb0*/  LDL R5, [R1+0x1758] ;  /* 0x0017580001057983 */ /* 0x000f220000100800 */
[----:B------:R-:W-:-:S03]  /*41cc0*/  PRMT R34, RZ, 0x7610, R34 ;  /* 0x00007610ff227816 */ /* 0x000fc60000000022 */
[----:B------:R-:W4:Y:S01]  /*41cd0*/  LDL R3, [R1+0x175c] ;  /* 0x00175c0001037983 */ /* 0x000f220000100800 */
[----:B0-----:R-:W-:-:S04]  /*41ce0*/  SHF.R.U32.HI R30, RZ, 0x6, R30 ;  /* 0x00000006ff1e7819 */ /* 0x001fc8000001161e */
[----:B------:R-:W-:-:S04]  /*41cf0*/  SGXT.U32 R16, R30, 0x1 ;  /* 0x000000011e10781a */ /* 0x000fc80000000000 */
[----:B------:R-:W-:-:S04]  /*41d00*/  LOP3.LUT R16, R16, 0xc0, RZ, 0xfc, !PT ;  /* 0x000000c010107812 */ /* 0x000fc800078efcff */
[----:B------:R-:W-:Y:S02]  /*41d10*/  ISETP.GE.AND P0, PT, R16, UR5, PT ;  /* 0x0000000510007c0c */ /* 0x000fe4000bf06270 */
[----:B------:R-:W-:Y:S01]  /*41d20*/  PRMT R9, RZ, 0x7610, R9 ;  /* 0x00007610ff097816 */ /* 0x000fe20000000009 */
[----:B--2---:R-:W-:Y:S02]  /*41d30*/  @!P4 IMAD.MOV.U32 R23, RZ, RZ, R4 ;  /* 0x000000ffff17c224 */ /* 0x004fe400078e0004 */
[----:B------:R-:W-:-:S05]  /*41d40*/  @!P4 IMAD.MOV.U32 R22, RZ, RZ, R2 ;  /* 0x000000ffff16c224 */ /* 0x000fca00078e0002 */
[----:B------:R0:W2:Y:S02]  /*41d50*/  @!P4 LDG.E.U16 R53, desc[UR10][R22.64] ;  /* 0x0000000a1635c981 */ /* 0x0000a4000c1e1500 */
[----:B0-----:R-:W-:Y:S02]  /*41d60*/  @!P1 IMAD.MOV.U32 R22, RZ, RZ, R12 ;  /* 0x000000ffff169224 */ /* 0x001fe400078e000c */
[----:B------:R-:W-:-:S05]  /*41d70*/  @!P1 IMAD.MOV.U32 R23, RZ, RZ, R13 ;  /* 0x000000ffff179224 */ /* 0x000fca00078e000d */
[----:B------:R4:W2:Y:S04]  /*41d80*/  @!P1 LDG.E.U16 R34, desc[UR10][R22.64] ;  /* 0x0000000a16229981 */ /* 0x0008a8000c1e1500 */
[----:B---3--:R-:W-:Y:S04]  /*41d90*/  STL.64 [R1+0x33d0], R72 ;  /* 0x0033d04801007387 */ /* 0x008fe80000100a00 */
[----:B------:R-:W3:Y:S01]  /*41da0*/  LDL R4, [R1+0x1760] ;  /* 0x0017600001047983 */ /* 0x000ee20000100800 */
[----:B----4-:R-:W-:-:S03]  /*41db0*/  @!P0 IMAD.MOV.U32 R23, RZ, RZ, R15 ;  /* 0x000000ffff178224 */ /* 0x010fc600078e000f */
[----:B------:R-:W4:Y:S01]  /*41dc0*/  LDL R2, [R1+0x1764] ;  /* 0x0017640001027983 */ /* 0x000f220000100800 */
[----:B------:R-:W-:-:S03]  /*41dd0*/  @!P0 IMAD.MOV.U32 R22, RZ, RZ, R14 ;  /* 0x000000ffff168224 */ /* 0x000fc600078e000e */
[----:B------:R-:W4:Y:S04]  /*41de0*/  LDL R13, [R1+0x1768] ;  /* 0x00176800010d7983 */ /* 0x000f280000100800 */
[----:B------:R-:W4:Y:S04]  /*41df0*/  LDL R12, [R1+0x176c] ;  /* 0x00176c00010c7983 */ /* 0x000f280000100800 */
[----:B------:R0:W4:Y:S01]  /*41e00*/  @!P0 LDG.E.U16 R9, desc[UR10][R22.64] ;  /* 0x0000000a16098981 */ /* 0x000122000c1e1500 */
        /* <DEDUP_REMOVED lines=23> */
[----:B------:R-:W-:Y:S01]  /*41f80*/  LOP3.LUT R16, R16, 0xc8, RZ, 0xfc, !PT ;  /* 0x000000c810107812 */ /* 0x000fe200078efcff */
[----:B0-----:R-:W-:Y:S02]  /*41f90*/  @!P4 IMAD.MOV.U32 R22, RZ, RZ, R3 ;  /* 0x000000ffff16c224 */ /* 0x001fe400078e0003 */
[----:B------:R-:W-:Y:S01]  /*41fa0*/  @!P4 IMAD.MOV.U32 R23, RZ, RZ, R5 ;  /* 0x000000ffff17c224 */ /* 0x000fe200078e0005 */
[----:B------:R-:W-:Y:S02]  /*41fb0*/  ISETP.GE.AND P0, PT, R16, UR5, PT ;  /* 0x0000000510007c0c */ /* 0x000fe4000bf06270 */
[----:B------:R-:W-:Y:S02]  /*41fc0*/  PRMT R33, RZ, 0x7610, R33 ;  /* 0x00007610ff217816 */ /* 0x000fe40000000021 */
[----:B------:R3:W4:Y:S01]  /*41fd0*/  @!P4 LDG.E.U16 R52, desc[UR10][R22.64] ;  /* 0x0000000a1634c981 */ /* 0x000722000c1e1500 */
[----:B------:R-:W-:-:S03]  /*41fe0*/  PRMT R21, RZ, 0x7610, R21 ;  /* 0x00007610ff157816 */ /* 0x000fc60000000015 */
[----:B--2---:R-:W-:Y:S04]  /*41ff0*/  STL.64 [R1+0x33d8], R34 ;  /* 0x0033d82201007387 */ /* 0x004fe80000100a00 */
[----:B------:R-:W2:Y:S04]  /*42000*/  LDL R15, [R1+0x1770] ;  /* 0x00177000010f7983 */ /* 0x000ea80000100800 */
[----:B------:R-:W2:Y:S01]  /*42010*/  LDL R14, [R1+0x1774] ;  /* 0x00177400010e7983 */ /* 0x000ea20000100800 */
[----:B---3--:R-:W-:Y:S02]  /*42020*/  @!P1 IMAD.MOV.U32 R23, RZ, RZ, R4 ;  /* 0x000000ffff179224 */ /* 0x008fe400078e0004 */
[----:B----4-:R-:W-:-:S05]  /*42030*/  @!P1 IMAD.MOV.U32 R22, RZ, RZ, R2 ;  /* 0x000000ffff169224 */ /* 0x010fca00078e0002 */
[----:B------:R0:W3:Y:S04]  /*42040*/  @!P1 LDG.E.U16 R33, desc[UR10][R22.64] ;  /* 0x0000000a16219981 */ /* 0x0000e8000c1e1500 */
[----:B------:R1:W-:Y:S01]  /*42050*/  STL.64 [R1+0x33e0], R8 ;  /* 0x0033e00801007387 */ /* 0x0003e20000100a00 */
[----:B0-----:R-:W-:-:S03]  /*42060*/  @!P0 IMAD.MOV.U32 R22, RZ, RZ, R12 ;  /* 0x000000ffff168224 */ /* 0x001fc600078e000c */
[----:B------:R-:W4:Y:S01]  /*42070*/  LDL R5, [R1+0x1780] ;  /* 0x0017800001057983 */ /* 0x000f220000100800 */
[----:B------:R-:W-:-:S03]  /*42080*/  @!P0 IMAD.MOV.U32 R23, RZ, RZ, R13 ;  /* 0x000000ffff178224 */ /* 0x000fc600078e000d */
[----:B------:R-:W3:Y:S04]  /*42090*/  LDL R3, [R1+0x1784] ;  /* 0x0017840001037983 */ /* 0x000ee80000100800 */
[----:B------:R2:W3:Y:S01]  /*420a0*/  @!P0 LDG.E.U16 R21, desc[UR10][R22.64] ;  /* 0x0000000a16158981 */ /* 0x0004e2000c1e1500 */
[----:B------:R-:W0:Y:S03]  /*420b0*/  S2R R30, SR_TID.X ;  /* 0x00000000001e7919 */ /* 0x000e260000002100 */
        /* <DEDUP_REMOVED lines=20> */
[----:B------:R-:W-:Y:S02]  /*42200*/  PRMT R70, RZ, 0x7610, R70 ;  /* 0x00007610ff467816 */ /* 0x000fe40000000046 */
[----:B0-----:R-:W-:Y:S01]  /*42210*/  SHF.R.U32.HI R30, RZ, 0x6, R30 ;  /* 0x00000006ff1e7819 */ /* 0x001fe2000001161e */
[----:B--2---:R-:W-:Y:S02]  /*42220*/  @!P3 IMAD.MOV.U32 R23, RZ, RZ, R15 ;  /* 0x000000ffff17b224 */ /* 0x004fe400078e000f */
[----:B------:R-:W-:Y:S01]  /*42230*/  @!P3 IMAD.MOV.U32 R22, RZ, RZ, R14 ;  /* 0x000000ffff16b224 */ /* 0x000fe200078e000e */
[----:B------:R-:W-:Y:S02]  /*42240*/  SGXT.U32 R14, R30, 0x1 ;  /* 0x000000011e0e781a */ /* 0x000fe40000000000 */
[----:B------:R-:W0:Y:S02]  /*42250*/  S2R R30, SR_TID.X ;  /* 0x00000000001e7919 */ /* 0x000e240000002100 */
[----:B------:R2:W2:Y:S01]  /*42260*/  @!P3 LDG.E.U16 R70, desc[UR10][R22.64] ;  /* 0x0000000a1646b981 */ /* 0x0004a2000c1e1500 */
[----:B------:R-:W-:-:S03]  /*42270*/  LOP3.LUT R14, R14, 0xd2, RZ, 0xfc, !PT ;  /* 0x000000d20e0e7812 */ /* 0x000fc600078efcff */
[----:B------:R-:W-:Y:S01]  /*42280*/  STL.64 [R1+0x33e8], R52 ;  /* 0x0033e83401007387 */ /* 0x000fe20000100a00 */
[----:B------:R-:W-:-:S03]  /*42290*/  ISETP.GE.AND P3, PT, R14, UR5, PT ;  /* 0x000000050e007c0c */ /* 0x000fc6000bf66270 */
[----:B------:R-:W2:Y:S01]  /*422a0*/  LDL R4, [R1+0x1788] ;  /* 0x0017880001047983 */ /* 0x000ea20000100800 */
[----:B------:R-:W-:-:S03]  /*422b0*/  PRMT R32, RZ, 0x7610, R32 ;  /* 0x00007610ff207816 */ /* 0x000fc60000000020 */
[----:B------:R-:W2:Y:S04]  /*422c0*/  LDL R2, [R1+0x178c] ;  /* 0x00178c0001027983 */ /* 0x000ea80000100800 */
[----:B------:R-:W2:Y:S04]  /*422d0*/  LDL R13, [R1+0x1790] ;  /* 0x00179000010d7983 */ /* 0x000ea80000100800 */
[----:B------:R-:W2:Y:S01]  /*422e0*/  LDL R12, [R1+0x1794] ;  /* 0x00179400010c7983 */ /* 0x000ea20000100800 */
[----:B0-----:R-:W-:-:S04]  /*422f0*/  SHF.R.U32.HI R30, RZ, 0x6, R30 ;  /* 0x00000006ff1e7819 */ /* 0x001fc8000001161e */
[----:B------:R-:W-:Y:S01]  /*42300*/  SGXT.U32 R14, R30, 0x1 ;  /* 0x000000011e0e781a */ /* 0x000fe20000000000 */
[----:B----4-:R-:W-:Y:S02]  /*42310*/  @!P1 IMAD.MOV.U32 R31, RZ, RZ, R5 ;  /* 0x000000ffff1f9224 */ /* 0x010fe400078e0005 */
[----:B---3--:R-:W-:Y:S01]  /*42320*/  @!P1 IMAD.MOV.U32 R30, RZ, RZ, R3 ;  /* 0x000000ffff1e9224 */ /* 0x008fe200078e0003 */
[----:B------:R-:W-:Y:S04]  /*42330*/  STL.64 [R1+0x33f0], R20 ;  /* 0x0033f01401007387 */ /* 0x000fe80000100a00 */
[----:B-1----:R-:W3:Y:S04]  /*42340*/  LDL R9, [R1+0x1798] ;  /* 0x0017980001097983 */ /* 0x002ee80000100800 */
[----:B------:R-:W4:Y:S04]  /*42350*/  LDL R8, [R1+0x179c] ;  /* 0x00179c0001087983 */ /* 0x000f280000100800 */
[----:B------:R-:W4:Y:S01]  /*42360*/  @!P1 LDG.E.U16 R32, desc[UR10][R30.64] ;  /* 0x0000000a1e209981 */ /* 0x000f22000c1e1500 */
[----:B------:R-:W0:Y:S01]  /*42370*/  S2R R48, SR_TID.X ;  /* 0x0000000000307919 */ /* 0x000e220000002100 */
[----:B------:R-:W-:Y:S01]  /*42380*/  PRMT R51, RZ, 0x7610, R51 ;  /* 0x00007610ff337816 */ /* 0x000fe20000000033 */
[----:B--2---:R-:W-:-:S02]  /*42390*/  @!P4 IMAD.MOV.U32 R22, RZ, RZ, R6 ;  /* 0x000000ffff16c224 */ /* 0x004fc400078e0006 */
[----:B------:R-:W-:Y:S01]  /*423a0*/  @!P4 IMAD.MOV.U32 R23, RZ, RZ, R7 ;  /* 0x000000ffff17c224 */ /* 0x000fe200078e0007 */
[----:B------:R-:W-:-:S04]  /*423b0*/  LOP3.LUT R14, R14, 0xd4, RZ, 0xfc, !PT ;  /* 0x000000d40e0e7812 */ /* 0x000fc800078efcff */
[----:B------:R1:W2:Y:S01]  /*423c0*/  @!P4 LDG.E.U16 R51, desc[UR10][R22.64] ;  /* 0x0000000a1633c981 */ /* 0x0002a2000c1e1500 */
[----:B------:R-:W-:Y:S02]  /*423d0*/  ISETP.GE.AND P4, PT, R14, UR5, PT ;  /* 0x000000050e007c0c */ /* 0x000fe4000bf86270 */
[----:B0-----:R-:W-:-:S04]  /*423e0*/  SHF.R.U32.HI R48, RZ, 0x6, R48 ;  /* 0x00000006ff307819 */ /* 0x001fc80000011630 */
[----:B------:R-:W-:Y:S02]  /*423f0*/  SGXT.U32 R14, R48, 0x1 ;  /* 0x00000001300e781a */ /* 0x000fe40000000000 */
[----:B------:R-:W0:Y:S02]  /*42400*/  S2R R48, SR_TID.X ;  /* 0x0000000000307919 */ /* 0x000e240000002100 */
[----:B------:R-:W-:-:S04]  /*42410*/  LOP3.LUT R14, R14, 0xd6, RZ, 0xfc, !PT ;  /* 0x000000d60e0e7812 */ /* 0x000fc800078efcff */
[----:B------:R-:W-:Y:S02]  /*42420*/  ISETP.GE.AND P1, PT, R14, UR5, PT ;  /* 0x000000050e007c0c */ /* 0x000fe4000bf26270 */
[----:B------:R-:W-:Y:S02]  /*42430*/  LOP3.LUT R16, R16, 0xd0, RZ, 0xfc, !PT ;  /* 0x000000d010107812 */ /* 0x000fe400078efcff */
[----:B0-----:R-:W-:-:S04]  /*42440*/  SHF.R.U32.HI R48, RZ, 0x6, R48 ;  /* 0x00000006ff307819 */ /* 0x001fc80000011630 */
[----:B------:R-:W-:Y:S02]  /*42450*/  SGXT.U32 R14, R48, 0x1 ;  /* 0x00000001300e781a */ /* 0x000fe40000000000 */
[----:B------:R-:W0:Y:S01]  /*42460*/  S2R R48, SR_TID.X ;  /* 0x0000000000307919 */ /* 0x000e220000002100 */
[----:B------:R-:W-:Y:S02]  /*42470*/  ISETP.GE.AND P0, PT, R16, UR5, PT ;  /* 0x0000000510007c0c */ /* 0x000fe4000bf06270 */
[----:B-1----:R-:W-:Y:S02]  /*42480*/  PRMT R22, RZ, 0x7610, R22 ;  /* 0x00007610ff167816 */ /* 0x002fe40000000016 */
[----:B------:R-:W-:Y:S02]  /*42490*/  PRMT R50, RZ, 0x7610, R50 ;  /* 0x00007610ff327816 */ /* 0x000fe40000000032 */
[----:B0-----:R-:W-:Y:S01]  /*424a0*/  SHF.R.U32.HI R48, RZ, 0x6, R48 ;  /* 0x00000006ff307819 */ /* 0x001fe20000011630 */
[----:B------:R-:W-:Y:S04]  /*424b0*/  STL.64 [R1+0x33f8], R70 ;  /* 0x0033f84601007387 */ /* 0x000fe80000100a00 */
[----:B------:R-:W2:Y:S04]  /*424c0*/  LDL R6, [R1+0x17a4] ;  /* 0x0017a40001067983 */ /* 0x000ea80000100800 */
[----:B------:R-:W2:Y:S01]  /*424d0*/  LDL R7, [R1+0x17a0] ;  /* 0x0017a00001077983 */ /* 0x000ea20000100800 */
[----:B------:R-:W-:-:S02]  /*424e0*/  @!P0 IMAD.MOV.U32 R31, RZ, RZ, R4 ;  /* 0x000000ffff1f8224 */ /* 0x000fc400078e0004 */
[----:B------:R-:W-:Y:S01]  /*424f0*/  @!P0 IMAD.MOV.U32 R30, RZ, RZ, R2 ;  /* 0x000000ffff1e8224 */ /* 0x000fe200078e0002 */
[----:B------:R-:W2:Y:S04]  /*42500*/  LDL R5, [R1+0x17a8] ;  /* 0x0017a80001057983 */ /* 0x000ea80000100800 */
[----:B------:R-:W2:Y:S04]  /*42510*/  LDL R3, [R1+0x17ac] ;  /* 0x0017ac0001037983 */ /* 0x000ea80000100800 */
[----:B------:R0:W2:Y:S02]  /*42520*/  @!P0 LDG.E.U16 R22, desc[UR10][R30.64] ;  /* 0x0000000a1e168981 */ /* 0x0000a4000c1e1500 */
[----:B0-----:R-:W-:Y:S01]  /*42530*/  @!P3 IMAD.MOV.U32 R30, RZ, RZ, R12 ;  /* 0x000000ffff1eb224 */ /* 0x001fe200078e000c */
[----:B------:R-:W-:Y:S01]  /*42540*/  SGXT.U32 R12, R48, 0x1 ;  /* 0x00000001300c781a */ /* 0x000fe20000000000 */
[----:B---3--:R-:W-:-:S02]  /*42550*/  @!P4 IMAD.MOV.U32 R49, RZ, RZ, R9 ;  /* 0x000000ffff31c224 */ /* 0x008fc400078e0009 */
[----:B----4-:R-:W-:Y:S01]  /*42560*/  @!P4 IMAD.MOV.U32 R48, RZ, RZ, R8 ;  /* 0x000000ffff30c224 */ /* 0x010fe200078e0008 */
[----:B------:R-:W-:Y:S04]  /*42570*/  STL.64 [R1+0x3400], R32 ;  /* 0x0034002001007387 */ /* 0x000fe80000100a00 */
[----:B------:R-:W3:Y:S04]  /*42580*/  LDL R4, [R1+0x17b0] ;  /* 0x0017b00001047983 */ /* 0x000ee80000100800 */
[----:B------:R-:W4:Y:S04]  /*42590*/  LDL R2, [R1+0x17b4] ;  /* 0x0017b40001027983 */ /* 0x000f280000100800 */
[----:B------:R-:W4:Y:S01]  /*425a0*/  @!P4 LDG.E.U16 R50, desc[UR10][R48.64] ;  /* 0x0000000a3032c981 */ /* 0x000f22000c1e1500 */
[----:B------:R-:W0:Y:S01]  /*425b0*/  S2R R78, SR_TID.X ;  /* 0x00000000004e7919 */ /* 0x000e220000002100 */
[----:B------:R-:W-:Y:S01]  /*425c0*/  LOP3.LUT R14, R14, 0xd8, RZ, 0xfc, !PT ;  /* 0x000000d80e0e7812 */ /* 0x000fe200078efcff */
[----:B------:R-:W-:Y:S01]  /*425d0*/  @!P3 IMAD.MOV.U32 R31, RZ, RZ, R13 ;  /* 0x000000ffff1fb224 */ /* 0x000fe200078e000d */
[----:B------:R-:W-:Y:S01]  /*425e0*/  PRMT R69, RZ, 0x7610, R69 ;  /* 0x00007610ff457816 */ /* 0x000fe20000000045 */
[----:B------:R-:W4:Y:S01]  /*425f0*/  LDL R13, [R1+0x17bc] ;  /* 0x0017bc00010d7983 */ /* 0x000f220000100800 */
[----:B------:R-:W-:-:S03]  /*42600*/  LOP3.LUT R12, R12, 0xda, RZ, 0xfc, !PT ;  /* 0x000000da0c0c7812 */ /* 0x000fc600078efcff */
[----:B------:R-:W4:Y:S01]  /*42610*/  LDL R9, [R1+0x17c4] ;  /* 0x0017c40001097983 */ /* 0x000f220000100800 */
[----:B0-----:R-:W-:-:S03]  /*42620*/  SHF.R.U32.HI R78, RZ, 0x6, R78 ;  /* 0x00000006ff4e7819 */ /* 0x001fc6000001164e */
[----:B------:R0:W4:Y:S01]  /*42630*/  @!P3 LDG.E.U16 R69, desc[UR10][R30.64] ;  /* 0x0000000a1e45b981 */ /* 0x000122000c1e1500 */
[----:B------:R-:W-:Y:S02]  /*42640*/  SGXT.U32 R8, R78, 0x1 ;  /* 0x000000014e08781a */ /* 0x000fe40000000000 */
[----:B------:R-:W1:Y:S01]  /*42650*/  S2R R78, SR_TID.X ;  /* 0x00000000004e7919 */ /* 0x000e620000002100 */
[----:B------:R-:W-:Y:S02]  /*42660*/  ISETP.GE.AND P0, PT, R14, UR5, PT ;  /* 0x000000050e007c0c */ /* 0x000fe4000bf06270 */
[----:B------:R-:W4:Y:S01]  /*42670*/  LDL R14, [R1+0x17b8] ;  /* 0x0017b800010e7983 */ /* 0x000f220000100800 */
[----:B-1----:R-:W-:Y:S02]  /*42680*/  SHF.R.U32.HI R78, RZ, 0x6, R78 ;  /* 0x00000006ff4e7819 */ /* 0x002fe4000001164e */
[----:B------:R-:W-:Y:S02]  /*42690*/  ISETP.GE.AND P3, PT, R12, UR5, PT ;  /* 0x000000050c007c0c */ /* 0x000fe4000bf66270 */
[----:B------:R-:W4:Y:S01]  /*426a0*/  LDL R12, [R1+0x17c0] ;  /* 0x0017c000010c7983 */ /* 0x000f220000100800 */
[----:B0-----:R-:W-:-:S02]  /*426b0*/  PRMT R31, RZ, 0x7610, R31 ;  /* 0x00007610ff1f7816 */ /* 0x001fc4000000001f */
[----:B------:R-:W-:Y:S02]  /*426c0*/  PRMT R23, RZ, 0x7610, R23 ;  /* 0x00007610ff177816 */ /* 0x000fe40000000017 */
[----:B------:R-:W-:Y:S02]  /*426d0*/  LOP3.LUT R8, R8, 0xdc, RZ, 0xfc, !PT ;  /* 0x000000dc08087812 */ /* 0x000fe400078efcff */
[----:B------:R-:W-:Y:S02]  /*426e0*/  PRMT R68, RZ, 0x7610, R68 ;  /* 0x00007610ff447816 */ /* 0x000fe40000000044 */
[----:B------:R-:W-:Y:S01]  /*426f0*/  ISETP.GE.AND P4, PT, R8, UR5, PT ;  /* 0x0000000508007c0c */ /* 0x000fe2000bf86270 */
[----:B--2---:R-:W-:Y:S01]  /*42700*/  @!P1 IMAD.MOV.U32 R48, RZ, RZ, R6 ;  /* 0x000000ffff309224 */ /* 0x004fe200078e0006 */
[----:B------:R-:W-:Y:S02]  /*42710*/  SGXT.U32 R6, R78, 0x1 ;  /* 0x000000014e06781a */ /* 0x000fe40000000000 */
[----:B------:R-:W0:Y:S01]  /*42720*/  S2R R78, SR_TID.X ;  /* 0x00000000004e7919 */ /* 0x000e220000002100 */
[----:B------:R-:W-:-:S05]  /*42730*/  @!P1 IMAD.MOV.U32 R49, RZ, RZ, R7 ;  /* 0x000000ffff319224 */ /* 0x000fca00078e0007 */
[----:B------:R1:W2:Y:S02]  /*42740*/  @!P1 LDG.E.U16 R31, desc[UR10][R48.64] ;  /* 0x0000000a301f9981 */ /* 0x0002a4000c1e1500 */
[----:B-1----:R-:W-:Y:S02]  /*42750*/  @!P0 IMAD.MOV.U32 R48, RZ, RZ, R3 ;  /* 0x000000ffff308224 */ /* 0x002fe400078e0003 */
[----:B------:R-:W-:-:S05]  /*42760*/  @!P0 IMAD.MOV.U32 R49, RZ, RZ, R5 ;  /* 0x000000ffff318224 */ /* 0x000fca00078e0005 */
[----:B------:R1:W2:Y:S01]  /*42770*/  @!P0 LDG.E.U16 R23, desc[UR10][R48.64] ;  /* 0x0000000a30178981 */ /* 0x0002a2000c1e1500 */
[----:B0-----:R-:W-:-:S04]  /*42780*/  SHF.R.U32.HI R78, RZ, 0x6, R78 ;  /* 0x00000006ff4e7819 */ /* 0x001fc8000001164e */
[----:B------:R-:W-:Y:S02]  /*42790*/  SGXT.U32 R15, R78, 0x1 ;  /* 0x000000014e0f781a */ /* 0x000fe40000000000 */
[----:B------:R-:W-:-:S04]  /*427a0*/  LOP3.LUT R6, R6, 0xde, RZ, 0xfc, !PT ;  /* 0x000000de06067812 */ /* 0x000fc800078efcff */
[----:B------:R-:W-:Y:S01]  /*427b0*/  ISETP.GE.AND P1, PT, R6, UR5, PT ;  /* 0x0000000506007c0c */ /* 0x000fe2000bf26270 */
[----:B---3--:R-:W-:Y:S02]  /*427c0*/  @!P3 IMAD.MOV.U32 R79, RZ, RZ, R4 ;  /* 0x000000ffff4fb224 */ /* 0x008fe400078e0004 */
[----:B----4-:R-:W-:Y:S01]  /*427d0*/  @!P3 IMAD.MOV.U32 R78, RZ, RZ, R2 ;  /* 0x000000ffff4eb224 */ /* 0x010fe200078e0002 */
[----:B------:R-:W-:Y:S04]  /*427e0*/  STL.64 [R1+0x3408], R50 ;  /* 0x0034083201007387 */ /* 0x000fe80000100a00 */
[----:B------:R-:W3:Y:S04]  /*427f0*/  LDL R8, [R1+0x17c8] ;  /* 0x0017c80001087983 */ /* 0x000ee80000100800 */
[----:B------:R-:W4:Y:S04]  /*42800*/  LDL R7, [R1+0x17cc] ;  /* 0x0017cc0001077983 */ /* 0x000f280000100800 */
[----:B------:R0:W4:Y:S04]  /*42810*/  @!P3 LDG.E.U16 R68, desc[UR10][R78.64] ;  /* 0x0000000a4e44b981 */ /* 0x000128000c1e1500 */
[----:B------:R-:W4:Y:S04]  /*42820*/  LDL R6, [R1+0x17d0] ;  /* 0x0017d00001067983 */ /* 0x000f280000100800 */
[----:B------:R-:W4:Y:S01]  /*42830*/  LDL R5, [R1+0x17d4] ;  /* 0x0017d40001057983 */ /* 0x000f220000100800 */
[----:B------:R-:W0:Y:S01]  /*42840*/  S2R R3, SR_TID.X ;  /* 0x0000000000037919 */ /* 0x000e220000002100 */
[----:B-1----:R-:W-:Y:S01]  /*42850*/  PRMT R49, RZ, 0x7610, R49 ;  /* 0x00007610ff317816 */ /* 0x002fe20000000031 */
[----:B0-----:R-:W-:Y:S01]  /*42860*/  @!P4 IMAD.MOV.U32 R78, RZ, RZ, R13 ;  /* 0x000000ffff4ec224 */ /* 0x001fe200078e000d */
[----:B------:R-:W-:-:S02]  /*42870*/  LOP3.LUT R15, R15, 0xe0, RZ, 0xfc, !PT ;  /* 0x000000e00f0f7812 */ /* 0x000fc400078efcff */
[----:B------:R-:W-:Y:S02]  /*42880*/  PRMT R30, RZ, 0x7610, R30 ;  /* 0x00007610ff1e7816 */ /* 0x000fe4000000001e */
[----:B------:R-:W-:Y:S01]  /*42890*/  ISETP.GE.AND P0, PT, R15, UR5, PT ;  /* 0x000000050f007c0c */ /* 0x000fe2000bf06270 */
[----:B------:R-:W-:-:S05]  /*428a0*/  @!P4 IMAD.MOV.U32 R79, RZ, RZ, R14 ;  /* 0x000000ffff4fc224 */ /* 0x000fca00078e000e */
[----:B------:R0:W4:Y:S01]  /*428b0*/  @!P4 LDG.E.U16 R49, desc[UR10][R78.64] ;  /* 0x0000000a4e31c981 */ /* 0x000122000c1e1500 */
[----:B------:R-:W-:Y:S01]  /*428c0*/  SHF.R.U32.HI R3, RZ, 0x6, R3 ;  /* 0x00000006ff037819 */ /* 0x000fe20000011603 */
[----:B0-----:R-:W-:-:S03]  /*428d0*/  @!P1 IMAD.MOV.U32 R78, RZ, RZ, R9 ;  /* 0x000000ffff4e9224 */ /* 0x001fc600078e0009 */
[----:B------:R-:W-:-:S04]  /*428e0*/  SGXT.U32 R15, R3, 0x1 ;  /* 0x00000001030f781a */ /* 0x000fc80000000000 */
[----:B------:R-:W-:Y:S01]  /*428f0*/  LOP3.LUT R15, R15, 0xe2, RZ, 0xfc, !PT ;  /* 0x000000e20f0f7812 */ /* 0x000fe200078efcff */
[----:B------:R-:W-:-:S05]  /*42900*/  @!P1 IMAD.MOV.U32 R79, RZ, RZ, R12 ;  /* 0x000000ffff4f9224 */ /* 0x000fca00078e000c */
[----:B------:R3:W4:Y:S01]  /*42910*/  @!P1 LDG.E.U16 R30, desc[UR10][R78.64] ;  /* 0x0000000a4e1e9981 */ /* 0x000722000c1e1500 */
[----:B------:R-:W-:Y:S02]  /*42920*/  ISETP.GE.AND P3, PT, R15, UR5, PT ;  /* 0x000000050f007c0c */ /* 0x000fe4000bf66270 */
[----:B------:R-:W-:Y:S02]  /*42930*/  PRMT R10, RZ, 0x7610, R10 ;  /* 0x00007610ff0a7816 */ /* 0x000fe4000000000a */
[----:B------:R-:W-:Y:S01]  /*42940*/  PRMT R67, RZ, 0x7610, R67 ;  /* 0x00007610ff437816 */ /* 0x000fe20000000043 */
[----:B--2---:R-:W-:Y:S04]  /*42950*/  STL.64 [R1+0x3410], R22 ;  /* 0x0034101601007387 */ /* 0x004fe80000100a00 */
[----:B------:R-:W2:Y:S04]  /*42960*/  LDL R4, [R1+0x17d8] ;  /* 0x0017d80001047983 */ /* 0x000ea80000100800 */
[----:B------:R-:W2:Y:S01]  /*42970*/  LDL R2, [R1+0x17dc] ;  /* 0x0017dc0001027983 */ /* 0x000ea20000100800 */
[----:B---3--:R-:W-:-:S02]  /*42980*/  @!P0 IMAD.MOV.U32 R79, RZ, RZ, R8 ;  /* 0x000000ffff4f8224 */ /* 0x008fc400078e0008 */
[----:B----4-:R-:W-:Y:S01]  /*42990*/  @!P0 IMAD.MOV.U32 R78, RZ, RZ, R7 ;  /* 0x000000ffff4e8224 */ /* 0x010fe200078e0007 */
[----:B------:R-:W-:Y:S04]  /*429a0*/  STL.64 [R1+0x3418], R68 ;  /* 0x0034184401007387 */ /* 0x000fe80000100a00 */
[----:B------:R-:W3:Y:S04]  /*429b0*/  LDL R14, [R1+0x17e0] ;  /* 0x0017e000010e7983 */ /* 0x000ee80000100800 */
[----:B------:R-:W4:Y:S04]  /*429c0*/  LDL R13, [R1+0x17e4] ;  /* 0x0017e400010d7983 */ /* 0x000f280000100800 */
[----:B------:R0:W4:Y:S04]  /*429d0*/  @!P0 LDG.E.U16 R10, desc[UR10][R78.64] ;  /* 0x0000000a4e0a8981 */ /* 0x000128000c1e1500 */
[----:B------:R-:W4:Y:S04]  /*429e0*/  LDL R12, [R1+0x17e8] ;  /* 0x0017e800010c7983 */ /* 0x000f280000100800 */
[----:B------:R-:W4:Y:S01]  /*429f0*/  LDL R9, [R1+0x17ec] ;  /* 0x0017ec0001097983 */ /* 0x000f220000100800 */
[----:B0-----:R-:W-:-:S02]  /*42a00*/  @!P3 IMAD.MOV.U32 R78, RZ, RZ, R5 ;  /* 0x000000ffff4eb224 */ /* 0x001fc400078e0005 */
        /* <DEDUP_REMOVED lines=11> */
[----:B------:R-:W-:Y:S01]  /*42ac0*/  LOP3.LUT R15, R15, 0xe6, RZ, 0xfc, !PT ;  /* 0x000000e60f0f7812 */ /* 0x000fe200078efcff */
[----:B------:R-:W-:Y:S03]  /*42ad0*/  STL.64 [R1+0x3420], R30 ;  /* 0x0034201e01007387 */ /* 0x000fe60000100a00 */
[----:B------:R-:W-:Y:S01]  /*42ae0*/  ISETP.GE.AND P1, PT, R15, UR5, PT ;  /* 0x000000050f007c0c */ /* 0x000fe2000bf26270 */
[----:B------:R-:W4:Y:S04]  /*42af0*/  LDL R8, [R1+0x17f0] ;  /* 0x0017f00001087983 */ /* 0x000f280000100800 */
[----:B------:R-:W4:Y:S01]  /*42b00*/  LDL R7, [R1+0x17f4] ;  /* 0x0017f40001077983 */ /* 0x000f220000100800 */
[----:B------:R-:W-:-:S02]  /*42b10*/  PRMT R48, RZ, 0x7610, R48 ;  /* 0x00007610ff307816 */ /* 0x000fc40000000030 */
[----:B0-----:R-:W-:-:S04]  /*42b20*/  SHF.R.U32.HI R3, RZ, 0x6, R3 ;  /* 0x00000006ff037819 */ /* 0x001fc80000011603 */
[----:B------:R-:W-:-:S04]  /*42b30*/  SGXT.U32 R15, R3, 0x1 ;  /* 0x00000001030f781a */ /* 0x000fc80000000000 */
[----:B------:R-:W-:-:S04]  /*42b40*/  LOP3.LUT R15, R15, 0xe8, RZ, 0xfc, !PT ;  /* 0x000000e80f0f7812 */ /* 0x000fc800078efcff */
[----:B------:R-:W-:Y:S02]  /*42b50*/  ISETP.GE.AND P0, PT, R15, UR5, PT ;  /* 0x000000050f007c0c */ /* 0x000fe4000bf06270 */
[----:B------:R-:W-:Y:S02]  /*42b60*/  PRMT R29, RZ, 0x7610, R29 ;  /* 0x00007610ff1d7816 */ /* 0x000fe4000000001d */
[----:B------:R-:W-:Y:S01]  /*42b70*/  PRMT R24, RZ, 0x7610, R24 ;  /* 0x00007610ff187816 */ /* 0x000fe20000000018 */
[----:B--2---:R-:W-:Y:S02]  /*42b80*/  @!P4 IMAD.MOV.U32 R79, RZ, RZ, R4 ;  /* 0x000000ffff4fc224 */ /* 0x004fe400078e0004 */
[----:B------:R-:W-:-:S05]  /*42b90*/  @!P4 IMAD.MOV.U32 R78, RZ, RZ, R2 ;  /* 0x000000ffff4ec224 */ /* 0x000fca00078e0002 */
[----:B------:R3:W2:Y:S02]  /*42ba0*/  @!P4 LDG.E.U16 R48, desc[UR10][R78.64] ;  /* 0x0000000a4e30c981 */ /* 0x0006a4000c1e1500 */
[----:B---3--:R-:W-:Y:S02]  /*42bb0*/  @!P1 IMAD.MOV.U32 R79, RZ, RZ, R14 ;  /* 0x000000ffff4f9224 */ /* 0x008fe400078e000e */
[----:B----4-:R-:W-:Y:S01]  /*42bc0*/  @!P1 IMAD.MOV.U32 R78, RZ, RZ, R13 ;  /* 0x000000ffff4e9224 */ /* 0x010fe200078e000d */
[----:B------:R0:W-:Y:S04]  /*42bd0*/  STL.64 [R1+0x3428], R10 ;  /* 0x0034280a01007387 */ /* 0x0001e80000100a00 */
[----:B------:R-:W3:Y:S04]  /*42be0*/  LDL R6, [R1+0x17f8] ;  /* 0x0017f80001067983 */ /* 0x000ee80000100800 */
[----:B------:R-:W4:Y:S04]  /*42bf0*/  LDL R5, [R1+0x17fc] ;  /* 0x0017fc0001057983 */ /* 0x000f280000100800 */
[----:B------:R1:W4:Y:S04]  /*42c00*/  @!P1 LDG.E.U16 R29, desc[UR10][R78.64] ;  /* 0x0000000a4e1d9981 */ /* 0x000328000c1e1500 */
[----:B------:R-:W-:Y:S04]  /*42c10*/  STL.64 [R1+0x3430], R66 ;  /* 0x0034304201007387 */ /* 0x000fe80000100a00 */
[----:B------:R-:W4:Y:S01]  /*42c20*/  LDL R4, [R1+0x1800] ;  /* 0x0018000001047983 */ /* 0x000f220000100800 */
[----:B-1----:R-:W-:-:S02]  /*42c30*/  @!P0 IMAD.MOV.U32 R78, RZ, RZ, R9 ;  /* 0x000000ffff4e8224 */ /* 0x002fc400078e0009 */
[----:B------:R-:W-:Y:S01]  /*42c40*/  @!P0 IMAD.MOV.U32 R79, RZ, RZ, R12 ;  /* 0x000000ffff4f8224 */ /* 0x000fe200078e000c */
[----:B------:R-:W4:Y:S04]  /*42c50*/  LDL R2, [R1+0x1804] ;  /* 0x0018040001027983 */ /* 0x000f280000100800 */
        /* <DEDUP_REMOVED lines=10> */
[----:B------:R-:W-:-:S04]  /*42d00*/  PRMT R81, RZ, 0x7610, R81 ;  /* 0x00007610ff517816 */ /* 0x000fc80000000051 */
[----:B-1----:R-:W-:Y:S01]  /*42d10*/  @!P3 IMAD.MOV.U32 R78, RZ, RZ, R7 ;  /* 0x000000ffff4eb224 */ /* 0x002fe200078e0007 */
[----:B------:R-:W-:Y:S01]  /*42d20*/  LOP3.LUT R15, R15, 0xec, RZ, 0xfc, !PT ;  /* 0x000000ec0f0f7812 */ /* 0x000fe200078efcff */
[----:B------:R-:W-:-:S03]  /*42d30*/  @!P3 IMAD.MOV.U32 R79, RZ, RZ, R8 ;  /* 0x000000ffff4fb224 */ /* 0x000fc600078e0008 */
[----:B------:R-:W-:Y:S02]  /*42d40*/  ISETP.GE.AND P4, PT, R15, UR5, PT ;  /* 0x000000050f007c0c */ /* 0x000fe4000bf86270 */
[----:B------:R3:W4:Y:S01]  /*42d50*/  @!P3 LDG.E.U16 R81, desc[UR10][R78.64] ;  /* 0x0000000a4e51b981 */ /* 0x000722000c1e1500 */
[----:B------:R-:W-:Y:S02]  /*42d60*/  PRMT R82, RZ, 0x7610, R82 ;  /* 0x00007610ff527816 */ /* 0x000fe40000000052 */
[----:B0-----:R-:W-:-:S04]  /*42d70*/  SHF.R.U32.HI R3, RZ, 0x6, R3 ;  /* 0x00000006ff037819 */ /* 0x001fc80000011603 */
[----:B------:R-:W-:-:S04]  /*42d80*/  SGXT.U32 R13, R3, 0x1 ;  /* 0x00000001030d781a */ /* 0x000fc80000000000 */
[----:B------:R-:W-:-:S04]  /*42d90*/  LOP3.LUT R13, R13, 0xee, RZ, 0xfc, !PT ;  /* 0x000000ee0d0d7812 */ /* 0x000fc800078efcff */
[----:B------:R-:W-:Y:S02]  /*42da0*/  ISETP.GE.AND P1, PT, R13, UR5, PT ;  /* 0x000000050d007c0c */ /* 0x000fe4000bf26270 */
[----:B------:R-:W-:Y:S01]  /*42db0*/  PRMT R83, RZ, 0x7610, R83 ;  /* 0x00007610ff537816 */ /* 0x000fe20000000053 */
[----:B--2---:R-:W-:Y:S01]  /*42dc0*/  STL.64 [R1+0x3438], R48 ;  /* 0x0034383001007387 */ /* 0x004fe20000100a00 */
[----:B---3--:R-:W-:Y:S02]  /*42dd0*/  @!P4 IMAD.MOV.U32 R79, RZ, RZ, R6 ;  /* 0x000000ffff4fc224 */ /* 0x008fe400078e0006 */
[----:B----4-:R-:W-:Y:S01]  /*42de0*/  @!P4 IMAD.MOV.U32 R78, RZ, RZ, R5 ;  /* 0x000000ffff4ec224 */ /* 0x010fe200078e0005 */
[----:B------:R-:W-:Y:S04]  /*42df0*/  STL.64 [R1+0x3440], R28 ;  /* 0x0034401c01007387 */ /* 0x000fe80000100a00 */
[----:B------:R0:W2:Y:S02]  /*42e00*/  @!P4 LDG.E.U16 R82, desc[UR10][R78.64] ;  /* 0x0000000a4e52c981 */ /* 0x0000a4000c1e1500 */
[----:B0-----:R-:W-:-:S02]  /*42e10*/  @!P1 IMAD.MOV.U32 R78, RZ, RZ, R2 ;  /* 0x000000ffff4e9224 */ /* 0x001fc400078e0002 */
[----:B------:R-:W-:Y:S01]  /*42e20*/  @!P1 IMAD.MOV.U32 R79, RZ, RZ, R4 ;  /* 0x000000ffff4f9224 */ /* 0x000fe200078e0004 */
[----:B------:R-:W-:Y:S04]  /*42e30*/  STL.64 [R1+0x3448], R24 ;  /* 0x0034481801007387 */ /* 0x000fe80000100a00 */
[----:B------:R-:W3:Y:S04]  /*42e40*/  LDL R18, [R1+0x1808] ;  /* 0x0018080001127983 */ /* 0x000ee80000100800 */
[----:B------:R-:W4:Y:S04]  /*42e50*/  LDL R17, [R1+0x180c] ;  /* 0x00180c0001117983 */ /* 0x000f280000100800 */
[----:B------:R3:W2:Y:S04]  /*42e60*/  @!P1 LDG.E.U16 R83, desc[UR10][R78.64] ;  /* 0x0000000a4e539981 */ /* 0x0006a8000c1e1500 */
[----:B------:R-:W2:Y:S04]  /*42e70*/  LDL R15, [R1+0x1810] ;  /* 0x00181000010f7983 */ /* 0x000ea80000100800 */
[----:B------:R-:W2:Y:S01]  /*42e80*/  LDL R12, [R1+0x1814] ;  /* 0x00181400010c7983 */ /* 0x000ea20000100800 */
[----:B------:R-:W0:Y:S02]  /*42e90*/  S2R R3, SR_TID.X ;  /* 0x0000000000037919 */ /* 0x000e240000002100 */
[----:B0-----:R-:W-:-:S04]  /*42ea0*/  SHF.R.U32.HI R3, RZ, 0x6, R3 ;  /* 0x00000006ff037819 */ /* 0x001fc80000011603 */
[----:B------:R-:W-:Y:S02]  /*42eb0*/  SGXT.U32 R9, R3, 0x1 ;  /* 0x000000010309781a */ /* 0x000fe40000000000 */
[----:B------:R-:W0:Y:S02]  /*42ec0*/  S2R R3, SR_TID.X ;  /* 0x0000000000037919 */ /* 0x000e240000002100 */
[----:B0-----:R-:W-:-:S04]  /*42ed0*/  SHF.R.U32.HI R3, RZ, 0x6, R3 ;  /* 0x00000006ff037819 */ /* 0x001fc80000011603 */
[----:B------:R-:W-:Y:S02]  /*42ee0*/  SGXT.U32 R7, R3, 0x1 ;  /* 0x000000010307781a */ /* 0x000fe40000000000 */
[----:B------:R-:W0:Y:S02]  /*42ef0*/  S2R R3, SR_TID.X ;  /* 0x0000000000037919 */ /* 0x000e240000002100 */
[----:B0-----:R-:W-:-:S04]  /*42f00*/  SHF.R.U32.HI R3, RZ, 0x6, R3 ;  /* 0x00000006ff037819 */ /* 0x001fc80000011603 */
[----:B------:R-:W-:-:S04]  /*42f10*/  SGXT.U32 R3, R3, 0x1 ;  /* 0x000000010303781a */ /* 0x000fc80000000000 */
[----:B------:R-:W-:-:S04]  /*42f20*/  LOP3.LUT R3, R3, 0xf4, RZ, 0xfc, !PT ;  /* 0x000000f403037812 */ /* 0x000fc800078efcff */
[----:B------:R-:W-:Y:S02]  /*42f30*/  ISETP.GE.AND P4, PT, R3, UR5, PT ;  /* 0x0000000503007c0c */ /* 0x000fe4000bf86270 */
[----:B------:R-:W0:Y:S01]  /*42f40*/  S2R R3, SR_TID.X ;  /* 0x0000000000037919 */ /* 0x000e220000002100 */
[----:B------:R-:W-:Y:S01]  /*42f50*/  STL.64 [R1+0x3450], R80 ;  /* 0x0034505001007387 */ /* 0x000fe20000100a00 */
[----:B------:R-:W-:-:S03]  /*42f60*/  LOP3.LUT R9, R9, 0xf0, RZ, 0xfc, !PT ;  /* 0x000000f009097812 */ /* 0x000fc600078efcff */
[----:B------:R-:W2:Y:S04]  /*42f70*/  LDL R14, [R1+0x1818] ;  /* 0x00181800010e7983 */ /* 0x000ea80000100800 */
[----:B------:R-:W2:Y:S01]  /*42f80*/  LDL R13, [R1+0x181c] ;  /* 0x00181c00010d7983 */ /* 0x000ea20000100800 */
[----:B------:R-:W-:-:S03]  /*42f90*/  ISETP.GE.AND P0, PT, R9, UR5, PT ;  /* 0x0000000509007c0c */ /* 0x000fc6000bf06270 */
[----:B------:R-:W2:Y:S01]  /*42fa0*/  LDL R11, [R1+0x1820] ;  /* 0x00182000010b7983 */ /* 0x000ea20000100800 */
[----:B------:R-:W-:-:S03]  /*42fb0*/  LOP3.LUT R7, R7, 0xf2, RZ, 0xfc, !PT ;  /* 0x000000f207077812 */ /* 0x000fc600078efcff */
[----:B------:R-:W2:Y:S01]  /*42fc0*/  LDL R10, [R1+0x1824] ;  /* 0x00182400010a7983 */ /* 0x000ea20000100800 */
[----:B0-----:R-:W-:-:S03]  /*42fd0*/  SHF.R.U32.HI R3, RZ, 0x6, R3 ;  /* 0x00000006ff037819 */ /* 0x001fc60000011603 */
[----:B------:R-:W2:Y:S01]  /*42fe0*/  LDL R9, [R1+0x1828] ;  /* 0x0018280001097983 */ /* 0x000ea20000100800 */
[----:B------:R-:W-:-:S03]  /*42ff0*/  SGXT.U32 R2, R3, 0x1 ;  /* 0x000000010302781a */ /* 0x000fc60000000000 */
[----:B------:R-:W2:Y:S01]  /*43000*/  LDL R8, [R1+0x182c] ;  /* 0x00182c0001087983 */ /* 0x000ea20000100800 */
[----:B------:R-:W0:Y:S01]  /*43010*/  S2R R3, SR_TID.X ;  /* 0x0000000000037919 */ /* 0x000e220000002100 */
[----:B------:R-:W-:Y:S02]  /*43020*/  ISETP.GE.AND P3, PT, R7, UR5, PT ;  /* 0x0000000507007c0c */ /* 0x000fe4000bf66270 */
[----:B------:R-:W-:Y:S01]  /*43030*/  PRMT R84, RZ, 0x7610, R84 ;  /* 0x00007610ff547816 */ /* 0x000fe20000000054 */
[----:B------:R-:W2:Y:S04]  /*43040*/  LDL R7, [R1+0x1830] ;  /* 0x0018300001077983 */ /* 0x000ea80000100800 */
[----:B------:R-:W2:Y:S01]  /*43050*/  LDL R6, [R1+0x1834] ;  /* 0x0018340001067983 */ /* 0x000ea20000100800 */
[----:B------:R-:W-:-:S02]  /*43060*/  LOP3.LUT R2, R2, 0xf6, RZ, 0xfc, !PT ;  /* 0x000000f602027812 */ /* 0x000fc400078efcff */
[----:B------:R-:W-:Y:S02]  /*43070*/  PRMT R85, RZ, 0x7610, R85 ;  /* 0x00007610ff557816 */ /* 0x000fe40000000055 */
[----:B------:R-:W-:Y:S02]  /*43080*/  ISETP.GE.AND P1, PT, R2, UR5, PT ;  /* 0x0000000502007c0c */ /* 0x000fe4000bf26270 */
[----:B0-----:R-:W-:Y:S01]  /*43090*/  SHF.R.U32.HI R161, RZ, 0x6, R3 ;  /* 0x00000006ffa17819 */ /* 0x001fe20000011603 */
[----:B---3--:R-:W-:Y:S02]  /*430a0*/  @!P0 IMAD.MOV.U32 R79, RZ, RZ, R18 ;  /* 0x000000ffff4f8224 */ /* 0x008fe400078e0012 */
[----:B----4-:R-:W-:Y:S01]  /*430b0*/  @!P0 IMAD.MOV.U32 R78, RZ, RZ, R17 ;  /* 0x000000ffff4e8224 */ /* 0x010fe200078e0011 */
[----:B--2---:R-:W-:Y:S04]  /*430c0*/  STL.64 [R1+0x3458], R82 ;  /* 0x0034585201007387 */ /* 0x004fe80000100a00 */
[----:B------:R-:W2:Y:S04]  /*430d0*/  LDL R5, [R1+0x16d0] ;  /* 0x0016d00001057983 */ /* 0x000ea80000100800 */
[----:B------:R-:W3:Y:S04]  /*430e0*/  LDL R4, [R1+0x16d4] ;  /* 0x0016d40001047983 */ /* 0x000ee80000100800 */
[----:B------:R0:W4:Y:S04]  /*430f0*/  @!P0 LDG.E.U16 R84, desc[UR10][R78.64] ;  /* 0x0000000a4e548981 */ /* 0x000128000c1e1500 */
[----:B------:R-:W4:Y:S04]  /*43100*/  LDL R3, [R1+0x16d8] ;  /* 0x0016d80001037983 */ /* 0x000f280000100800 */
[----:B------:R-:W4:Y:S01]  /*43110*/  LDL R2, [R1+0x16dc] ;  /* 0x0016dc0001027983 */ /* 0x000f220000100800 */
[----:B0-----:R-:W-:-:S02]  /*43120*/  @!P3 IMAD.MOV.U32 R78, RZ, RZ, R12 ;  /* 0x000000ffff4eb224 */ /* 0x001fc400078e000c */
[----:B------:R-:W-:-:S05]  /*43130*/  @!P3 IMAD.MOV.U32 R79, RZ, RZ, R15 ;  /* 0x000000ffff4fb224 */ /* 0x000fca00078e000f */
[----:B------:R0:W4:Y:S01]  /*43140*/  @!P3 LDG.E.U16 R85, desc[UR10][R78.64] ;  /* 0x0000000a4e55b981 */ /* 0x000122000c1e1500 */
[----:B------:R-:W-:Y:S02]  /*43150*/  SGXT.U32 R16, R161, 0x1 ;  /* 0x00000001a110781a */ /* 0x000fe40000000000 */
[----:B------:R-:W1:Y:S02]  /*43160*/  S2R R161, SR_TID.X ;  /* 0x0000000000a17919 */ /* 0x000e640000002100 */
[----:B------:R-:W-:Y:S02]  /*43170*/  LOP3.LUT R16, R16, 0xf8, RZ, 0xfc, !PT ;  /* 0x000000f810107812 */ /* 0x000fe400078efcff */
[----:B------:R-:W-:Y:S02]  /*43180*/  PRMT R87, RZ, 0x7610, R87 ;  /* 0x00007610ff577816 */ /* 0x000fe40000000057 */
[----:B------:R-:W-:Y:S02]  /*43190*/  ISETP.GE.AND P0, PT, R16, UR5, PT ;  /* 0x0000000510007c0c */ /* 0x000fe4000bf06270 */
[----:B------:R-:W-:-:S02]  /*431a0*/  PRMT R86, RZ, 0x7610, R86 ;  /* 0x00007610ff567816 */ /* 0x000fc40000000056 */
[----:B------:R-:W-:Y:S02]  /*431b0*/  PRMT R88, RZ, 0x7610, R88 ;  /* 0x00007610ff587816 */ /* 0x000fe40000000058 */
[--C-:B-1----:R-:W-:Y:S02]  /*431c0*/  SHF.R.U32.HI R160, RZ, 0x6, R161.reuse ;  /* 0x00000006ffa07819 */ /* 0x102fe400000116a1 */
[----:B------:R-:W-:Y:S02]  /*431d0*/  SHF.R.U32.HI R161, RZ, 0x6, R161 ;  /* 0x00000006ffa17819 */ /* 0x000fe400000116a1 */
[----:B------:R-:W-:Y:S02]  /*431e0*/  SGXT.U32 R12, R160, 0x1 ;  /* 0x00000001a00c781a */ /* 0x000fe40000000000 */
[----:B------:R-:W-:Y:S02]  /*431f0*/  SGXT.U32 R15, R161, 0x1 ;  /* 0x00000001a10f781a */ /* 0x000fe40000000000 */
[----:B------:R-:W-:-:S02]  /*43200*/  LOP3.LUT R12, R12, 0xfa, RZ, 0xfc, !PT ;  /* 0x000000fa0c0c7812 */ /* 0x000fc400078efcff */
[----:B------:R-:W-:Y:S02]  /*43210*/  LOP3.LUT R15, R15, 0xfc, RZ, 0xfc, !PT ;  /* 0x000000fc0f0f7812 */ /* 0x000fe400078efcff */
[----:B------:R-:W-:Y:S02]  /*43220*/  ISETP.GE.AND P3, PT, R12, UR5, PT ;  /* 0x000000050c007c0c */ /* 0x000fe4000bf66270 */
[----:B------:R-:W-:Y:S02]  /*43230*/  SGXT.U32 R12, R161, 0x1 ;  /* 0x00000001a10c781a */ /* 0x000fe40000000000 */
[----:B------:R-:W-:Y:S02]  /*43240*/  ISETP.GE.AND P5, PT, R15, UR5, PT ;  /* 0x000000050f007c0c */ /* 0x000fe4000bfa6270 */
[----:B------:R-:W-:Y:S02]  /*43250*/  LOP3.LUT R12, R12, 0xfe, RZ, 0xfc, !PT ;  /* 0x000000fe0c0c7812 */ /* 0x000fe400078efcff */
[----:B------:R-:W-:-:S02]  /*43260*/  PRMT R89, RZ, 0x7610, R89 ;  /* 0x00007610ff597816 */ /* 0x000fc40000000059 */
[----:B------:R-:W-:Y:S02]  /*43270*/  PRMT R91, RZ, 0x7610, R91 ;  /* 0x00007610ff5b7816 */ /* 0x000fe4000000005b */
[----:B------:R-:W-:Y:S01]  /*43280*/  PRMT R90, RZ, 0x7610, R90 ;  /* 0x00007610ff5a7816 */ /* 0x000fe2000000005a */
[----:B0-----:R-:W-:Y:S02]  /*43290*/  @!P4 IMAD.MOV.U32 R79, RZ, RZ, R14 ;  /* 0x000000ffff4fc224 */ /* 0x001fe400078e000e */
[----:B------:R-:W-:-:S05]  /*432a0*/  @!P4 IMAD.MOV.U32 R78, RZ, RZ, R13 ;  /* 0x000000ffff4ec224 */ /* 0x000fca00078e000d */
[----:B------:R0:W4:Y:S02]  /*432b0*/  @!P4 LDG.E.U16 R87, desc[UR10][R78.64] ;  /* 0x0000000a4e57c981 */ /* 0x000124000c1e1500 */
[----:B0-----:R-:W-:Y:S02]  /*432c0*/  @!P1 IMAD.MOV.U32 R78, RZ, RZ, R10 ;  /* 0x000000ffff4e9224 */ /* 0x001fe400078e000a */
[----:B------:R-:W-:-:S05]  /*432d0*/  @!P1 IMAD.MOV.U32 R79, RZ, RZ, R11 ;  /* 0x000000ffff4f9224 */ /* 0x000fca00078e000b */
[----:B------:R0:W4:Y:S01]  /*432e0*/  @!P1 LDG.E.U16 R86, desc[UR10][R78.64] ;  /* 0x0000000a4e569981 */ /* 0x000122000c1e1500 */
[----:B------:R-:W-:Y:S01]  /*432f0*/  ISETP.GE.AND P4, PT, R12, UR5, PT ;  /* 0x000000050c007c0c */ /* 0x000fe2000bf86270 */
[----:B0-----:R-:W-:Y:S02]  /*43300*/  @!P0 IMAD.MOV.U32 R78, RZ, RZ, R8 ;  /* 0x000000ffff4e8224 */ /* 0x001fe400078e0008 */
[----:B------:R-:W-:-:S05]  /*43310*/  @!P0 IMAD.MOV.U32 R79, RZ, RZ, R9 ;  /* 0x000000ffff4f8224 */ /* 0x000fca00078e0009 */
[----:B------:R0:W4:Y:S02]  /*43320*/  @!P0 LDG.E.U16 R88, desc[UR10][R78.64] ;  /* 0x0000000a4e588981 */ /* 0x000124000c1e1500 */
[----:B0-----:R-:W-:Y:S02]  /*43330*/  @!P3 IMAD.MOV.U32 R78, RZ, RZ, R6 ;  /* 0x000000ffff4eb224 */ /* 0x001fe400078e0006 */
[----:B------:R-:W-:-:S05]  /*43340*/  @!P3 IMAD.MOV.U32 R79, RZ, RZ, R7 ;  /* 0x000000ffff4fb224 */ /* 0x000fca00078e0007 */
[----:B------:R2:W4:Y:S02]  /*43350*/  @!P3 LDG.E.U16 R89, desc[UR10][R78.64] ;  /* 0x0000000a4e59b981 */ /* 0x000524000c1e1500 */
[----:B--2---:R-:W-:Y:S02]  /*43360*/  @!P5 IMAD.MOV.U32 R79, RZ, RZ, R5 ;  /* 0x000000ffff4fd224 */ /* 0x004fe400078e0005 */
[----:B---3--:R-:W-:-:S05]  /*43370*/  @!P5 IMAD.MOV.U32 R78, RZ, RZ, R4 ;  /* 0x000000ffff4ed224 */ /* 0x008fca00078e0004 */
[----:B------:R4:W2:Y:S02]  /*43380*/  @!P5 LDG.E.U16 R91, desc[UR10][R78.64] ;  /* 0x0000000a4e5bd981 */ /* 0x0008a4000c1e1500 */
[----:B----4-:R-:W-:Y:S02]  /*43390*/  @!P4 IMAD.MOV.U32 R78, RZ, RZ, R2 ;  /* 0x000000ffff4ec224 */ /* 0x010fe400078e0002 */
[----:B------:R-:W-:Y:S01]  /*433a0*/  @!P4 IMAD.MOV.U32 R79, RZ, RZ, R3 ;  /* 0x000000ffff4fc224 */ /* 0x000fe200078e0003 */
[----:B------:R-:W-:Y:S04]  /*433b0*/  STL.64 [R1+0x3460], R84 ;  /* 0x0034605401007387 */ /* 0x000fe80000100a00 */
[----:B------:R-:W3:Y:S04]  /*433c0*/  LDL.LU.64 R42, [R1+0xcb8] ;  /* 0x000cb800012a7983 */ /* 0x000ee80000300a00 */
[----:B------:R-:W4:Y:S04]  /*433d0*/  LDL.LU.64 R40, [R1+0xbe8] ;  /* 0x000be80001287983 */ /* 0x000f280000300a00 */
[----:B------:R-:W2:Y:S04]  /*433e0*/  @!P4 LDG.E.U16 R90, desc[UR10][R78.64] ;  /* 0x0000000a4e5ac981 */ /* 0x000ea8000c1e1500 */
[----:B------:R-:W2:Y:S04]  /*433f0*/  LDL.LU.64 R26, [R1+0xcc0] ;  /* 0x000cc000011a7983 */ /* 0x000ea80000300a00 */
[----:B------:R-:W-:Y:S04]  /*43400*/  STL.64 [R1+0x3468], R86 ;  /* 0x0034685601007387 */ /* 0x000fe80000100a00 */
[----:B------:R-:W-:Y:S01]  /*43410*/  STL.64 [R1+0x3470], R88 ;  /* 0x0034705801007387 */ /* 0x000fe20000100a00 */
[----:B---3--:R-:W-:-:S02]  /*43420*/  IADD3 R2, P3, PT, R42, R165, RZ ;  /* 0x000000a52a027210 */ /* 0x008fc40007f7e0ff */
[-C--:B----4-:R-:W-:Y:S01]  /*43430*/  IADD3 R3, P4, PT, R40, R165.reuse, RZ ;  /* 0x000000a528037210 */ /* 0x090fe20007f9e0ff */
[----:B--2---:R-:W-:Y:S04]  /*43440*/  STL.64 [R1+0x3478], R90 ;  /* 0x0034785a01007387 */ /* 0x004fe80000100a00 */
[----:B------:R-:W-:Y:S04]  /*43450*/  STL.64 [R1+0x3480], R42 ;  /* 0x0034802a01007387 */ /* 0x000fe80000100a00 */
[----:B------:R0:W-:Y:S04]  /*43460*/  STL [R1+0xcb8], R2 ;  /* 0x000cb80201007387 */ /* 0x0001e80000100800 */
[----:B------:R-:W-:Y:S04]  /*43470*/  STL.64 [R1+0x3488], R40 ;  /* 0x0034882801007387 */ /* 0x000fe80000100a00 */
[----:B------:R1:W-:Y:S01]  /*43480*/  STL [R1+0xe14], R3 ;  /* 0x000e140301007387 */ /* 0x0003e20000100800 */
[----:B0-----:R-:W-:-:S03]  /*43490*/  IADD3 R2, P5, PT, R26, R165, RZ ;  /* 0x000000a51a027210 */ /* 0x001fc60007fbe0ff */
[----:B------:R-:W2:Y:S04]  /*434a0*/  LDL.LU R11, [R1+0x9b0] ;  /* 0x0009b000010b7983 */ /* 0x000ea80000300800 */
[----:B------:R-:W3:Y:S04]  /*434b0*/  LDL.LU R10, [R1+0xdd0] ;  /* 0x000dd000010a7983 */ /* 0x000ee80000300800 */
        /* <DEDUP_REMOVED lines=13> */
[----:B-1----:R-:W4:Y:S04]  /*43590*/  LDL.LU R3, [R1+0xad8] ;  /* 0x000ad80001037983 */ /* 0x002f280000300800 */
[----:B0-----:R-:W4:Y:S04]  /*435a0*/  LDL.LU R2, [R1+0xdbc] ;  /* 0x000dbc0001027983 */ /* 0x001f280000300800 */
[----:B------:R-:W4:Y:S04]  /*435b0*/  LDL.LU R23, [R1+0x9d0] ;  /* 0x0009d00001177983 */ /* 0x000f280000300800 */
[----:B------:R-:W4:Y:S01]  /*435c0*/  LDL.LU R22, [R1+0xdb0] ;  /* 0x000db00001167983 */ /* 0x000f220000300800 */
[----:B------:R-:W-:-:S03]  /*435d0*/  PRMT R92, RZ, 0x7610, R92 ;  /* 0x00007610ff5c7816 */ /* 0x000fc6000000005c */
[----:B------:R-:W4:Y:S01]  /*435e0*/  LDL.LU R21, [R1+0xae0] ;  /* 0x000ae00001157983 */ /* 0x000f220000300800 */
[----:B------:R-:W-:-:S03]  /*435f0*/  PRMT R93, RZ, 0x7610, R93 ;  /* 0x00007610ff5d7816 */ /* 0x000fc6000000005d */
[----:B------:R-:W4:Y:S01]  /*43600*/  LDL.LU R20, [R1+0xdb4] ;  /* 0x000db40001147983 */ /* 0x000f220000300800 */
[----:B------:R-:W-:-:S03]  /*43610*/  PRMT R94, RZ, 0x7610, R94 ;  /* 0x00007610ff5e7816 */ /* 0x000fc6000000005e */
[----:B------:R-:W4:Y:S01]  /*43620*/  LDL.LU R19, [R1+0x9d8] ;  /* 0x0009d80001137983 */ /* 0x000f220000300800 */
[----:B------:R-:W-:-:S03]  /*43630*/  PRMT R95, RZ, 0x7610, R95 ;  /* 0x00007610ff5f7816 */ /* 0x000fc6000000005f */
[----:B------:R-:W4:Y:S01]  /*43640*/  LDL.LU R18, [R1+0xda8] ;  /* 0x000da80001127983 */ /* 0x000f220000300800 */
[----:B------:R-:W-:Y:S02]  /*43650*/  PRMT R96, RZ, 0x7610, R96 ;  /* 0x00007610ff607816 */ /* 0x000fe40000000060 */
[----:B------:R-:W-:Y:S01]  /*43660*/  PRMT R97, RZ, 0x7610, R97 ;  /* 0x00007610ff617816 */ /* 0x000fe20000000061 */
[----:B------:R-:W4:Y:S01]  /*43670*/  LDL.LU R13, [R1+0xae8] ;  /* 0x000ae800010d7983 */ /* 0x000f220000300800 */
[----:B------:R-:W-:Y:S02]  /*43680*/  PRMT R98, RZ, 0x7610, R98 ;  /* 0x00007610ff627816 */ /* 0x000fe40000000062 */
[----:B------:R-:W-:Y:S01]  /*43690*/  PRMT R99, RZ, 0x7610, R99 ;  /* 0x00007610ff637816 */ /* 0x000fe20000000063 */
[----:B------:R-:W4:Y:S01]  /*436a0*/  LDL.LU R12, [R1+0xdac] ;  /* 0x000dac00010c7983 */ /* 0x000f220000300800 */
[----:B------:R-:W-:Y:S02]  /*436b0*/  PRMT R100, RZ, 0x7610, R100 ;  /* 0x00007610ff647816 */ /* 0x000fe40000000064 */
[----:B------:R-:W-:Y:S01]  /*436c0*/  PRMT R101, RZ, 0x7610, R101 ;  /* 0x00007610ff657816 */ /* 0x000fe20000000065 */
[----:B------:R0:W-:Y:S01]  /*436d0*/  STL.64 [R1+0x3498], R26 ;  /* 0x0034981a01007387 */ /* 0x0001e20000100a00 */
[----:B------:R-:W-:-:S02]  /*436e0*/  PRMT R102, RZ, 0x7610, R102 ;  /* 0x00007610ff667816 */ /* 0x000fc40000000066 */
[----:B------:R-:W-:Y:S01]  /*436f0*/  PRMT R103, RZ, 0x7610, R103 ;  /* 0x00007610ff677816 */ /* 0x000fe20000000067 */
[----:B------:R-:W-:Y:S01]  /*43700*/  STL.64 [R1+0x3490], R164 ;  /* 0x003490a401007387 */ /* 0x000fe20000100a00 */
[----:B------:R-:W-:Y:S02]  /*43710*/  PRMT R104, RZ, 0x7610, R104 ;  /* 0x00007610ff687816 */ /* 0x000fe40000000068 */
[----:B------:R-:W-:Y:S01]  /*43720*/  PRMT R105, RZ, 0x7610, R105 ;  /* 0x00007610ff697816 */ /* 0x000fe20000000069 */
[----:B------:R-:W-:Y:S01]  /*43730*/  STL.64 [R1+0x3558], R92 ;  /* 0x0035585c01007387 */ /* 0x000fe20000100a00 */
        /* <DEDUP_REMOVED lines=11> */
[----:B------:R-:W-:Y:S01]  /*437f0*/  STL.64 [R1+0x3518], R100 ;  /* 0x0035186401007387 */ /* 0x000fe20000100a00 */
        /* <DEDUP_REMOVED lines=23> */
[----:B------:R0:W-:Y:S01]  /*43970*/  STL.64 [R1+0x34a0], R116 ;  /* 0x0034a07401007387 */ /* 0x0001e20000100a00 */
[----:B------:R-:W-:Y:S02]  /*43980*/  PRMT R130, RZ, 0x7610, R130 ;  /* 0x00007610ff827816 */ /* 0x000fe40000000082 */
[----:B------:R-:W-:Y:S01]  /*43990*/  PRMT R131, RZ, 0x7610, R131 ;  /* 0x00007610ff837816 */ /* 0x000fe20000000083 */
[----:B------:R-:W-:Y:S01]  /*439a0*/  STL.64 [R1+0x34b0], R118 ;  /* 0x0034b07601007387 */ /* 0x000fe20000100a00 */
[----:B------:R-:W-:-:S02]  /*439b0*/  PRMT R132, RZ, 0x7610, R132 ;  /* 0x00007610ff847816 */ /* 0x000fc40000000084 */
[----:B------:R-:W-:Y:S01]  /*439c0*/  PRMT R133, RZ, 0x7610, R133 ;  /* 0x00007610ff857816 */ /* 0x000fe20000000085 */
[----:B------:R0:W-:Y:S01]  /*439d0*/  STL.64 [R1+0x34c0], R120 ;  /* 0x0034c07801007387 */ /* 0x0001e20000100a00 */
[----:B------:R-:W-:Y:S02]  /*439e0*/  PRMT R134, RZ, 0x7610, R134 ;  /* 0x00007610ff867816 */ /* 0x000fe40000000086 */
[----:B------:R-:W-:Y:S01]  /*439f0*/  PRMT R135, RZ, 0x7610, R135 ;  /* 0x00007610ff877816 */ /* 0x000fe20000000087 */
[----:B------:R0:W-:Y:S01]  /*43a00*/  STL.64 [R1+0x34d0], R122 ;  /* 0x0034d07a01007387 */ /* 0x0001e20000100a00 */
[----:B------:R-:W-:Y:S02]  /*43a10*/  PRMT R136, RZ, 0x7610, R136 ;  /* 0x00007610ff887816 */ /* 0x000fe40000000088 */
[----:B------:R-:W-:Y:S01]  /*43a20*/  PRMT R137, RZ, 0x7610, R137 ;  /* 0x00007610ff897816 */ /* 0x000fe20000000089 */
[----:B------:R0:W-:Y:S01]  /*43a30*/  STL.64 [R1+0x34e0], R124 ;  /* 0x0034e07c01007387 */ /* 0x0001e20000100a00 */
[----:B------:R-:W-:-:S02]  /*43a40*/  PRMT R138, RZ, 0x7610, R138 ;  /* 0x00007610ff8a7816 */ /* 0x000fc4000000008a */
[----:B------:R-:W-:Y:S01]  /*43a50*/  PRMT R139, RZ, 0x7610, R139 ;  /* 0x00007610ff8b7816 */ /* 0x000fe2000000008b */
[----:B------:R0:W-:Y:S01]  /*43a60*/  STL.64 [R1+0x34f0], R126 ;  /* 0x0034f07e01007387 */ /* 0x0001e20000100a00 */
[----:B------:R-:W-:Y:S02]  /*43a70*/  PRMT R140, RZ, 0x7610, R140 ;  /* 0x00007610ff8c7816 */ /* 0x000fe4000000008c */
[----:B------:R-:W-:Y:S01]  /*43a80*/  PRMT R141, RZ, 0x7610, R141 ;  /* 0x00007610ff8d7816 */ /* 0x000fe2000000008d */
[----:B------:R0:W-:Y:S04]  /*43a90*/  STL.64 [R1+0x3500], R128 ;  /* 0x0035008001007387 */ /* 0x0001e80000100a00 */
[----:B------:R0:W-:Y:S04]  /*43aa0*/  STL.64 [R1+0x3510], R130 ;  /* 0x0035108201007387 */ /* 0x0001e80000100a00 */
[----:B------:R0:W-:Y:S04]  /*43ab0*/  STL.64 [R1+0x3520], R132 ;  /* 0x0035208401007387 */ /* 0x0001e80000100a00 */
[----:B------:R0:W-:Y:S04]  /*43ac0*/  STL.64 [R1+0x3530], R134 ;  /* 0x0035308601007387 */ /* 0x0001e80000100a00 */
[----:B------:R0:W-:Y:S04]  /*43ad0*/  STL.64 [R1+0x3540], R136 ;  /* 0x0035408801007387 */ /* 0x0001e80000100a00 */
[----:B------:R0:W-:Y:S04]  /*43ae0*/  STL.64 [R1+0x3550], R138 ;  /* 0x0035508a01007387 */ /* 0x0001e80000100a00 */
[----:B------:R0:W-:Y:S01]  /*43af0*/  STL.64 [R1+0x3560], R140 ;  /* 0x0035608c01007387 */ /* 0x0001e20000100a00 */
[----:B--2---:R-:W-:-:S03]  /*43b00*/  IMAD.MOV.U32 R61, RZ, RZ, R11 ;  /* 0x000000ffff3d7224 */ /* 0x004fc600078e000b */
[----:B------:R-:W2:Y:S01]  /*43b10*/  LDL.LU R11, [R1+0x9e0] ;  /* 0x0009e000010b7983 */ /* 0x000ea20000300800 */
[----:B---3--:R-:W-:-:S03]  /*43b20*/  IMAD.MOV.U32 R60, RZ, RZ, R10 ;  /* 0x000000ffff3c7224 */ /* 0x008fc600078e000a */
[----:B------:R-:W3:Y:S01]  /*43b30*/  LDL.LU R10, [R1+0xda0] ;  /* 0x000da000010a7983 */ /* 0x000ee20000300800 */
[----:B----4-:R-:W-:-:S03]  /*43b40*/  IMAD.MOV.U32 R63, RZ, RZ, R9 ;  /* 0x000000ffff3f7224 */ /* 0x010fc600078e0009 */
[----:B------:R-:W4:Y:S01]  /*43b50*/  LDL.LU R9, [R1+0xaf0] ;  /* 0x000af00001097983 */ /* 0x000f220000300800 */
[----:B------:R-:W-:-:S03]  /*43b60*/  IMAD.MOV.U32 R62, RZ, RZ, R8 ;  /* 0x000000ffff3e7224 */ /* 0x000fc600078e0008 */
        /* <DEDUP_REMOVED lines=8> */
[----:B------:R-:W4:Y:S04]  /*43bf0*/  LDL.LU R4, [R1+0xd9c] ;  /* 0x000d9c0001047983 */ /* 0x000f280000300800 */
[----:B------:R-:W-:Y:S04]  /*43c00*/  STL.64 [R1+0x9b0], R60 ;  /* 0x0009b03c01007387 */ /* 0x000fe80000100a00 */
[----:B------:R-:W-:Y:S04]  /*43c10*/  STL.64 [R1+0xac0], R62 ;  /* 0x000ac03e01007387 */ /* 0x000fe80000100a00 */
[----:B------:R-:W-:Y:S04]  /*43c20*/  STL.64 [R1+0x9b8], R64 ;  /* 0x0009b84001007387 */ /* 0x000fe80000100a00 */
[----:B------:R-:W-:Y:S01]  /*43c30*/  STL.64 [R1+0xac8], R160 ;  /* 0x000ac8a001007387 */ /* 0x000fe20000100a00 */
[----:B------:R-:W-:-:S03]  /*43c40*/  IMAD.MOV.U32 R39, RZ, RZ, R3 ;  /* 0x000000ffff277224 */ /* 0x000fc600078e0003 */
[----:B------:R-:W4:Y:S01]  /*43c50*/  LDL.LU R3, [R1+0x9f0] ;  /* 0x0009f00001037983 */ /* 0x000f220000300800 */
[----:B------:R-:W-:-:S03]  /*43c60*/  IMAD.MOV.U32 R38, RZ, RZ, R2 ;  /* 0x000000ffff267224 */ /* 0x000fc600078e0002 */
[----:B------:R-:W4:Y:S01]  /*43c70*/  LDL.LU R2, [R1+0xd90] ;  /* 0x000d900001027983 */ /* 0x000f220000300800 */
[----:B------:R-:W-:Y:S02]  /*43c80*/  IMAD.MOV.U32 R76, RZ, RZ, R24 ;  /* 0x000000ffff4c7224 */ /* 0x000fe400078e0018 */
[----:B------:R-:W-:Y:S01]  /*43c90*/  IMAD.MOV.U32 R77, RZ, RZ, R25 ;  /* 0x000000ffff4d7224 */ /* 0x000fe200078e0019 */
[----:B------:R-:W-:Y:S04]  /*43ca0*/  STL.64 [R1+0x9c0], R14 ;  /* 0x0009c00e01007387 */ /* 0x000fe80000100a00 */
[----:B------:R-:W-:Y:S01]  /*43cb0*/  STL.64 [R1+0xad0], R16 ;  /* 0x000ad01001007387 */ /* 0x000fe20000100a00 */
[----:B------:R-:W-:-:S03]  /*43cc0*/  IMAD.MOV.U32 R75, RZ, RZ, R21 ;  /* 0x000000ffff4b7224 */ /* 0x000fc600078e0015 */
[----:B------:R-:W-:Y:S01]  /*43cd0*/  STL.64 [R1+0x9c8], R76 ;  /* 0x0009c84c01007387 */ /* 0x000fe20000100a00 */
[----:B------:R-:W-:Y:S02]  /*43ce0*/  IMAD.MOV.U32 R56, RZ, RZ, R22 ;  /* 0x000000ffff387224 */ /* 0x000fe400078e0016 */
[----:B------:R-:W-:Y:S01]  /*43cf0*/  IMAD.MOV.U32 R74, RZ, RZ, R20 ;  /* 0x000000ffff4a7224 */ /* 0x000fe200078e0014 */
[----:B------:R-:W-:Y:S01]  /*43d00*/  STL.64 [R1+0xad8], R38 ;  /* 0x000ad82601007387 */ /* 0x000fe20000100a00 */
[----:B------:R-:W-:-:S03]  /*43d10*/  IMAD.MOV.U32 R57, RZ, RZ, R23 ;  /* 0x000000ffff397224 */ /* 0x000fc600078e0017 */
[----:B------:R-:W4:Y:S01]  /*43d20*/  LDL.LU R21, [R1+0xb00] ;  /* 0x000b000001157983 */ /* 0x000f220000300800 */
[----:B------:R-:W-:-:S03]  /*43d30*/  IMAD.MOV.U32 R37, RZ, RZ, R19 ;  /* 0x000000ffff257224 */ /* 0x000fc600078e0013 */
[----:B------:R-:W4:Y:S01]  /*43d40*/  LDL.LU R20, [R1+0xd94] ;  /* 0x000d940001147983 */ /* 0x000f220000300800 */
[----:B------:R-:W-:Y:S02]  /*43d50*/  IMAD.MOV.U32 R36, RZ, RZ, R18 ;  /* 0x000000ffff247224 */ /* 0x000fe400078e0012 */
[----:B------:R-:W-:Y:S01]  /*43d60*/  IMAD.MOV.U32 R19, RZ, RZ, R13 ;  /* 0x000000ffff137224 */ /* 0x000fe200078e000d */
[----:B------:R-:W4:Y:S01]  /*43d70*/  LDL.LU R25, [R1+0x9f8] ;  /* 0x0009f80001197983 */ /* 0x000f220000300800 */
[----:B------:R-:W-:-:S03]  /*43d80*/  IMAD.MOV.U32 R18, RZ, RZ, R12 ;  /* 0x000000ffff127224 */ /* 0x000fc600078e000c */
[----:B------:R-:W4:Y:S04]  /*43d90*/  LDL.LU R24, [R1+0xd88] ;  /* 0x000d880001187983 */ /* 0x000f280000300800 */
[----:B------:R-:W4:Y:S04]  /*43da0*/  LDL.LU R13, [R1+0xb08] ;  /* 0x000b0800010d7983 */ /* 0x000f280000300800 */
[----:B------:R-:W4:Y:S04]  /*43db0*/  LDL.LU R12, [R1+0xd8c] ;  /* 0x000d8c00010c7983 */ /* 0x000f280000300800 */
[----:B------:R-:W-:Y:S04]  /*43dc0*/  STL.64 [R1+0x9d0], R56 ;  /* 0x0009d03801007387 */ /* 0x000fe80000100a00 */
[----:B------:R-:W-:Y:S04]  /*43dd0*/  STL.64 [R1+0xae0], R74 ;  /* 0x000ae04a01007387 */ /* 0x000fe80000100a00 */
[----:B------:R-:W-:Y:S04]  /*43de0*/  STL.64 [R1+0x9d8], R36 ;  /* 0x0009d82401007387 */ /* 0x000fe80000100a00 */
[----:B------:R-:W-:Y:S04]  /*43df0*/  STL.64 [R1+0xae8], R18 ;  /* 0x000ae81201007387 */ /* 0x000fe80000100a00 */
[----:B------:R-:W4:Y:S04]  /*43e00*/  LDL.LU R31, [R1+0x22c] ;  /* 0x00022c00011f7983 */ /* 0x000f280000300800 */
[----:B------:R-:W4:Y:S04]  /*43e10*/  LDL.LU R30, [R1+0x234] ;  /* 0x00023400011e7983 */ /* 0x000f280000300800 */
[----:B------:R-:W4:Y:S04]  /*43e20*/  LDL.LU R23, [R1+0x230] ;  /* 0x0002300001177983 */ /* 0x000f280000300800 */
[----:B------:R-:W4:Y:S01]  /*43e30*/  LDL.LU R22, [R1+0x238] ;  /* 0x0002380001167983 */ /* 0x000f220000300800 */
[----:B--2---:R-:W-:-:S02]  /*43e40*/  IMAD.MOV.U32 R55, RZ, RZ, R11 ;  /* 0x000000ffff377224 */ /* 0x004fc400078e000b */
[----:B---3--:R-:W-:Y:S02]  /*43e50*/  IMAD.MOV.U32 R54, RZ, RZ, R10 ;  /* 0x000000ffff367224 */ /* 0x008fe400078e000a */
[----:B----4-:R-:W-:Y:S02]  /*43e60*/  IMAD.MOV.U32 R73, RZ, RZ, R9 ;  /* 0x000000ffff497224 */ /* 0x010fe400078e0009 */
[----:B------:R-:W-:Y:S02]  /*43e70*/  IMAD.MOV.U32 R72, RZ, RZ, R8 ;  /* 0x000000ffff487224 */ /* 0x000fe400078e0008 */
[----:B------:R-:W-:Y:S02]  /*43e80*/  IMAD.MOV.U32 R35, RZ, RZ, R7 ;  /* 0x000000ffff237224 */ /* 0x000fe400078e0007 */
[----:B------:R-:W2:Y:S01]  /*43e90*/  LDL.LU R7, [R1+0x21c] ;  /* 0x00021c0001077983 */ /* 0x000ea20000300800 */
[----:B------:R-:W-:-:S03]  /*43ea0*/  IMAD.MOV.U32 R34, RZ, RZ, R6 ;  /* 0x000000ffff227224 */ /* 0x000fc600078e0006 */
[----:B------:R-:W3:Y:S01]  /*43eb0*/  LDL.LU R6, [R1+0x224] ;  /* 0x0002240001067983 */ /* 0x000ee20000300800 */
[----:B------:R-:W-:-:S03]  /*43ec0*/  IMAD.MOV.U32 R9, RZ, RZ, R5 ;  /* 0x000000ffff097224 */ /* 0x000fc600078e0005 */
[----:B------:R-:W4:Y:S01]  /*43ed0*/  LDL.LU R5, [R1+0x220] ;  /* 0x0002200001057983 */ /* 0x000f220000300800 */
[----:B------:R-:W-:-:S03]  /*43ee0*/  IMAD.MOV.U32 R8, RZ, RZ, R4 ;  /* 0x000000ffff087224 */ /* 0x000fc600078e0004 */
[----:B------:R-:W4:Y:S04]  /*43ef0*/  LDL.LU R4, [R1+0x228] ;  /* 0x0002280001047983 */ /* 0x000f280000300800 */
[----:B------:R-:W-:Y:S04]  /*43f00*/  STL.64 [R1+0x9e0], R54 ;  /* 0x0009e03601007387 */ /* 0x000fe80000100a00 */
[----:B------:R-:W-:Y:S04]  /*43f10*/  STL.64 [R1+0xaf0], R72 ;  /* 0x000af04801007387 */ /* 0x000fe80000100a00 */
[----:B------:R-:W-:Y:S04]  /*43f20*/  STL.64 [R1+0x9e8], R34 ;  /* 0x0009e82201007387 */ /* 0x000fe80000100a00 */
[----:B------:R-:W-:Y:S04]  /*43f30*/  STL.64 [R1+0xaf8], R8 ;  /* 0x000af80801007387 */ /* 0x000fe80000100a00 */
[----:B------:R-:W4:Y:S04]  /*43f40*/  LDL.LU R11, [R1+0x20c] ;  /* 0x00020c00010b7983 */ /* 0x000f280000300800 */
[----:B------:R-:W4:Y:S04]  /*43f50*/  LDL.LU R10, [R1+0x214] ;  /* 0x00021400010a7983 */ /* 0x000f280000300800 */
[----:B------:R-:W4:Y:S01]  /*43f60*/  LDL.LU R43, [R1+0x210] ;  /* 0x00021000012b7983 */ /* 0x000f220000300800 */
[----:B------:R-:W-:-:S03]  /*43f70*/  IMAD.MOV.U32 R53, RZ, RZ, R3 ;  /* 0x000000ffff357224 */ /* 0x000fc600078e0003 */
[----:B------:R-:W4:Y:S04]  /*43f80*/  LDL.LU R42, [R1+0x218] ;  /* 0x00021800012a7983 */ /* 0x000f280000300800 */
[----:B------:R-:W4:Y:S04]  /*43f90*/  LDL.LU R29, [R1+0x1fc] ;  /* 0x0001fc00011d7983 */ /* 0x000f280000300800 */
[----:B------:R-:W4:Y:S04]  /*43fa0*/  LDL.LU R28, [R1+0x204] ;  /* 0x00020400011c7983 */ /* 0x000f280000300800 */
[----:B------:R-:W4:Y:S01]  /*43fb0*/  LDL.LU R3, [R1+0x200] ;  /* 0x0002000001037983 */ /* 0x000f220000300800 */
[----:B------:R-:W-:-:S03]  /*43fc0*/  IMAD.MOV.U32 R52, RZ, RZ, R2 ;  /* 0x000000ffff347224 */ /* 0x000fc600078e0002 */
[----:B------:R-:W4:Y:S01]  /*43fd0*/  LDL.LU R2, [R1+0x208] ;  /* 0x0002080001027983 */ /* 0x000f220000300800 */
[----:B------:R-:W-:-:S03]  /*43fe0*/  IMAD.MOV.U32 R71, RZ, RZ, R25 ;  /* 0x000000ffff477224 */ /* 0x000fc600078e0019 */
[----:B------:R-:W4:Y:S01]  /*43ff0*/  LDL.LU R25, [R1+0x1ec] ;  /* 0x0001ec0001197983 */ /* 0x000f220000300800 */
[----:B------:R-:W-:-:S03]  /*44000*/  IMAD.MOV.U32 R70, RZ, RZ, R24 ;  /* 0x000000ffff467224 */ /* 0x000fc600078e0018 */
[----:B------:R-:W4:Y:S04]  /*44010*/  LDL.LU R24, [R1+0x1f4] ;  /* 0x0001f40001187983 */ /* 0x000f280000300800 */
[----:B------:R-:W4:Y:S01]  /*44020*/  LDL.LU R41, [R1+0x1f0] ;  /* 0x0001f00001297983 */ /* 0x000f220000300800 */
[----:B------:R-:W-:-:S03]  /*44030*/  IMAD.MOV.U32 R33, RZ, RZ, R13 ;  /* 0x000000ffff217224 */ /* 0x000fc600078e000d */
[----:B------:R-:W4:Y:S01]  /*44040*/  LDL.LU R40, [R1+0x1f8] ;  /* 0x0001f80001287983 */ /* 0x000f220000300800 */
[----:B------:R-:W-:-:S03]  /*44050*/  IMAD.MOV.U32 R32, RZ, RZ, R12 ;  /* 0x000000ffff207224 */ /* 0x000fc600078e000c */
[----:B0-----:R-:W4:Y:S04]  /*44060*/  LDL.LU R27, [R1+0x1dc] ;  /* 0x0001dc00011b7983 */ /* 0x001f280000300800 */
[----:B------:R-:W4:Y:S04]  /*44070*/  LDL.LU R26, [R1+0x1e4] ;  /* 0x0001e400011a7983 */ /* 0x000f280000300800 */
[----:B------:R-:W4:Y:S04]  /*44080*/  LDL.LU R13, [R1+0x1e0] ;  /* 0x0001e000010d7983 */ /* 0x000f280000300800 */
[----:B------:R-:W4:Y:S04]  /*44090*/  LDL.LU R12, [R1+0x1e8] ;  /* 0x0001e800010c7983 */ /* 0x000f280000300800 */
[----:B------:R-:W-:Y:S01]  /*440a0*/  STL.64 [R1+0x9f0], R52 ;  /* 0x0009f03401007387 */ /* 0x000fe20000100a00 */
[----:B------:R-:W-:-:S03]  /*440b0*/  IMAD.MOV.U32 R51, RZ, RZ, R31 ;  /* 0x000000ffff337224 */ /* 0x000fc600078e001f */
[----:B------:R-:W-:Y:S01]  /*440c0*/  STL.64 [R1+0xb00], R20 ;  /* 0x000b001401007387 */ /* 0x000fe20000100a00 */
[----:B------:R-:W-:-:S03]  /*440d0*/  IMAD.MOV.U32 R50, RZ, RZ, R30 ;  /* 0x000000ffff327224 */ /* 0x000fc600078e001e */
[----:B------:R-:W-:Y:S04]  /*440e0*/  STL.64 [R1+0x9f8], R70 ;  /* 0x0009f84601007387 */ /* 0x000fe80000100a00 */
[----:B------:R-:W-:Y:S01]  /*440f0*/  STL.64 [R1+0xb08], R32 ;  /* 0x000b082001007387 */ /* 0x000fe20000100a00 */
[----:B--2---:R-:W-:-:S03]  /*44100*/  IMAD.MOV.U32 R69, RZ, RZ, R7 ;  /* 0x000000ffff457224 */ /* 0x004fc600078e0007 */
[----:B------:R-:W2:Y:S01]  /*44110*/  LDL.LU R7, [R1+0x1cc] ;  /* 0x0001cc0001077983 */ /* 0x000ea20000300800 */
[----:B---3--:R-:W-:-:S03]  /*44120*/  IMAD.MOV.U32 R68, RZ, RZ, R6 ;  /* 0x000000ffff447224 */ /* 0x008fc600078e0006 */
[----:B------:R-:W3:Y:S01]  /*44130*/  LDL.LU R6, [R1+0x1d4] ;  /* 0x0001d40001067983 */ /* 0x000ee20000300800 */
[----:B----4-:R-:W-:-:S03]  /*44140*/  IMAD.MOV.U32 R31, RZ, RZ, R5 ;  /* 0x000000ffff1f7224 */ /* 0x010fc600078e0005 */
[----:B------:R-:W4:Y:S01]  /*44150*/  LDL.LU R5, [R1+0x1d0] ;  /* 0x0001d00001057983 */ /* 0x000f220000300800 */
[----:B------:R-:W-:-:S03]  /*44160*/  IMAD.MOV.U32 R30, RZ, RZ, R4 ;  /* 0x000000ffff1e7224 */ /* 0x000fc600078e0004 */
[----:B------:R-:W4:Y:S04]  /*44170*/  LDL.LU R4, [R1+0x1d8] ;  /* 0x0001d80001047983 */ /* 0x000f280000300800 */
[----:B------:R-:W-:Y:S04]  /*44180*/  STL.64 [R1+0xa00], R50 ;  /* 0x000a003201007387 */ /* 0x000fe80000100a00 */
[----:B------:R-:W-:Y:S04]  /*44190*/  STL.64 [R1+0xb10], R22 ;  /* 0x000b101601007387 */ /* 0x000fe80000100a00 */
[----:B------:R-:W-:Y:S04]  /*441a0*/  STL.64 [R1+0xa08], R68 ;  /* 0x000a084401007387 */ /* 0x000fe80000100a00 */
[----:B------:R-:W-:Y:S01]  /*441b0*/  STL.64 [R1+0xb18], R30 ;  /* 0x000b181e01007387 */ /* 0x000fe20000100a00 */
[----:B------:R-:W-:-:S02]  /*441c0*/  IMAD.MOV.U32 R49, RZ, RZ, R29 ;  /* 0x000000ffff317224 */ /* 0x000fc400078e001d */
[----:B------:R-:W-:Y:S02]  /*441d0*/  IMAD.MOV.U32 R29, RZ, RZ, R3 ;  /* 0x000000ffff1d7224 */ /* 0x000fe400078e0003 */
[----:B------:R-:W4:Y:S01]  /*441e0*/  LDL.LU R3, [R1+0x1bc] ;  /* 0x0001bc0001037983 */ /* 0x000f220000300800 */
[----:B------:R-:W-:Y:S02]  /*441f0*/  IMAD.MOV.U32 R48, RZ, RZ, R28 ;  /* 0x000000ffff307224 */ /* 0x000fe400078e001c */
[----:B------:R-:W-:Y:S02]  /*44200*/  IMAD.MOV.U32 R28, RZ, RZ, R2 ;  /* 0x000000ffff1c7224 */ /* 0x000fe400078e0002 */
[----:B------:R-:W4:Y:S01]  /*44210*/  LDL.LU R2, [R1+0x1c4] ;  /* 0x0001c40001027983 */ /* 0x000f220000300800 */
[----:B------:R-:W-:Y:S02]  /*44220*/  IMAD.MOV.U32 R66, RZ, RZ, R42 ;  /* 0x000000ffff427224 */ /* 0x000fe400078e002a */
[----:B------:R-:W-:-:S02]  /*44230*/  IMAD.MOV.U32 R67, RZ, RZ, R43 ;  /* 0x000000ffff437224 */ /* 0x000fc400078e002b */
[----:B------:R-:W4:Y:S04]  /*44240*/  LDL.LU R43, [R1+0x1c0] ;  /* 0x0001c000012b7983 */ /* 0x000f280000300800 */
[----:B------:R-:W4:Y:S04]  /*44250*/  LDL.LU R42, [R1+0x1c8] ;  /* 0x0001c800012a7983 */ /* 0x000f280000300800 */
[----:B------:R-:W-:Y:S04]  /*44260*/  STL.64 [R1+0xa10], R10 ;  /* 0x000a100a01007387 */ /* 0x000fe80000100a00 */
[----:B------:R-:W-:Y:S01]  /*44270*/  STL.64 [R1+0xb20], R66 ;  /* 0x000b204201007387 */ /* 0x000fe20000100a00 */
[----:B------:R-:W-:-:S03]  /*44280*/  IMAD.MOV.U32 R81, RZ, RZ, R41 ;  /* 0x000000ffff517224 */ /* 0x000fc600078e0029 */
[----:B------:R-:W-:Y:S01]  /*44290*/  STL.64 [R1+0xa18], R48 ;  /* 0x000a183001007387 */ /* 0x000fe20000100a00 */
[----:B------:R-:W-:-:S03]  /*442a0*/  IMAD.MOV.U32 R80, RZ, RZ, R40 ;  /* 0x000000ffff507224 */ /* 0x000fc600078e0028 */
[----:B------:R-:W-:Y:S01]  /*442b0*/  STL.64 [R1+0xb28], R28 ;  /* 0x000b281c01007387 */ /* 0x000fe20000100a00 */
        /* <DEDUP_REMOVED lines=8> */
[----:B------:R-:W4:Y:S04]  /*44340*/  LDL.LU R27, [R1+0x19c] ;  /* 0x00019c00011b7983 */ /* 0x000f280000300800 */
[----:B------:R-:W4:Y:S04]  /*44350*/  LDL.LU R26, [R1+0x1a4] ;  /* 0x0001a400011a7983 */ /* 0x000f280000300800 */
[----:B------:R-:W4:Y:S04]  /*44360*/  LDL.LU R13, [R1+0x1a0] ;  /* 0x0001a000010d7983 */ /* 0x000f280000300800 */
[----:B------:R-:W4:Y:S04]  /*44370*/  LDL.LU R12, [R1+0x1a8] ;  /* 0x0001a800010c7983 */ /* 0x000f280000300800 */
[----:B------:R-:W-:Y:S04]  /*44380*/  STL.64 [R1+0xa20], R24 ;  /* 0x000a201801007387 */ /* 0x000fe80000100a00 */
[----:B------:R-:W-:Y:S04]  /*44390*/  STL.64 [R1+0xb30], R80 ;  /* 0x000b305001007387 */ /* 0x000fe80000100a00 */
[----:B------:R-:W-:Y:S04]  /*443a0*/  STL.64 [R1+0xa28], R82 ;  /* 0x000a285201007387 */ /* 0x000fe80000100a00 */
[----:B------:R-:W-:Y:S01]  /*443b0*/  STL.64 [R1+0xb38], R84 ;  /* 0x000b385401007387 */ /* 0x000fe20000100a00 */
[----:B--2---:R-:W-:-:S03]  /*443c0*/  IMAD.MOV.U32 R87, RZ, RZ, R7 ;  /* 0x000000ffff577224 */ /* 0x004fc600078e0007 */
[----:B------:R-:W2:Y:S01]  /*443d0*/  LDL.LU R7, [R1+0x18c] ;  /* 0x00018c0001077983 */ /* 0x000ea20000300800 */
[----:B---3--:R-:W-:-:S03]  /*443e0*/  IMAD.MOV.U32 R86, RZ, RZ, R6 ;  /* 0x000000ffff567224 */ /* 0x008fc600078e0006 */
[----:B------:R-:W3:Y:S01]  /*443f0*/  LDL.LU R6, [R1+0x194] ;  /* 0x0001940001067983 */ /* 0x000ee20000300800 */
[----:B----4-:R-:W-:-:S03]  /*44400*/  IMAD.MOV.U32 R89, RZ, RZ, R5 ;  /* 0x000000ffff597224 */ /* 0x010fc600078e0005 */
[----:B-1----:R-:W4:Y:S01]  /*44410*/  LDL.LU R95, [R1+0x190] ;  /* 0x00019000015f7983 */ /* 0x002f220000300800 */
[----:B------:R-:W-:-:S03]  /*44420*/  IMAD.MOV.U32 R88, RZ, RZ, R4 ;  /* 0x000000ffff587224 */ /* 0x000fc600078e0004 */
[----:B------:R-:W4:Y:S04]  /*44430*/  LDL.LU R94, [R1+0x198] ;  /* 0x00019800015e7983 */ /* 0x000f280000300800 */
[----:B------:R-:W4:Y:S04]  /*44440*/  LDL.LU R5, [R1+0x17c] ;  /* 0x00017c0001057983 */ /* 0x000f280000300800 */
        /* <DEDUP_REMOVED lines=39> */
[----:B------:R-:W-:Y:S02]  /*446c0*/  IMAD.MOV.U32 R118, RZ, RZ, R94 ;  /* 0x000000ffff767224 */ /* 0x000fe400078e005e */
[----:B------:R-:W-:Y:S01]  /*446d0*/  IMAD.MOV.U32 R119, RZ, RZ, R95 ;  /* 0x000000ffff777224 */ /* 0x000fe200078e005f */
[----:B------:R-:W-:Y:S01]  /*446e0*/  STL.64 [R1+0xa50], R114 ;  /* 0x000a507201007387 */ /* 0x000fe20000100a00 */
[----:B------:R-:W-:-:S03]  /*446f0*/  IMAD.MOV.U32 R111, RZ, RZ, R93 ;  /* 0x000000ffff6f7224 */ /* 0x000fc600078e005d */
[----:B------:R-:W-:Y:S01]  /*44700*/  STL.64 [R1+0xb60], R118 ;  /* 0x000b607601007387 */ /* 0x000fe20000100a00 */
[----:B------:R-:W-:-:S03]  /*44710*/  IMAD.MOV.U32 R110, RZ, RZ, R92 ;  /* 0x000000ffff6e7224 */ /* 0x000fc600078e005c */
[----:B------:R-:W-:Y:S01]  /*44720*/  STL.64 [R1+0xa58], R112 ;  /* 0x000a587001007387 */ /* 0x000fe20000100a00 */
[----:B------:R-:W-:Y:S02]  /*44730*/  IMAD.MOV.U32 R123, RZ, RZ, R59 ;  /* 0x000000ffff7b7224 */ /* 0x000fe400078e003b */
[----:B------:R-:W-:Y:S01]  /*44740*/  IMAD.MOV.U32 R122, RZ, RZ, R58 ;  /* 0x000000ffff7a7224 */ /* 0x000fe200078e003a */
[----:B------:R-:W-:Y:S04]  /*44750*/  STL.64 [R1+0xb68], R120 ;  /* 0x000b687801007387 */ /* 0x000fe80000100a00 */
[----:B------:R-:W4:Y:S04]  /*44760*/  LDL.LU R95, [R1+0x12c] ;  /* 0x00012c00015f7983 */ /* 0x000f280000300800 */
[----:B------:R-:W4:Y:S04]  /*44770*/  LDL.LU R94, [R1+0x134] ;  /* 0x00013400015e7983 */ /* 0x000f280000300800 */
[----:B------:R-:W4:Y:S04]  /*44780*/  LDL.LU R93, [R1+0x130] ;  /* 0x00013000015d7983 */ /* 0x000f280000300800 */
[----:B------:R-:W4:Y:S01]  /*44790*/  LDL.LU R92, [R1+0x138] ;  /* 0x00013800015c7983 */ /* 0x000f220000300800 */
[----:B------:R-:W-:-:S02]  /*447a0*/  IMAD.MOV.U32 R109, RZ, RZ, R47 ;  /* 0x000000ffff6d7224 */ /* 0x000fc400078e002f */
[----:B------:R-:W-:Y:S01]  /*447b0*/  IMAD.MOV.U32 R108, RZ, RZ, R46 ;  /* 0x000000ffff6c7224 */ /* 0x000fe200078e002e */
[----:B------:R-:W-:Y:S01]  /*447c0*/  STL.64 [R1+0xa60], R110 ;  /* 0x000a606e01007387 */ /* 0x000fe20000100a00 */
[----:B------:R-:W-:-:S03]  /*447d0*/  IMAD.MOV.U32 R125, RZ, RZ, R45 ;  /* 0x000000ffff7d7224 */ /* 0x000fc600078e002d */
[----:B------:R-:W-:Y:S01]  /*447e0*/  STL.64 [R1+0xb70], R122 ;  /* 0x000b707a01007387 */ /* 0x000fe20000100a00 */
[----:B------:R-:W-:-:S03]  /*447f0*/  IMAD.MOV.U32 R124, RZ, RZ, R44 ;  /* 0x000000ffff7c7224 */ /* 0x000fc600078e002c */
[----:B------:R-:W-:Y:S04]  /*44800*/  STL.64 [R1+0xa68], R108 ;  /* 0x000a686c01007387 */ /* 0x000fe80000100a00 */
[----:B------:R-:W-:Y:S04]  /*44810*/  STL.64 [R1+0xb78], R124 ;  /* 0x000b787c01007387 */ /* 0x000fe80000100a00 */
[----:B------:R-:W4:Y:S04]  /*44820*/  LDL.LU R59, [R1+0xa4] ;  /* 0x0000a400013b7983 */ /* 0x000f280000300800 */
[----:B------:R-:W4:Y:S01]  /*44830*/  LDL.LU R58, [R1+0x124] ;  /* 0x00012400013a7983 */ /* 0x000f220000300800 */
[----:B------:R-:W-:-:S03]  /*44840*/  IMAD.MOV.U32 R107, RZ, RZ, R13 ;  /* 0x000000ffff6b7224 */ /* 0x000fc600078e000d */
[----:B------:R-:W4:Y:S04]  /*44850*/  LDL.LU R47, [R1+0xa8] ;  /* 0x0000a800012f7983 */ /* 0x000f280000300800 */
[----:B------:R-:W4:Y:S04]  /*44860*/  LDL.LU R46, [R1+0x128] ;  /* 0x00012800012e7983 */ /* 0x000f280000300800 */
[----:B------:R-:W4:Y:S04]  /*44870*/  LDL.LU R45, [R1+0xac] ;  /* 0x0000ac00012d7983 */ /* 0x000f280000300800 */
[----:B------:R-:W4:Y:S04]  /*44880*/  LDL.LU R44, [R1+0xe8] ;  /* 0x0000e800012c7983 */ /* 0x000f280000300800 */
[----:B------:R-:W4:Y:S01]  /*44890*/  LDL.LU R13, [R1+0xb0] ;  /* 0x0000b000010d7983 */ /* 0x000f220000300800 */
[----:B------:R-:W-:-:S02]  /*448a0*/  IMAD.MOV.U32 R106, RZ, RZ, R12 ;  /* 0x000000ffff6a7224 */ /* 0x000fc400078e000c */
[----:B--2---:R-:W-:Y:S02]  /*448b0*/  IMAD.MOV.U32 R127, RZ, RZ, R7 ;  /* 0x000000ffff7f7224 */ /* 0x004fe400078e0007 */
[----:B---3--:R-:W-:Y:S02]  /*448c0*/  IMAD.MOV.U32 R126, RZ, RZ, R6 ;  /* 0x000000ffff7e7224 */ /* 0x008fe400078e0006 */
[----:B----4-:R-:W-:Y:S02]  /*448d0*/  IMAD.MOV.U32 R105, RZ, RZ, R5 ;  /* 0x000000ffff697224 */ /* 0x010fe400078e0005 */
[----:B------:R-:W-:Y:S02]  /*448e0*/  IMAD.MOV.U32 R104, RZ, RZ, R4 ;  /* 0x000000ffff687224 */ /* 0x000fe400078e0004 */
[----:B------:R-:W-:Y:S02]  /*448f0*/  IMAD.MOV.U32 R129, RZ, RZ, R3 ;  /* 0x000000ffff817224 */ /* 0x000fe400078e0003 */
[----:B------:R-:W2:Y:S04]  /*44900*/  LDL.LU R3, [R1+0xec] ;  /* 0x0000ec0001037983 */ /* 0x000ea80000300800 */
[----:B------:R-:W3:Y:S04]  /*44910*/  LDL.LU R12, [R1+0xb4] ;  /* 0x0000b400010c7983 */ /* 0x000ee80000300800 */
[----:B------:R-:W4:Y:S01]  /*44920*/  LDL.LU R7, [R1+0xf0] ;  /* 0x0000f00001077983 */ /* 0x000f220000300800 */
[----:B------:R-:W-:-:S03]  /*44930*/  IMAD.MOV.U32 R128, RZ, RZ, R2 ;  /* 0x000000ffff807224 */ /* 0x000fc600078e0002 */
        /* <DEDUP_REMOVED lines=12> */
[----:B------:R-:W-:Y:S04]  /*44a00*/  STL.64 [R1+0xa80], R102 ;  /* 0x000a806601007387 */ /* 0x000fe80000100a00 */
[----:B------:R-:W-:Y:S01]  /*44a10*/  STL.64 [R1+0xb90], R130 ;  /* 0x000b908201007387 */ /* 0x000fe20000100a00 */
[----:B------:R-:W-:-:S02]  /*44a20*/  IMAD.MOV.U32 R101, RZ, RZ, R59 ;  /* 0x000000ffff657224 */ /* 0x000fc400078e003b */
[----:B------:R-:W-:Y:S02]  /*44a30*/  IMAD.MOV.U32 R100, RZ, RZ, R58 ;  /* 0x000000ffff647224 */ /* 0x000fe400078e003a */
[----:B------:R-:W-:Y:S02]  /*44a40*/  IMAD.MOV.U32 R133, RZ, RZ, R47 ;  /* 0x000000ffff857224 */ /* 0x000fe400078e002f */
[----:B------:R-:W-:Y:S01]  /*44a50*/  IMAD.MOV.U32 R132, RZ, RZ, R46 ;  /* 0x000000ffff847224 */ /* 0x000fe200078e002e */
[----:B------:R-:W-:Y:S04]  /*44a60*/  STL.64 [R1+0xa88], R100 ;  /* 0x000a886401007387 */ /* 0x000fe80000100a00 */
[----:B------:R-:W-:Y:S01]  /*44a70*/  STL.64 [R1+0xb98], R132 ;  /* 0x000b988401007387 */ /* 0x000fe20000100a00 */
[----:B------:R-:W-:-:S03]  /*44a80*/  IMAD.MOV.U32 R99, RZ, RZ, R13 ;  /* 0x000000ffff637224 */ /* 0x000fc600078e000d */
[----:B------:R-:W-:Y:S01]  /*44a90*/  STL.64 [R1+0xba0], R44 ;  /* 0x000ba02c01007387 */ /* 0x000fe20000100a00 */
[----:B------:R-:W-:Y:S02]  /*44aa0*/  PRMT R78, RZ, 0x7610, R78 ;  /* 0x00007610ff4e7816 */ /* 0x000fe4000000004e */
[----:B------:R-:W-:Y:S01]  /*44ab0*/  PRMT R79, RZ, 0x7610, R79 ;  /* 0x00007610ff4f7816 */ /* 0x000fe2000000004f */
[----:B------:R-:W-:Y:S01]  /*44ac0*/  BAR.SYNC.DEFER_BLOCKING 0x0 ;  /* 0x0000000000007b1d */ /* 0x000fe20000010000 */
[----:B--2---:R-:W-:-:S05]  /*44ad0*/  IMAD.MOV.U32 R98, RZ, RZ, R3 ;  /* 0x000000ffff627224 */ /* 0x004fca00078e0003 */
[----:B------:R-:W0:Y:S01]  /*44ae0*/  S2R R3, SR_TID.X ;  /* 0x0000000000037919 */ /* 0x000e220000002100 */
[----:B---3--:R-:W-:Y:S02]  /*44af0*/  IMAD.MOV.U32 R135, RZ, RZ, R12 ;  /* 0x000000ffff877224 */ /* 0x008fe400078e000c */
[----:B----4-:R-:W-:Y:S01]  /*44b00*/  IMAD.MOV.U32 R134, RZ, RZ, R7 ;  /* 0x000000ffff867224 */ /* 0x010fe200078e0007 */
[----:B------:R-:W-:Y:S01]  /*44b10*/  STL.64 [R1+0xa90], R98 ;  /* 0x000a906201007387 */ /* 0x000fe20000100a00 */
[----:B------:R-:W-:-:S03]  /*44b20*/  IMAD.MOV.U32 R47, RZ, RZ, R6 ;  /* 0x000000ffff2f7224 */ /* 0x000fc600078e0006 */
[----:B------:R-:W-:Y:S01]  /*44b30*/  STL.64 [R1+0xba8], R134 ;  /* 0x000ba88601007387 */ /* 0x000fe20000100a00 */
[----:B------:R-:W-:-:S03]  /*44b40*/  IMAD.MOV.U32 R46, RZ, RZ, R5 ;  /* 0x000000ffff2e7224 */ /* 0x000fc600078e0005 */
[----:B------:R-:W2:Y:S04]  /*44b50*/  LDL.LU R96, [R1+0xfc] ;  /* 0x0000fc0001607983 */ /* 0x000ea80000300800 */
[----:B------:R-:W-:Y:S01]  /*44b60*/  STL.64 [R1+0xa98], R46 ;  /* 0x000a982e01007387 */ /* 0x000fe20000100a00 */
[----:B------:R-:W-:-:S03]  /*44b70*/  IMAD.MOV.U32 R58, RZ, RZ, R2 ;  /* 0x000000ffff3a7224 */ /* 0x000fc600078e0002 */
[----:B------:R-:W2:Y:S04]  /*44b80*/  LDL.LU R97, [R1+0xc0] ;  /* 0x0000c00001617983 */ /* 0x000ea80000300800 */
[----:B------:R-:W3:Y:S01]  /*44b90*/  LDL.LU R137, [R1+0xc4] ;  /* 0x0000c40001897983 */ /* 0x000ee20000300800 */
[----:B------:R-:W-:-:S03]  /*44ba0*/  IMAD.MOV.U32 R59, RZ, RZ, R4 ;  /* 0x000000ffff3b7224 */ /* 0x000fc600078e0004 */
[----:B------:R-:W3:Y:S01]  /*44bb0*/  LDL.LU R136, [R1+0x100] ;  /* 0x0001000001887983 */ /* 0x000ee20000300800 */
[----:B0-----:R-:W-:-:S04]  /*44bc0*/  LOP3.LUT R3, R3, 0x7f, RZ, 0xc0, !PT ;  /* 0x0000007f03037812 */ /* 0x001fc800078ec0ff */
[C---:B------:R-:W-:Y:S02]  /*44bd0*/  LOP3.LUT R2, R3.reuse, 0x80, RZ, 0xfc, !PT ;  /* 0x0000008003027812 */ /* 0x040fe400078efcff */
[----:B------:R-:W-:Y:S02]  /*44be0*/  ISETP.GE.AND P1, PT, R3, UR5, PT ;  /* 0x0000000503007c0c */ /* 0x000fe4000bf26270 */
[----:B------:R-:W-:Y:S01]  /*44bf0*/  ISETP.GE.AND P0, PT, R2, UR5, PT ;  /* 0x0000000502007c0c */ /* 0x000fe2000bf06270 */
        /* <DEDUP_REMOVED lines=16> */
[----:B------:R-:W-:Y:S04]  /*44d00*/  STL.64 [R1+0xbb0], R58 ;  /* 0x000bb03a01007387 */ /* 0x000fe80000100a00 */
[----:B--2---:R-:W-:Y:S04]  /*44d10*/  STL.64 [R1+0xaa0], R96 ;  /* 0x000aa06001007387 */ /* 0x004fe80000100a00 */
[----:B---3--:R-:W-:Y:S04]  /*44d20*/  STL.64 [R1+0xbb8], R136 ;  /* 0x000bb88801007387 */ /* 0x008fe80000100a00 */
[----:B----4-:R-:W-:Y:S04]  /*44d30*/  STL.64 [R1+0xaa8], R2 ;  /* 0x000aa80201007387 */ /* 0x010fe80000100a00 */
[----:B------:R-:W-:Y:S04]  /*44d40*/  STL.64 [R1+0xbc0], R4 ;  /* 0x000bc00401007387 */ /* 0x000fe80000100a00 */
[----:B------:R-:W-:Y:S04]  /*44d50*/  STL.64 [R1+0xab0], R94 ;  /* 0x000ab05e01007387 */ /* 0x000fe80000100a00 */
[----:B------:R-:W-:Y:S04]  /*44d60*/  STL.64 [R1+0xbc8], R138 ;  /* 0x000bc88a01007387 */ /* 0x000fe80000100a00 */
[----:B------:R-:W-:Y:S04]  /*44d70*/  STL.64 [R1+0xab8], R6 ;  /* 0x000ab80601007387 */ /* 0x000fe80000100a00 */
[----:B------:R-:W-:Y:S04]  /*44d80*/  STL.64 [R1+0xbd0], R12 ;  /* 0x000bd00c01007387 */ /* 0x000fe80000100a00 */
[----:B------:R-:W-:Y:S04]  /*44d90*/  STL.64 [R1+0xbd8], R92 ;  /* 0x000bd85c01007387 */ /* 0x000fe80000100a00 */
[----:B------:R-:W2:Y:S04]  /*44da0*/  @!P0 LDG.E.U16 R79, desc[UR10][R92.64] ;  /* 0x0000000a5c4f8981 */ /* 0x000ea8000c1e1500 */
[----:B------:R0:W-:Y:S04]  /*44db0*/  STL.64 [R1+0xbe0], R140 ;  /* 0x000be08c01007387 */ /* 0x0001e80000100a00 */
[----:B------:R-:W3:Y:S04]  /*44dc0*/  @!P1 LDG.E.U16 R78, desc[UR10][R140.64] ;  /* 0x0000000a8c4e9981 */ /* 0x000ee8000c1e1500 */
[----:B0-----:R-:W4:Y:S04]  /*44dd0*/  LDL.LU.64 R140, [R1+0x3560] ;  /* 0x00356000018c7983 */ /* 0x001f280000300a00 */
[----:B------:R-:W2:Y:S01]  /*44de0*/  LDL.LU.64 R92, [R1+0x3558] ;  /* 0x00355800015c7983 */ /* 0x000ea20000300a00 */
[----:B------:R-:W-:-:S02]  /*44df0*/  PRMT R142, RZ, 0x7610, R142 ;  /* 0x00007610ff8e7816 */ /* 0x000fc4000000008e */
[----:B------:R-:W-:Y:S02]  /*44e00*/  PRMT R143, RZ, 0x7610, R143 ;  /* 0x00007610ff8f7816 */ /* 0x000fe4000000008f */
[----:B------:R-:W-:Y:S02]  /*44e10*/  PRMT R144, RZ, 0x7610, R144 ;  /* 0x00007610ff907816 */ /* 0x000fe40000000090 */
[----:B------:R-:W-:Y:S01]  /*44e20*/  PRMT R145, RZ, 0x7610, R145 ;  /* 0x00007610ff917816 */ /* 0x000fe20000000091 */
[----:B------:R-:W3:Y:S01]  /*44e30*/  @!P1 LDG.E.U16 R142, desc[UR10][R18.64] ;  /* 0x0000000a128e9981 */ /* 0x000ee2000c1e1500 */
[----:B------:R-:W-:Y:S02]  /*44e40*/  PRMT R146, RZ, 0x7610, R146 ;  /* 0x00007610ff927816 */ /* 0x000fe40000000092 */
[----:B------:R-:W-:Y:S01]  /*44e50*/  PRMT R147, RZ, 0x7610, R147 ;  /* 0x00007610ff937816 */ /* 0x000fe20000000093 */
[----:B------:R-:W3:Y:S01]  /*44e60*/  @!P0 LDG.E.U16 R143, desc[UR10][R36.64] ;  /* 0x0000000a248f8981 */ /* 0x000ee2000c1e1500 */
[----:B------:R-:W-:-:S02]  /*44e70*/  PRMT R148, RZ, 0x7610, R148 ;  /* 0x00007610ff947816 */ /* 0x000fc40000000094 */
[----:B------:R-:W-:Y:S01]  /*44e80*/  PRMT R149, RZ, 0x7610, R149 ;  /* 0x00007610ff957816 */ /* 0x000fe20000000095 */
[----:B------:R-:W3:Y:S01]  /*44e90*/  @!P1 LDG.E.U16 R144, desc[UR10][R74.64] ;  /* 0x0000000a4a909981 */ /* 0x000ee2000c1e1500 */
[----:B------:R-:W-:-:S03]  /*44ea0*/  PRMT R150, RZ, 0x7610, R150 ;  /* 0x00007610ff967816 */ /* 0x000fc60000000096 */
[----:B------:R-:W3:Y:S04]  /*44eb0*/  @!P0 LDG.E.U16 R145, desc[UR10][R56.64] ;  /* 0x0000000a38918981 */ /* 0x000ee8000c1e1500 */
[----:B------:R-:W3:Y:S04]  /*44ec0*/  @!P1 LDG.E.U16 R146, desc[UR10][R38.64] ;  /* 0x0000000a26929981 */ /* 0x000ee8000c1e1500 */
[----:B------:R-:W3:Y:S04]  /*44ed0*/  @!P0 LDG.E.U16 R147, desc[UR10][R76.64] ;  /* 0x0000000a4c938981 */ /* 0x000ee8000c1e1500 */
[----:B------:R-:W3:Y:S04]  /*44ee0*/  @!P1 LDG.E.U16 R148, desc[UR10][R16.64] ;  /* 0x0000000a10949981 */ /* 0x000ee8000c1e1500 */
[----:B------:R-:W3:Y:S04]  /*44ef0*/  @!P0 LDG.E.U16 R149, desc[UR10][R14.64] ;  /* 0x0000000a0e958981 */ /* 0x000ee8000c1e1500 */
[----:B------:R-:W3:Y:S04]  /*44f00*/  @!P1 LDG.E.U16 R150, desc[UR10][R160.64] ;  /* 0x0000000aa0969981 */ /* 0x000ee8000c1e1500 */
[----:B----4-:R-:W4:Y:S04]  /*44f10*/  @!P1 LDG.E.U16 R140, desc[UR10][R72.64] ;  /* 0x0000000a488c9981 */ /* 0x010f28000c1e1500 */
[----:B--2---:R-:W2:Y:S04]  /*44f20*/  @!P1 LDG.E.U16 R92, desc[UR10][R138.64] ;  /* 0x0000000a8a5c9981 */ /* 0x004ea8000c1e1500 */
[----:B------:R-:W2:Y:S04]  /*44f30*/  @!P0 LDG.E.U16 R93, desc[UR10][R94.64] ;  /* 0x0000000a5e5d8981 */ /* 0x000ea8000c1e1500 */
[----:B------:R-:W2:Y:S04]  /*44f40*/  @!P0 LDG.E.U16 R141, desc[UR10][R54.64] ;  /* 0x0000000a368d8981 */ /* 0x000ea8000c1e1500 */
[----:B------:R-:W2:Y:S04]  /*44f50*/  LDL.LU.64 R138, [R1+0x3550] ;  /* 0x00355000018a7983 */ /* 0x000ea80000300a00 */
[----:B------:R-:W3:Y:S04]  /*44f60*/  LDL.LU.64 R94, [R1+0x3548] ;  /* 0x00354800015e7983 */ /* 0x000ee80000300a00 */
[----:B--2---:R-:W2:Y:S04]  /*44f70*/  @!P1 LDG.E.U16 R138, desc[UR10][R8.64] ;  /* 0x0000000a088a9981 */ /* 0x004ea8000c1e1500 */
[----:B---3--:R-:W3:Y:S04]  /*44f80*/  @!P1 LDG.E.U16 R94, desc[UR10][R136.64] ;  /* 0x0000000a885e9981 */ /* 0x008ee8000c1e1500 */
        /* <DEDUP_REMOVED lines=65> */
[----:B------:R-:W2:Y:S04]  /*453a0*/  @!P0 LDG.E.U16 R117, desc[UR10][R40.64] ;  /* 0x0000000a28758981 */ /* 0x000ea8000c1e1500 */
[----:B------:R-:W2:Y:S04]  /*453b0*/  LDL.LU.64 R164, [R1+0x3490] ;  /* 0x0034900001a47983 */ /* 0x000ea80000300a00 */
        /* <DEDUP_REMOVED lines=29> */
[----:B------:R-:W2:Y:S04]  /*45590*/  LDL.LU R38, [R1+0x33a0] ;  /* 0x0033a00001267983 */ /* 0x000ea80000300800 */
[----:B------:R-:W2:Y:S04]  /*455a0*/  LDL.LU.64 R76, [R1+0x3398] ;  /* 0x00339800014c7983 */ /* 0x000ea80000300a00 */
[----:B------:R-:W2:Y:S04]  /*455b0*/  LDL.LU.64 R16, [R1+0x3390] ;  /* 0x0033900001107983 */ /* 0x000ea80000300a00 */
[----:B------:R-:W2:Y:S04]  /*455c0*/  LDL.LU.64 R14, [R1+0xbf0] ;  /* 0x000bf000010e7983 */ /* 0x000ea80000300a00 */
[----:B------:R-:W3:Y:S01]  /*455d0*/  LDL.LU.64 R160, [R1+0x3388] ;  /* 0x0033880001a07983 */ /* 0x000ee20000300a00 */
[----:B------:R-:W-:-:S02]  /*455e0*/  PRMT R154, RZ, 0x7610, R154 ;  /* 0x00007610ff9a7816 */ /* 0x000fc4000000009a */
[----:B------:R-:W-:Y:S02]  /*455f0*/  PRMT R155, RZ, 0x7610, R155 ;  /* 0x00007610ff9b7816 */ /* 0x000fe4000000009b */
[----:B------:R-:W-:Y:S02]  /*45600*/  PRMT R156, RZ, 0x7610, R156 ;  /* 0x00007610ff9c7816 */ /* 0x000fe4000000009c */
[----:B------:R-:W-:Y:S01]  /*45610*/  PRMT R162, RZ, 0x7610, R162 ;  /* 0x00007610ffa27816 */ /* 0x000fe200000000a2 */
[----:B------:R-:W4:Y:S01]  /*45620*/  @!P1 LDG.E.U16 R154, desc[UR10][R12.64] ;  /* 0x0000000a0c9a9981 */ /* 0x000f22000c1e1500 */
[----:B------:R-:W-:-:S03]  /*45630*/  PRMT R157, RZ, 0x7610, R157 ;  /* 0x00007610ff9d7816 */ /* 0x000fc6000000009d */
[----:B------:R-:W4:Y:S04]  /*45640*/  @!P0 LDG.E.U16 R155, desc[UR10][R6.64] ;  /* 0x0000000a069b8981 */ /* 0x000f28000c1e1500 */
[----:B------:R-:W4:Y:S04]  /*45650*/  @!P1 LDG.E.U16 R156, desc[UR10][R4.64] ;  /* 0x0000000a049c9981 */ /* 0x000f28000c1e1500 */
[----:B------:R-:W4:Y:S04]  /*45660*/  LDL.LU.64 R12, [R1+0xcc8] ;  /* 0x000cc800010c7983 */ /* 0x000f280000300a00 */
[----:B------:R-:W4:Y:S04]  /*45670*/  LDL.LU.64 R6, [R1+0xbf8] ;  /* 0x000bf80001067983 */ /* 0x000f280000300a00 */
[----:B------:R2:W4:Y:S04]  /*45680*/  @!P1 LDG.E.U16 R162, desc[UR10][R44.64] ;  /* 0x0000000a2ca29981 */ /* 0x000528000c1e1500 */
[----:B------:R0:W4:Y:S04]  /*45690*/  @!P0 LDG.E.U16 R157, desc[UR10][R2.64] ;  /* 0x0000000a029d8981 */ /* 0x000128000c1e1500 */
[----:B------:R-:W4:Y:S04]  /*456a0*/  LDL.LU.64 R4, [R1+0xcd0] ;  /* 0x000cd00001047983 */ /* 0x000f280000300a00 */
[----:B------:R-:W4:Y:S01]  /*456b0*/  LDL.LU.64 R2, [R1+0xc00] ;  /* 0x000c000001027983 */ /* 0x000f220000300a00 */
[----:B--2---:R-:W-:Y:S01]  /*456c0*/  IADD3 R44, P6, PT, R14, R165, RZ ;  /* 0x000000a50e2c7210 */ /* 0x004fe20007fde0ff */
[----:B---3--:R-:W-:-:S02]  /*456d0*/  IMAD.X R42, R43, 0x1, R161, P3 ;  /* 0x000000012b2a7824 */ /* 0x008fc400018e06a1 */
[--C-:B------:R-:W-:Y:S02]  /*456e0*/  IMAD.X R39, R41, 0x1, R161.reuse, P4 ;  /* 0x0000000129277824 */ /* 0x100fe400020e06a1 */
[----:B------:R-:W-:Y:S01]  /*456f0*/  STL [R1+0xd88], R44 ;  /* 0x000d882c01007387 */ /* 0x000fe20000100800 */
[--C-:B------:R-:W-:Y:S02]  /*45700*/  IMAD.X R26, R27, 0x1, R161.reuse, P5 ;  /* 0x000000011b1a7824 */ /* 0x100fe400028e06a1 */
[----:B------:R-:W-:Y:S01]  /*45710*/  IMAD.X R14, R15, 0x1, R161, P6 ;  /* 0x000000010f0e7824 */ /* 0x000fe200030e06a1 */
[----:B------:R1:W-:Y:S04]  /*45720*/  STL [R1+0xbe8], R42 ;  /* 0x000be82a01007387 */ /* 0x0003e80000100800 */
[----:B------:R-:W-:Y:S04]  /*45730*/  STL [R1+0xbec], R39 ;  /* 0x000bec2701007387 */ /* 0x000fe80000100800 */
[----:B-1----:R-:W2:Y:S04]  /*45740*/  LDL.LU.64 R42, [R1+0xcd8] ;  /* 0x000cd800012a7983 */ /* 0x002ea80000300a00 */
[----:B------:R1:W-:Y:S04]  /*45750*/  STL [R1+0xbf0], R26 ;  /* 0x000bf01a01007387 */ /* 0x0003e80000100800 */
[----:B------:R-:W3:Y:S04]  /*45760*/  LDL.LU.64 R40, [R1+0xc08] ;  /* 0x000c080001287983 */ /* 0x000ee80000300a00 */
[----:B------:R0:W-:Y:S04]  /*45770*/  STL [R1+0xbf4], R14 ;  /* 0x000bf40e01007387 */ /* 0x0001e80000100800 */
[----:B-1----:R-:W3:Y:S04]  /*45780*/  LDL.LU.64 R26, [R1+0xce0] ;  /* 0x000ce000011a7983 */ /* 0x002ee80000300a00 */
[----:B0-----:R-:W3:Y:S01]  /*45790*/  LDL.LU.64 R14, [R1+0xc10] ;  /* 0x000c1000010e7983 */ /* 0x001ee20000300a00 */
[----:B----4-:R-:W-:-:S02]  /*457a0*/  IADD3 R39, P3, PT, R12, R165, RZ ;  /* 0x000000a50c277210 */ /* 0x010fc40007f7e0ff */
[-C--:B------:R-:W-:Y:S02]  /*457b0*/  IADD3 R45, P4, PT, R6, R165.reuse, RZ ;  /* 0x000000a5062d7210 */ /* 0x080fe40007f9e0ff */
[-C--:B------:R-:W-:Y:S01]  /*457c0*/  IADD3 R44, P5, PT, R4, R165.reuse, RZ ;  /* 0x000000a5042c7210 */ /* 0x080fe20007fbe0ff */
[----:B------:R0:W-:Y:S01]  /*457d0*/  STL [R1+0xcc8], R39 ;  /* 0x000cc82701007387 */ /* 0x0001e20000100800 */
[--C-:B------:R-:W-:Y:S02]  /*457e0*/  IMAD.X R12, R13, 0x1, R161.reuse, P3 ;  /* 0x000000010d0c7824 */ /* 0x100fe400018e06a1 */
[--C-:B------:R-:W-:Y:S01]  /*457f0*/  IMAD.X R6, R7, 0x1, R161.reuse, P4 ;  /* 0x0000000107067824 */ /* 0x100fe200020e06a1 */
[----:B------:R-:W-:Y:S01]  /*45800*/  STL [R1+0xd8c], R45 ;  /* 0x000d8c2d01007387 */ /* 0x000fe20000100800 */
[--C-:B------:R-:W-:Y:S01]  /*45810*/  IMAD.X R4, R5, 0x1, R161.reuse, P5 ;  /* 0x0000000105047824 */ /* 0x100fe200028e06a1 */
[----:B0-----:R-:W-:Y:S02]  /*45820*/  IADD3 R39, P6, PT, R2, R165, RZ ;  /* 0x000000a502277210 */ /* 0x001fe40007fde0ff */
[----:B------:R-:W-:Y:S04]  /*45830*/  STL [R1+0xcd0], R44 ;  /* 0x000cd02c01007387 */ /* 0x000fe80000100800 */
[----:B------:R-:W-:Y:S01]  /*45840*/  STL [R1+0xd90], R39 ;  /* 0x000d902701007387 */ /* 0x000fe20000100800 */
[----:B------:R-:W-:-:S03]  /*45850*/  IMAD.X R2, R3, 0x1, R161, P6 ;  /* 0x0000000103027824 */ /* 0x000fc600030e06a1 */
[----:B------:R0:W-:Y:S04]  /*45860*/  STL [R1+0xbf8], R12 ;  /* 0x000bf80c01007387 */ /* 0x0001e80000100800 */
[----:B------:R1:W-:Y:S04]  /*45870*/  STL [R1+0xbfc], R6 ;  /* 0x000bfc0601007387 */ /* 0x0003e80000100800 */
[----:B0-----:R-:W4:Y:S04]  /*45880*/  LDL.LU.64 R12, [R1+0xce8] ;  /* 0x000ce800010c7983 */ /* 0x001f280000300a00 */
[----:B------:R0:W-:Y:S04]  /*45890*/  STL [R1+0xc00], R4 ;  /* 0x000c000401007387 */ /* 0x0001e80000100800 */
[----:B-1----:R-:W4:Y:S04]  /*458a0*/  LDL.LU.64 R6, [R1+0xc18] ;  /* 0x000c180001067983 */ /* 0x002f280000300a00 */
[----:B------:R1:W-:Y:S04]  /*458b0*/  STL [R1+0xc04], R2 ;  /* 0x000c040201007387 */ /* 0x0003e80000100800 */
[----:B0-----:R-:W4:Y:S04]  /*458c0*/  LDL.LU.64 R4, [R1+0xcf0] ;  /* 0x000cf00001047983 */ /* 0x001f280000300a00 */
[----:B-1----:R-:W4:Y:S01]  /*458d0*/  LDL.LU.64 R2, [R1+0xc20] ;  /* 0x000c200001027983 */ /* 0x002f220000300a00 */
[----:B--2---:R-:W-:-:S02]  /*458e0*/  IADD3 R44, P3, PT, R42, R165, RZ ;  /* 0x000000a52a2c7210 */ /* 0x004fc40007f7e0ff */
[----:B---3--:R-:W-:-:S03]  /*458f0*/  IADD3 R45, P4, PT, R40, R165, RZ ;  /* 0x000000a5282d7210 */ /* 0x008fc60007f9e0ff */
[----:B------:R0:W-:Y:S01]  /*45900*/  STL [R1+0xcd8], R44 ;  /* 0x000cd82c01007387 */ /* 0x0001e20000100800 */
[--C-:B------:R-:W-:Y:S01]  /*45910*/  IMAD.X R42, R43, 0x1, R161.reuse, P3 ;  /* 0x000000012b2a7824 */ /* 0x100fe200018e06a1 */
[-C--:B------:R-:W-:Y:S02]  /*45920*/  IADD3 R39, P5, PT, R26, R165.reuse, RZ ;  /* 0x000000a51a277210 */ /* 0x080fe40007fbe0ff */
[----:B------:R-:W-:Y:S04]  /*45930*/  STL [R1+0xd94], R45 ;  /* 0x000d942d01007387 */ /* 0x000fe80000100800 */
[----:B------:R1:W-:Y:S01]  /*45940*/  STL [R1+0xce0], R39 ;  /* 0x000ce02701007387 */ /* 0x0003e20000100800 */
[----:B0-----:R-:W-:Y:S01]  /*45950*/  IADD3 R44, P6, PT, R14, R165, RZ ;  /* 0x000000a50e2c7210 */ /* 0x001fe20007fde0ff */
[----:B------:R-:W-:-:S04]  /*45960*/  IMAD.X R26, R27, 0x1, R161, P5 ;  /* 0x000000011b1a7824 */ /* 0x000fc800028e06a1 */
[----:B------:R-:W-:Y:S01]  /*45970*/  STL [R1+0xd98], R44 ;  /* 0x000d982c01007387 */ /* 0x000fe20000100800 */
[----:B-1----:R-:W-:-:S03]  /*45980*/  IMAD.X R39, R41, 0x1, R161, P4 ;  /* 0x0000000129277824 */ /* 0x002fc600020e06a1 */
[----:B------:R0:W-:Y:S01]  /*45990*/  STL [R1+0xc08], R42 ;  /* 0x000c082a01007387 */ /* 0x0001e20000100800 */
[----:B------:R-:W-:-:S03]  /*459a0*/  IMAD.X R14, R15, 0x1, R161, P6 ;  /* 0x000000010f0e7824 */ /* 0x000fc600030e06a1 */
[----:B------:R-:W-:Y:S04]  /*459b0*/  STL [R1+0xc0c], R39 ;  /* 0x000c0c2701007387 */ /* 0x000fe80000100800 */
[----:B0-----:R-:W2:Y:S04]  /*459c0*/  LDL.LU.64 R42, [R1+0xc28] ;  /* 0x000c2800012a7983 */ /* 0x001ea80000300a00 */
[----:B------:R0:W-:Y:S04]  /*459d0*/  STL [R1+0xc10], R26 ;  /* 0x000c101a01007387 */ /* 0x0001e80000100800 */
[----:B------:R-:W3:Y:S04]  /*459e0*/  LDL.LU.64 R40, [R1+0xcf8] ;  /* 0x000cf80001287983 */ /* 0x000ee80000300a00 */
[----:B------:R1:W-:Y:S04]  /*459f0*/  STL [R1+0xc14], R14 ;  /* 0x000c140e01007387 */ /* 0x0003e80000100800 */
[----:B0-----:R-:W3:Y:S04]  /*45a00*/  LDL.LU.64 R26, [R1+0xc30] ;  /* 0x000c3000011a7983 */ /* 0x001ee80000300a00 */
[----:B-1----:R-:W3:Y:S01]  /*45a10*/  LDL.LU.64 R14, [R1+0xd00] ;  /* 0x000d0000010e7983 */ /* 0x002ee20000300a00 */
[----:B----4-:R-:W-:-:S02]  /*45a20*/  IADD3 R39, P3, PT, R12, R165, RZ ;  /* 0x000000a50c277210 */ /* 0x010fc40007f7e0ff */
[----:B------:R-:W-:-:S03]  /*45a30*/  IADD3 R45, P4, PT, R6, R165, RZ ;  /* 0x000000a5062d7210 */ /* 0x000fc60007f9e0ff */
[----:B------:R0:W-:Y:S01]  /*45a40*/  STL [R1+0xce8], R39 ;  /* 0x000ce82701007387 */ /* 0x0001e20000100800 */
[--C-:B------:R-:W-:Y:S01]  /*45a50*/  IMAD.X R12, R13, 0x1, R161.reuse, P3 ;  /* 0x000000010d0c7824 */ /* 0x100fe200018e06a1 */
[-C--:B------:R-:W-:Y:S01]  /*45a60*/  IADD3 R44, P5, PT, R4, R165.reuse, RZ ;  /* 0x000000a5042c7210 */ /* 0x080fe20007fbe0ff */
[----:B------:R-:W-:Y:S01]  /*45a70*/  IMAD.X R6, R7, 0x1, R161, P4 ;  /* 0x0000000107067824 */ /* 0x000fe200020e06a1 */
[----:B------:R-:W-:Y:S01]  /*45a80*/  STL [R1+0xd9c], R45 ;  /* 0x000d9c2d01007387 */ /* 0x000fe20000100800 */
[----:B0-----:R-:W-:-:S03]  /*45a90*/  IADD3 R39, P6, PT, R2, R165, RZ ;  /* 0x000000a502277210 */ /* 0x001fc60007fde0ff */
[----:B------:R-:W-:Y:S01]  /*45aa0*/  STL [R1+0xcf0], R44 ;  /* 0x000cf02c01007387 */ /* 0x000fe20000100800 */
[----:B------:R-:W-:-:S03]  /*45ab0*/  IMAD.X R4, R5, 0x1, R161, P5 ;  /* 0x0000000105047824 */ /* 0x000fc600028e06a1 */
        /* <DEDUP_REMOVED lines=48> */
[----:B0-----:R-:W4:Y:S01]  /*45dc0*/  LDL.LU.64 R4, [R1+0xc60] ;  /* 0x000c600001047983 */ /* 0x001f220000300a00 */
[----:B------:R-:W-:-:S03]  /*45dd0*/  PRMT R153, RZ, 0x7610, R153 ;  /* 0x00007610ff997816 */ /* 0x000fc60000000099 */
[----:B-1----:R-:W4:Y:S01]  /*45de0*/  LDL.LU.64 R2, [R1+0xd30] ;  /* 0x000d300001027983 */ /* 0x002f220000300a00 */
[----:B------:R-:W-:-:S03]  /*45df0*/  PRMT R159, RZ, 0x7610, R159 ;  /* 0x00007610ff9f7816 */ /* 0x000fc6000000009f */
[----:B------:R0:W4:Y:S04]  /*45e00*/  @!P0 LDG.E.U16 R153, desc[UR10][R60.64] ;  /* 0x0000000a3c998981 */ /* 0x000128000c1e1500 */
[----:B------:R1:W4:Y:S01]  /*45e10*/  @!P0 LDG.E.U16 R159, desc[UR10][R46.64] ;  /* 0x0000000a2e9f8981 */ /* 0x000322000c1e1500 */
[-C--:B--2---:R-:W-:Y:S02]  /*45e20*/  IADD3 R44, P3, PT, R42, R165.reuse, RZ ;  /* 0x000000a52a2c7210 */ /* 0x084fe40007f7e0ff */
[----:B---3--:R-:W-:-:S03]  /*45e30*/  IADD3 R45, P4, PT, R40, R165, RZ ;  /* 0x000000a5282d7210 */ /* 0x008fc60007f9e0ff */
[----:B------:R2:W-:Y:S01]  /*45e40*/  STL [R1+0xdbc], R44 ;  /* 0x000dbc2c01007387 */ /* 0x0005e20000100800 */
[--C-:B------:R-:W-:Y:S01]  /*45e50*/  IMAD.X R42, R43, 0x1, R161.reuse, P3 ;  /* 0x000000012b2a7824 */ /* 0x100fe200018e06a1 */
[-C--:B------:R-:W-:Y:S02]  /*45e60*/  IADD3 R39, P5, PT, R26, R165.reuse, RZ ;  /* 0x000000a51a277210 */ /* 0x080fe40007fbe0ff */
[----:B------:R-:W-:Y:S04]  /*45e70*/  STL [R1+0xd18], R45 ;  /* 0x000d182d01007387 */ /* 0x000fe80000100800 */
[----:B------:R3:W-:Y:S01]  /*45e80*/  STL [R1+0xdc0], R39 ;  /* 0x000dc02701007387 */ /* 0x0007e20000100800 */
[----:B--2---:R-:W-:Y:S01]  /*45e90*/  IADD3 R44, P6, PT, R14, R165, RZ ;  /* 0x000000a50e2c7210 */ /* 0x004fe20007fde0ff */
[----:B------:R-:W-:-:S04]  /*45ea0*/  IMAD.X R26, R27, 0x1, R161, P5 ;  /* 0x000000011b1a7824 */ /* 0x000fc800028e06a1 */
[----:B------:R2:W-:Y:S01]  /*45eb0*/  STL [R1+0xdc4], R44 ;  /* 0x000dc42c01007387 */ /* 0x0005e20000100800 */
[----:B---3--:R-:W-:-:S03]  /*45ec0*/  IMAD.X R39, R41, 0x1, R161, P4 ;  /* 0x0000000129277824 */ /* 0x008fc600020e06a1 */
[----:B------:R3:W-:Y:S01]  /*45ed0*/  STL [R1+0xc48], R42 ;  /* 0x000c482a01007387 */ /* 0x0007e20000100800 */
[----:B------:R-:W-:-:S03]  /*45ee0*/  IMAD.X R14, R15, 0x1, R161, P6 ;  /* 0x000000010f0e7824 */ /* 0x000fc600030e06a1 */
[----:B------:R-:W-:Y:S04]  /*45ef0*/  STL [R1+0xc50], R39 ;  /* 0x000c502701007387 */ /* 0x000fe80000100800 */
[----:B------:R-:W4:Y:S04]  /*45f00*/  LDL.LU.64 R60, [R1+0xc68] ;  /* 0x000c6800013c7983 */ /* 0x000f280000300a00 */
[----:B------:R-:W-:Y:S04]  /*45f10*/  STL [R1+0xc54], R26 ;  /* 0x000c541a01007387 */ /* 0x000fe80000100800 */
[----:B------:R-:W4:Y:S04]  /*45f20*/  LDL.LU.64 R46, [R1+0xd38] ;  /* 0x000d3800012e7983 */ /* 0x000f280000300a00 */
[----:B------:R4:W-:Y:S04]  /*45f30*/  STL [R1+0xd20], R14 ;  /* 0x000d200e01007387 */ /* 0x0009e80000100800 */
[----:B--2---:R-:W2:Y:S04]  /*45f40*/  LDL.LU.64 R44, [R1+0xc70] ;  /* 0x000c7000012c7983 */ /* 0x004ea80000300a00 */
[----:B---3--:R-:W3:Y:S01]  /*45f50*/  LDL.LU.64 R42, [R1+0xd40] ;  /* 0x000d4000012a7983 */ /* 0x008ee20000300a00 */
[----:B----4-:R-:W-:-:S02]  /*45f60*/  IADD3 R14, P3, PT, R12, R165, RZ ;  /* 0x000000a50c0e7210 */ /* 0x010fc40007f7e0ff */
[----:B------:R-:W-:-:S03]  /*45f70*/  IADD3 R26, P4, PT, R6, R165, RZ ;  /* 0x000000a5061a7210 */ /* 0x000fc60007f9e0ff */
[----:B------:R4:W-:Y:S01]  /*45f80*/  STL [R1+0xdc8], R14 ;  /* 0x000dc80e01007387 */ /* 0x0009e20000100800 */
[--C-:B------:R-:W-:Y:S02]  /*45f90*/  IMAD.X R12, R13, 0x1, R161.reuse, P3 ;  /* 0x000000010d0c7824 */ /* 0x100fe400018e06a1 */
[----:B------:R-:W-:Y:S01]  /*45fa0*/  IMAD.X R6, R7, 0x1, R161, P4 ;  /* 0x0000000107067824 */ /* 0x000fe200020e06a1 */
[-C--:B------:R-:W-:Y:S01]  /*45fb0*/  IADD3 R15, P5, PT, R4, R165.reuse, RZ ;  /* 0x000000a5040f7210 */ /* 0x080fe20007fbe0ff */
[----:B------:R0:W-:Y:S01]  /*45fc0*/  STL [R1+0xd28], R26 ;  /* 0x000d281a01007387 */ /* 0x0001e20000100800 */
[----:B----4-:R-:W-:-:S03]  /*45fd0*/  IADD3 R14, P6, PT, R2, R165, RZ ;  /* 0x000000a5020e7210 */ /* 0x010fc60007fde0ff */
[----:B------:R-:W-:Y:S01]  /*45fe0*/  STL [R1+0xdcc], R15 ;  /* 0x000dcc0f01007387 */ /* 0x000fe20000100800 */
[----:B------:R-:W-:-:S03]  /*45ff0*/  IMAD.X R4, R5, 0x1, R161, P5 ;  /* 0x0000000105047824 */ /* 0x000fc600028e06a1 */
[----:B------:R4:W-:Y:S01]  /*46000*/  STL [R1+0xdd0], R14 ;  /* 0x000dd00e01007387 */ /* 0x0009e20000100800 */
[----:B------:R-:W-:-:S03]  /*46010*/  IMAD.X R2, R3, 0x1, R161, P6 ;  /* 0x0000000103027824 */ /* 0x000fc600030e06a1 */
[----:B------:R0:W-:Y:S04]  /*46020*/  STL [R1+0xc58], R12 ;  /* 0x000c580c01007387 */ /* 0x0001e80000100800 */
[----:B------:R-:W-:Y:S04]  /*46030*/  STL [R1+0xc60], R6 ;  /* 0x000c600601007387 */ /* 0x000fe80000100800 */
[----:B------:R-:W3:Y:S04]  /*46040*/  LDL.LU.64 R40, [R1+0xc78] ;  /* 0x000c780001287983 */ /* 0x000ee80000300a00 */
[----:B------:R-:W-:Y:S04]  /*46050*/  STL [R1+0xc64], R4 ;  /* 0x000c640401007387 */ /* 0x000fe80000100800 */
[----:B0-----:R-:W3:Y:S04]  /*46060*/  LDL.LU.64 R26, [R1+0xd48] ;  /* 0x000d4800011a7983 */ /* 0x001ee80000300a00 */
[----:B------:R0:W-:Y:S04]  /*46070*/  STL [R1+0xd30], R2 ;  /* 0x000d300201007387 */ /* 0x0001e80000100800 */
[----:B----4-:R-:W4:Y:S04]  /*46080*/  LDL.LU.64 R14, [R1+0xc80] ;  /* 0x000c8000010e7983 */ /* 0x010f280000300a00 */
[----:B------:R-:W4:Y:S01]  /*46090*/  LDL.LU.64 R12, [R1+0xd50] ;  /* 0x000d5000010c7983 */ /* 0x000f220000300a00 */
[----:B------:R-:W-:-:S06]  /*460a0*/  PRMT R158, RZ, 0x7610, R158 ;  /* 0x00007610ff9e7816 */ /* 0x000fcc000000009e */
[----:B------:R-:W4:Y:S01]  /*460b0*/  @!P1 LDG.E.U16 R158, desc[UR10][R58.64] ;  /* 0x0000000a3a9e9981 */ /* 0x000f22000c1e1500 */
[-C--:B0-----:R-:W-:Y:S02]  /*460c0*/  IADD3 R2, P3, PT, R60, R165.reuse, RZ ;  /* 0x000000a53c027210 */ /* 0x081fe40007f7e0ff */
[----:B------:R-:W-:-:S03]  /*460d0*/  IADD3 R4, P4, PT, R46, R165, RZ ;  /* 0x000000a52e047210 */ /* 0x000fc60007f9e0ff */
[----:B------:R3:W-:Y:S04]  /*460e0*/  STL [R1+0xdd4], R2 ;  /* 0x000dd40201007387 */ /* 0x0007e80000100800 */
[----:B------:R0:W-:Y:S01]  /*460f0*/  STL [R1+0xd38], R4 ;  /* 0x000d380401007387 */ /* 0x0001e20000100800 */
[----:B--2---:R-:W-:-:S03]  /*46100*/  IADD3 R3, P5, PT, R44, R165, RZ ;  /* 0x000000a52c037210 */ /* 0x004fc60007fbe0ff */
[----:B------:R-:W2:Y:S01]  /*46110*/  LDL.LU.64 R6, [R1+0xc88] ;  /* 0x000c880001067983 */ /* 0x000ea20000300a00 */
[----:B---3--:R-:W-:-:S03]  /*46120*/  IADD3 R2, P6, PT, R42, R165, RZ ;  /* 0x000000a52a027210 */ /* 0x008fc60007fde0ff */
[----:B------:R-:W-:Y:S04]  /*46130*/  STL [R1+0xdd8], R3 ;  /* 0x000dd80301007387 */ /* 0x000fe80000100800 */
[----:B0-----:R-:W3:Y:S04]  /*46140*/  LDL.LU.64 R4, [R1+0xd58] ;  /* 0x000d580001047983 */ /* 0x001ee80000300a00 */
[----:B------:R0:W-:Y:S04]  /*46150*/  STL [R1+0xddc], R2 ;  /* 0x000ddc0201007387 */ /* 0x0001e80000100800 */
[----:B0-----:R-:W3:Y:S04]  /*46160*/  LDL.LU.64 R2, [R1+0xc90] ;  /* 0x000c900001027983 */ /* 0x001ee80000300a00 */
[----:B------:R-:W3:Y:S01]  /*46170*/  LDL.LU.64 R58, [R1+0xd60] ;  /* 0x000d6000013a7983 */ /* 0x000ee20000300a00 */
[----:B------:R-:W-:-:S02]  /*46180*/  IMAD.X R60, R61, 0x1, R161, P3 ;  /* 0x000000013d3c7824 */ /* 0x000fc400018e06a1 */
[--C-:B-1----:R-:W-:Y:S02]  /*46190*/  IMAD.X R46, R47, 0x1, R161.reuse, P4 ;  /* 0x000000012f2e7824 */ /* 0x102fe400020e06a1 */
[--C-:B------:R-:W-:Y:S01]  /*461a0*/  IMAD.X R39, R45, 0x1, R161.reuse, P5 ;  /* 0x000000012d277824 */ /* 0x100fe200028e06a1 */
[----:B------:R-:W-:Y:S01]  /*461b0*/  STL [R1+0xc68], R60 ;  /* 0x000c683c01007387 */ /* 0x000fe20000100800 */
[----:B------:R-:W-:-:S03]  /*461c0*/  IMAD.X R43, R43, 0x1, R161, P6 ;  /* 0x000000012b2b7824 */ /* 0x000fc600030e06a1 */
[----:B------:R-:W-:Y:S01]  /*461d0*/  STL [R1+0xc70], R46 ;  /* 0x000c702e01007387 */ /* 0x000fe20000100800 */
[----:B------:R-:W-:-:S03]  /*461e0*/  IADD3 R42, P3, PT, R40, R165, RZ ;  /* 0x000000a5282a7210 */ /* 0x000fc60007f7e0ff */
[----:B------:R0:W-:Y:S04]  /*461f0*/  STL [R1+0xc74], R39 ;  /* 0x000c742701007387 */ /* 0x0001e80000100800 */
[----:B------:R4:W-:Y:S01]  /*46200*/  STL [R1+0xd40], R43 ;  /* 0x000d402b01007387 */ /* 0x0009e20000100800 */
[----:B0-----:R-:W-:-:S03]  /*46210*/  IADD3 R39, P4, PT, R26, R165, RZ ;  /* 0x000000a51a277210 */ /* 0x001fc60007f9e0ff */
[----:B------:R0:W-:Y:S01]  /*46220*/  STL [R1+0xde0], R42 ;  /* 0x000de02a01007387 */ /* 0x0001e20000100800 */
[----:B----4-:R-:W-:-:S03]  /*46230*/  IADD3 R43, P5, PT, R14, R165, RZ ;  /* 0x000000a50e2b7210 */ /* 0x010fc60007fbe0ff */
[----:B------:R1:W-:Y:S01]  /*46240*/  STL [R1+0xd48], R39 ;  /* 0x000d482701007387 */ /* 0x0003e20000100800 */
[--C-:B------:R-:W-:Y:S01]  /*46250*/  IMAD.X R26, R27, 0x1, R161.reuse, P4 ;  /* 0x000000011b1a7824 */ /* 0x100fe200020e06a1 */
[----:B0-----:R-:W-:Y:S01]  /*46260*/  IADD3 R42, P6, PT, R12, R165, RZ ;  /* 0x000000a50c2a7210 */ /* 0x001fe20007fde0ff */
[--C-:B------:R-:W-:Y:S01]  /*46270*/  IMAD.X R14, R15, 0x1, R161.reuse, P5 ;  /* 0x000000010f0e7824 */ /* 0x100fe200028e06a1 */
[----:B------:R-:W-:Y:S01]  /*46280*/  STL [R1+0xde4], R43 ;  /* 0x000de42b01007387 */ /* 0x000fe20000100800 */
[----:B-1----:R-:W-:-:S03]  /*46290*/  IMAD.X R39, R41, 0x1, R161, P3 ;  /* 0x0000000129277824 */ /* 0x002fc600018e06a1 */
[----:B------:R-:W-:Y:S01]  /*462a0*/  STL [R1+0xde8], R42 ;  /* 0x000de82a01007387 */ /* 0x000fe20000100800 */
[----:B------:R-:W-:-:S03]  /*462b0*/  IMAD.X R13, R13, 0x1, R161, P6 ;  /* 0x000000010d0d7824 */ /* 0x000fc600030e06a1 */
[----:B------:R-:W-:Y:S04]  /*462c0*/  STL [R1+0xc78], R39 ;  /* 0x000c782701007387 */ /* 0x000fe80000100800 */
[----:B------:R-:W-:Y:S04]  /*462d0*/  STL [R1+0xc80], R26 ;  /* 0x000c801a01007387 */ /* 0x000fe80000100800 */
[----:B------:R3:W-:Y:S04]  /*462e0*/  STL [R1+0xc84], R14 ;  /* 0x000c840e01007387 */ /* 0x0007e80000100800 */
[----:B------:R0:W-:Y:S01]  /*462f0*/  STL [R1+0xd50], R13 ;  /* 0x000d500d01007387 */ /* 0x0001e20000100800 */
[----:B------:R-:W-:-:S06]  /*46300*/  PRMT R152, RZ, 0x7610, R152 ;  /* 0x00007610ff987816 */ /* 0x000fcc0000000098 */
[----:B------:R-:W4:Y:S01]  /*46310*/  @!P1 LDG.E.U16 R152, desc[UR10][R62.64] ;  /* 0x0000000a3e989981 */ /* 0x000f22000c1e1500 */
[----:B------:R-:W-:-:S06]  /*46320*/  PRMT R151, RZ, 0x7610, R151 ;  /* 0x00007610ff977816 */ /* 0x000fcc0000000097 */
[----:B------:R-:W4:Y:S01]  /*46330*/  @!P0 LDG.E.U16 R151, desc[UR10][R64.64] ;  /* 0x0000000a40978981 */ /* 0x000f22000c1e1500 */
[----:B--2---:R-:W-:-:S05]  /*46340*/  IADD3 R12, P3, PT, R6, R165, RZ ;  /* 0x000000a5060c7210 */ /* 0x004fca0007f7e0ff */
[----:B------:R1:W-:Y:S01]  /*46350*/  STL [R1+0xdec], R12 ;  /* 0x000dec0c01007387 */ /* 0x0003e20000100800 */
[----:B---3--:R-:W-:Y:S01]  /*46360*/  IADD3 R14, P4, PT, R4, R165, RZ ;  /* 0x000000a5040e7210 */ /* 0x008fe20007f9e0ff */
[----:B------:R-:W-:-:S04]  /*46370*/  IMAD.X R6, R7, 0x1, R161, P3 ;  /* 0x0000000107067824 */ /* 0x000fc800018e06a1 */
[----:B------:R2:W-:Y:S01]  /*46380*/  STL [R1+0xd58], R14 ;  /* 0x000d580e01007387 */ /* 0x0005e20000100800 */
[----:B------:R-:W-:Y:S01]  /*46390*/  IMAD.X R4, R5, 0x1, R161, P4 ;  /* 0x0000000105047824 */ /* 0x000fe200020e06a1 */
[-C--:B0-----:R-:W-:Y:S02]  /*463a0*/  IADD3 R13, P5, PT, R2, R165.reuse, RZ ;  /* 0x000000a5020d7210 */ /* 0x081fe40007fbe0ff */
[----:B-1----:R-:W-:-:S03]  /*463b0*/  IADD3 R12, P6, PT, R58, R165, RZ ;  /* 0x000000a53a0c7210 */ /* 0x002fc60007fde0ff */
[----:B------:R-:W-:Y:S04]  /*463c0*/  STL [R1+0xdf0], R13 ;  /* 0x000df00d01007387 */ /* 0x000fe80000100800 */
[----:B------:R-:W-:Y:S04]  /*463d0*/  STL [R1+0xdf8], R12 ;  /* 0x000df80c01007387 */ /* 0x000fe80000100800 */
[----:B------:R-:W-:Y:S04]  /*463e0*/  STL [R1+0xc88], R6 ;  /* 0x000c880601007387 */ /* 0x000fe80000100800 */
[----:B--2---:R-:W2:Y:S01]  /*463f0*/  LDL.LU.64 R14, [R1+0xc98] ;  /* 0x000c9800010e7983 */ /* 0x004ea20000300a00 */
[----:B------:R-:W-:-:S03]  /*46400*/  IMAD.X R2, R3, 0x1, R161, P5 ;  /* 0x0000000103027824 */ /* 0x000fc600028e06a1 */
[----:B------:R0:W-:Y:S04]  /*46410*/  STL [R1+0xc90], R4 ;  /* 0x000c900401007387 */ /* 0x0001e80000100800 */
[----:B------:R-:W3:Y:S04]  /*46420*/  LDL.LU.64 R60, [R1+0xd68] ;  /* 0x000d6800013c7983 */ /* 0x000ee80000300a00 */
[----:B------:R1:W-:Y:S04]  /*46430*/  STL [R1+0xc94], R2 ;  /* 0x000c940201007387 */ /* 0x0003e80000100800 */
[----:B0-----:R-:W4:Y:S04]  /*46440*/  LDL.LU.64 R4, [R1+0xca0] ;  /* 0x000ca00001047983 */ /* 0x001f280000300a00 */
[----:B------:R-:W4:Y:S04]  /*46450*/  LDL.LU.64 R6, [R1+0xd70] ;  /* 0x000d700001067983 */ /* 0x000f280000300a00 */
[----:B------:R-:W4:Y:S04]  /*46460*/  LDL.LU.64 R62, [R1+0xca8] ;  /* 0x000ca800013e7983 */ /* 0x000f280000300a00 */
[----:B------:R-:W4:Y:S04]  /*46470*/  LDL.LU.64 R26, [R1+0xd78] ;  /* 0x000d7800011a7983 */ /* 0x000f280000300a00 */
[----:B------:R-:W4:Y:S04]  /*46480*/  LDL.LU.64 R12, [R1+0xcb0] ;  /* 0x000cb000010c7983 */ /* 0x000f280000300a00 */
[----:B------:R-:W4:Y:S04]  /*46490*/  LDL.LU.64 R64, [R1+0xd80] ;  /* 0x000d800001407983 */ /* 0x000f280000300a00 */
[----:B------:R-:W4:Y:S04]  /*464a0*/  LDL.LU R39, [R1+0xa0] ;  /* 0x0000a00001277983 */ /* 0x000f280000300800 */
[----:B------:R-:W4:Y:S04]  /*464b0*/  LDL.LU R40, [R1+0x90] ;  /* 0x0000900001287983 */ /* 0x000f280000300800 */
[----:B------:R-:W4:Y:S01]  /*464c0*/  LDL.LU R41, [R1+0x80] ;  /* 0x0000800001297983 */ /* 0x000f220000300800 */
[----:B------:R-:W-:-:S03]  /*464d0*/  IMAD.X R3, R59, 0x1, R161, P6 ;  /* 0x000000013b037824 */ /* 0x000fc600030e06a1 */
[----:B------:R-:W4:Y:S04]  /*464e0*/  LDL.LU R42, [R1+0x70] ;  /* 0x00007000012a7983 */ /* 0x000f280000300800 */
[----:B------:R-:W4:Y:S04]  /*464f0*/  LDL.LU R43, [R1+0x60] ;  /* 0x00006000012b7983 */ /* 0x000f280000300800 */
[----:B------:R-:W4:Y:S04]  /*46500*/  LDL.LU R44, [R1+0x50] ;  /* 0x00005000012c7983 */ /* 0x000f280000300800 */
[----:B------:R-:W4:Y:S04]  /*46510*/  LDL.LU R45, [R1+0x40] ;  /* 0x00004000012d7983 */ /* 0x000f280000300800 */
[----:B------:R-:W4:Y:S04]  /*46520*/  LDL.LU R46, [R1+0x30] ;  /* 0x00003000012e7983 */ /* 0x000f280000300800 */
[----:B------:R-:W4:Y:S04]  /*46530*/  LDL.LU R47, [R1+0x20] ;  /* 0x00002000012f7983 */ /* 0x000f280000300800 */
[----:B-1----:R-:W4:Y:S04]  /*46540*/  LDL.LU R2, [R1+0x10] ;  /* 0x0000100001027983 */ /* 0x002f280000300800 */
[----:B------:R-:W4:Y:S04]  /*46550*/  LDL.LU.64 R58, [R1+0x3380] ;  /* 0x00338000013a7983 */ /* 0x000f280000300a00 */
[----:B------:R2:W-:Y:S02]  /*46560*/  STL [R1+0xd60], R3 ;  /* 0x000d600301007387 */ /* 0x0005e40000100800 */
[----:B--2---:R-:W-:-:S05]  /*46570*/  IADD3 R3, P3, PT, R14, R165, RZ ;  /* 0x000000a50e037210 */ /* 0x004fca0007f7e0ff */
[----:B------:R3:W-:Y:S02]  /*46580*/  STL [R1+0xdfc], R3 ;  /* 0x000dfc0301007387 */ /* 0x0007e40000100800 */
[----:B---3--:R-:W-:-:S05]  /*46590*/  IADD3 R3, P4, PT, R60, R165, RZ ;  /* 0x000000a53c037210 */ /* 0x008fca0007f9e0ff */
[----:B------:R4:W-:Y:S02]  /*465a0*/  STL [R1+0xd68], R3 ;  /* 0x000d680301007387 */ /* 0x0009e40000100800 */
[----:B----4-:R-:W-:-:S05]  /*465b0*/  IADD3 R3, P5, PT, R4, R165, RZ ;  /* 0x000000a504037210 */ /* 0x010fca0007fbe0ff */
[----:B------:R0:W-:Y:S02]  /*465c0*/  STL [R1+0xe00], R3 ;  /* 0x000e000301007387 */ /* 0x0001e40000100800 */
[----:B0-----:R-:W-:-:S05]  /*465d0*/  IADD3 R3, P6, PT, R6, R165, RZ ;  /* 0x000000a506037210 */ /* 0x001fca0007fde0ff */
[----:B------:R0:W-:Y:S02]  /*465e0*/  STL [R1+0xe04], R3 ;  /* 0x000e040301007387 */ /* 0x0001e40000100800 */
[--C-:B0-----:R-:W-:Y:S02]  /*465f0*/  IMAD.X R3, R15, 0x1, R161.reuse, P3 ;  /* 0x000000010f037824 */ /* 0x101fe400018e06a1 */
[----:B------:R-:W2:Y:S04]  /*46600*/  LDL.LU.64 R14, [R1+0x3378] ;  /* 0x00337800010e7983 */ /* 0x000ea80000300a00 */
[----:B------:R0:W-:Y:S02]  /*46610*/  STL [R1+0xc98], R3 ;  /* 0x000c980301007387 */ /* 0x0001e40000100800 */
[----:B0-----:R-:W-:-:S02]  /*46620*/  IMAD.X R3, R61, 0x1, R161, P4 ;  /* 0x000000013d037824 */ /* 0x001fc400020e06a1 */
[----:B------:R-:W3:Y:S04]  /*46630*/  LDL.LU.64 R60, [R1+0x3370] ;  /* 0x00337000013c7983 */ /* 0x000ee80000300a00 */
[----:B------:R0:W-:Y:S02]  /*46640*/  STL [R1+0xca0], R3 ;  /* 0x000ca00301007387 */ /* 0x0001e40000100800 */
[--C-:B0-----:R-:W-:Y:S02]  /*46650*/  IMAD.X R3, R5, 0x1, R161.reuse, P5 ;  /* 0x0000000105037824 */ /* 0x101fe400028e06a1 */
[----:B------:R-:W4:Y:S04]  /*46660*/  LDL.LU.64 R4, [R1+0x3368] ;  /* 0x0033680001047983 */ /* 0x000f280000300a00 */
[----:B------:R0:W-:Y:S02]  /*46670*/  STL [R1+0xca4], R3 ;  /* 0x000ca40301007387 */ /* 0x0001e40000100800 */
[----:B0-----:R-:W-:-:S02]  /*46680*/  IMAD.X R3, R7, 0x1, R161, P6 ;  /* 0x0000000107037824 */ /* 0x001fc400030e06a1 */
[----:B------:R-:W2:Y:S04]  /*46690*/  LDL.LU.64 R6, [R1+0x3360] ;  /* 0x0033600001067983 */ /* 0x000ea80000300a00 */
[----:B------:R0:W-:Y:S02]  /*466a0*/  STL [R1+0xd70], R3 ;  /* 0x000d700301007387 */ /* 0x0001e40000100800 */
[----:B0-----:R-:W-:-:S05]  /*466b0*/  IADD3 R3, P3, PT, R62, R165, RZ ;  /* 0x000000a53e037210 */ /* 0x001fca0007f7e0ff */
[----:B------:R0:W-:Y:S02]  /*466c0*/  STL [R1+0xe08], R3 ;  /* 0x000e080301007387 */ /* 0x0001e40000100800 */
[----:B0-----:R-:W-:-:S05]  /*466d0*/  IADD3 R3, P4, PT, R26, R165, RZ ;  /* 0x000000a51a037210 */ /* 0x001fca0007f9e0ff */
[----:B------:R0:W-:Y:S02]  /*466e0*/  STL [R1+0xd78], R3 ;  /* 0x000d780301007387 */ /* 0x0001e40000100800 */
[----:B0-----:R-:W-:-:S05]  /*466f0*/  IADD3 R3, P5, PT, R12, R165, RZ ;  /* 0x000000a50c037210 */ /* 0x001fca0007fbe0ff */
[----:B------:R0:W-:Y:S04]  /*46700*/  STL [R1+0xe0c], R3 ;  /* 0x000e0c0301007387 */ /* 0x0001e80000100800 */
[----:B------:R-:W-:Y:S01]  /*46710*/  STL [R1+0x2010], R165 ;  /* 0x002010a501007387 */ /* 0x000fe20000100800 */
[----:B0-----:R-:W-:-:S03]  /*46720*/  IADD3 R3, P6, PT, R64, R165, RZ ;  /* 0x000000a540037210 */ /* 0x001fc60007fde0ff */
[----:B------:R-:W-:Y:S04]  /*46730*/  STL.64 [R1+0x21a8], R164 ;  /* 0x0021a8a401007387 */ /* 0x000fe80000100a00 */
[----:B------:R0:W-:Y:S02]  /*46740*/  STL [R1+0xe10], R3 ;  /* 0x000e100301007387 */ /* 0x0001e40000100800 */
[--C-:B0-----:R-:W-:Y:S02]  /*46750*/  IMAD.X R3, R63, 0x1, R161.reuse, P3 ;  /* 0x000000013f037824 */ /* 0x101fe400018e06a1 */
[----:B------:R-:W2:Y:S04]  /*46760*/  LDL.LU.64 R62, [R1+0x3358] ;  /* 0x00335800013e7983 */ /* 0x000ea80000300a00 */
[----:B------:R0:W-:Y:S02]  /*46770*/  STL [R1+0xca8], R3 ;  /* 0x000ca80301007387 */ /* 0x0001e40000100800 */
[----:B0-----:R-:W-:-:S02]  /*46780*/  IMAD.X R3, R27, 0x1, R161, P4 ;  /* 0x000000011b037824 */ /* 0x001fc400020e06a1 */
[----:B------:R-:W2:Y:S04]  /*46790*/  LDL.LU.64 R26, [R1+0x3350] ;  /* 0x00335000011a7983 */ /* 0x000ea80000300a00 */
[----:B------:R0:W-:Y:S02]  /*467a0*/  STL [R1+0xcb0], R3 ;  /* 0x000cb00301007387 */ /* 0x0001e40000100800 */
[--C-:B0-----:R-:W-:Y:S02]  /*467b0*/  IMAD.X R3, R13, 0x1, R161.reuse, P5 ;  /* 0x000000010d037824 */ /* 0x101fe400028e06a1 */
[----:B------:R-:W2:Y:S04]  /*467c0*/  LDL.LU.64 R12, [R1+0x3348] ;  /* 0x00334800010c7983 */ /* 0x000ea80000300a00 */
[----:B------:R0:W-:Y:S02]  /*467d0*/  STL [R1+0xcb4], R3 ;  /* 0x000cb40301007387 */ /* 0x0001e40000100800 */
[----:B0-----:R-:W-:-:S02]  /*467e0*/  IMAD.X R3, R65, 0x1, R161, P6 ;  /* 0x0000000141037824 */ /* 0x001fc400030e06a1 */
[----:B------:R-:W2:Y:S04]  /*467f0*/  LDL.LU.64 R64, [R1+0x3340] ;  /* 0x0033400001407983 */ /* 0x000ea80000300a00 */
[----:B------:R0:W-:Y:S04]  /*46800*/  STL [R1+0xd80], R3 ;  /* 0x000d800301007387 */ /* 0x0001e80000100800 */
[----:B0-----:R-:W2:Y:S04]  /*46810*/  LDL.LU R3, [R1+0x333c] ;  /* 0x00333c0001037983 */ /* 0x001ea80000300800 */
[----:B------:R-:W-:Y:S04]  /*46820*/  STL [R1+0x2014], R161 ;  /* 0x002014a101007387 */ /* 0x000fe80000100800 */
[----:B------:R-:W-:Y:S04]  /*46830*/  STL.64 [R1+0x2240], R160 ;  /* 0x002240a001007387 */ /* 0x000fe80000100a00 */
[----:B--2---:R0:W-:Y:S04]  /*46840*/  STS.U16 [R3+UR9+0x48000], R39 ;  /* 0x0480002703007988 */ /* 0x0041e80008000409 */
[----:B------:R1:W-:Y:S04]  /*46850*/  STS.U16 [R3+UR9+0x48400], R40 ;  /* 0x0484002803007988 */ /* 0x0003e80008000409 */
[----:B------:R2:W-:Y:S04]  /*46860*/  STS.U16 [R3+UR9+0x48800], R41 ;  /* 0x0488002903007988 */ /* 0x0005e80008000409 */
[----:B0-----:R-:W3:Y:S04]  /*46870*/  LDL.LU R39, [R1+0x9c] ;  /* 0x00009c0001277983 */ /* 0x001ee80000300800 */
[----:B-1----:R-:W4:Y:S04]  /*46880*/  LDL.LU R40, [R1+0x8c] ;  /* 0x00008c0001287983 */ /* 0x002f280000300800 */
[----:B------:R0:W-:Y:S04]  /*46890*/  STS.U16 [R3+UR9+0x48c00], R42 ;  /* 0x048c002a03007988 */ /* 0x0001e80008000409 */
[----:B--2---:R-:W2:Y:S04]  /*468a0*/  LDL.LU R41, [R1+0x7c] ;  /* 0x00007c0001297983 */ /* 0x004ea80000300800 */
[----:B------:R1:W-:Y:S04]  /*468b0*/  STS.U16 [R3+UR9+0x49000], R43 ;  /* 0x0490002b03007988 */ /* 0x0003e80008000409 */
[----:B0-----:R-:W2:Y:S04]  /*468c0*/  LDL.LU R42, [R1+0x6c] ;  /* 0x00006c00012a7983 */ /* 0x001ea80000300800 */
[----:B------:R0:W-:Y:S04]  /*468d0*/  STS.U16 [R3+UR9+0x49400], R44 ;  /* 0x0494002c03007988 */ /* 0x0001e80008000409 */
[----:B-1----:R-:W2:Y:S04]  /*468e0*/  LDL.LU R43, [R1+0x5c] ;  /* 0x00005c00012b7983 */ /* 0x002ea80000300800 */
        /* <DEDUP_REMOVED lines=8> */
[----:B0-----:R-:W2:Y:S04]  /*46970*/  LDL.LU R2, [R1+0xc] ;  /* 0x00000c0001027983 */ /* 0x001ea80000300800 */
[----:B------:R0:W-:Y:S04]  /*46980*/  STS.U16 [R3+UR9+0x4a800], R0 ;  /* 0x04a8000003007988 */ /* 0x0001e80008000409 */
        /* <DEDUP_REMOVED lines=22> */
[----:B------:R-:W-:Y:S04]  /*46af0*/  STL [R1+0x2018], R3 ;  /* 0x0020180301007387 */ /* 0x000fe80000100800 */
[----:B---3--:R-:W-:Y:S04]  /*46b00*/  STS.U16 [R0+UR9+0x48100], R39 ;  /* 0x0481002700007988 */ /* 0x008fe80008000409 */
[----:B----4-:R0:W-:Y:S04]  /*46b10*/  STS.U16 [R0+UR9+0x48500], R40 ;  /* 0x0485002800007988 */ /* 0x0101e80008000409 */
[----:B--2---:R1:W-:Y:S04]  /*46b20*/  STS.U16 [R0+UR9+0x48900], R41 ;  /* 0x0489002900007988 */ /* 0x0043e80008000409 */
[----:B0-----:R-:W2:Y:S04]  /*46b30*/  LDL.LU R40, [R1+0x98] ;  /* 0x0000980001287983 */ /* 0x001ea80000300800 */
[----:B------:R0:W-:Y:S04]  /*46b40*/  STS.U16 [R0+UR9+0x48d00], R42 ;  /* 0x048d002a00007988 */ /* 0x0001e80008000409 */
[----:B-1----:R-:W3:Y:S04]  /*46b50*/  LDL.LU R41, [R1+0x88] ;  /* 0x0000880001297983 */ /* 0x002ee80000300800 */
[----:B------:R1:W-:Y:S04]  /*46b60*/  STS.U16 [R0+UR9+0x49100], R43 ;  /* 0x0491002b00007988 */ /* 0x0003e80008000409 */
[----:B0-----:R-:W4:Y:S04]  /*46b70*/  LDL.LU R42, [R1+0x78] ;  /* 0x00007800012a7983 */ /* 0x001f280000300800 */
        /* <DEDUP_REMOVED lines=20> */
[----:B-1----:R-:W2:Y:S04]  /*46cc0*/  LDL.LU R47, [R1+0x28] ;  /* 0x00002800012f7983 */ /* 0x002ea80000300800 */
[----:B------:R-:W-:Y:S04]  /*46cd0*/  STS.U16 [R0+UR9+0x4d500], R74 ;  /* 0x04d5004a00007988 */ /* 0x000fe80008000409 */
[----:B0-----:R-:W2:Y:S04]  /*46ce0*/  LDL.LU R2, [R1+0x18] ;  /* 0x0000180001027983 */ /* 0x001ea80000300800 */
[----:B------:R-:W-:Y:S04]  /*46cf0*/  STS.U16 [R0+UR9+0x4d900], R73 ;  /* 0x04d9004900007988 */ /* 0x000fe80008000409 */
[----:B------:R-:W2:Y:S04]  /*46d00*/  LDL R39, [R1+0x1df0] ;  /* 0x001df00001277983 */ /* 0x000ea80000100800 */
        /* <DEDUP_REMOVED lines=9> */
[----:B0-----:R-:W4:Y:S04]  /*46da0*/  LDL.LU R0, [R1+0x3338] ;  /* 0x0033380001007983 */ /* 0x001f280000300800 */
[----:B--2---:R0:W-:Y:S04]  /*46db0*/  STS.U16 [R39+UR9+0x48200], R40 ;  /* 0x0482002827007988 */ /* 0x0041e80008000409 */
[----:B---3--:R1:W-:Y:S04]  /*46dc0*/  STS.U16 [R39+UR9+0x48600], R41 ;  /* 0x0486002927007988 */ /* 0x0083e80008000409 */
[----:B----4-:R2:W-:Y:S04]  /*46dd0*/  STS.U16 [R39+UR9+0x48a00], R42 ;  /* 0x048a002a27007988 */ /* 0x0105e80008000409 */
        /* <DEDUP_REMOVED lines=16> */
[----:B0-----:R-:W3:Y:S04]  /*46ee0*/  LDL R0, [R1+0x1dec] ;  /* 0x001dec0001007983 */ /* 0x001ee80000100800 */
        /* <DEDUP_REMOVED lines=22> */
[----:B0-----:R-:W2:Y:S04]  /*47050*/  LDL.LU R39, [R1+0x3334] ;  /* 0x0033340001277983 */ /* 0x001ea80000300800 */
[----:B---3--:R0:W-:Y:S04]  /*47060*/  STS.U16 [R0+UR9+0x48300], R40 ;  /* 0x0483002800007988 */ /* 0x0081e80008000409 */
[----:B----4-:R1:W-:Y:S04]  /*47070*/  STS.U16 [R0+UR9+0x48700], R41 ;  /* 0x0487002900007988 */ /* 0x0103e80008000409 */
[----:B--2---:R2:W-:Y:S04]  /*47080*/  STS.U16 [R0+UR9+0x48b00], R42 ;  /* 0x048b002a00007988 */ /* 0x0045e80008000409 */
[----:B0-----:R-:W3:Y:S04]  /*47090*/  LDL.LU R40, [R1+0x3330] ;  /* 0x0033300001287983 */ /* 0x001ee80000300800 */
[----:B-1----:R-:W4:Y:S04]  /*470a0*/  LDL.LU R41, [R1+0x332c] ;  /* 0x00332c0001297983 */ /* 0x002f280000300800 */
        /* <DEDUP_REMOVED lines=13> */
[----:B--2---:R0:W-:Y:S04]  /*47180*/  STS.U16 [R0+UR9+0x4a700], R2 ;  /* 0x04a7000200007988 */ /* 0x0041e80008000409 */
[----:B0-----:R-:W2:Y:S04]  /*47190*/  LDL.LU R2, [R1+0x330c] ;  /* 0x00330c0001027983 */ /* 0x001ea80000300800 */
[----:B------:R-:W-:Y:S04]  /*471a0*/  STS.U16 [R0+UR9+0x4ab00], R47 ;  /* 0x04ab002f00007988 */ /* 0x000fe80008000409 */
[----:B------:R-:W-:Y:S04]  /*471b0*/  STS.U16 [R0+UR9+0x4af00], R46 ;  /* 0x04af002e00007988 */ /* 0x000fe80008000409 */
[----:B------:R-:W-:Y:S04]  /*471c0*/  STS.U16 [R0+UR9+0x4b300], R45 ;  /* 0x04b3002d00007988 */ /* 0x000fe80008000409 */
[----:B------:R-:W-:Y:S04]  /*471d0*/  STS.U16 [R0+UR9+0x4b700], R44 ;  /* 0x04b7002c00007988 */ /* 0x000fe80008000409 */
[----:B------:R-:W-:Y:S04]  /*471e0*/  STS.U16 [R0+UR9+0x4bb00], R43 ;  /* 0x04bb002b00007988 */ /* 0x000fe80008000409 */
[----:B------:R-:W-:Y:S04]  /*471f0*/  STS.U16 [R0+UR9+0x4bf00], R42 ;  /* 0x04bf002a00007988 */ /* 0x000fe80008000409 */
[----:B----4-:R-:W-:Y:S04]  /*47200*/  STS.U16 [R0+UR9+0x4c300], R41 ;  /* 0x04c3002900007988 */ /* 0x010fe80008000409 */
[----:B---3--:R-:W-:Y:S04]  /*47210*/  STS.U16 [R0+UR9+0x4c700], R40 ;  /* 0x04c7002800007988 */ /* 0x008fe80008000409 */
        /* <DEDUP_REMOVED lines=13> */
[----:B------:R2:W-:Y:S02]  /*472f0*/  STS.U16 [R0+UR9+0x4ff00], R90 ;  /* 0x04ff005a00007988 */ /* 0x0005e40008000409 */
[----:B--2---:R-:W-:-:S02]  /*47300*/  LOP3.LUT R0, R2, 0x10, RZ, 0x3c, !PT ;  /* 0x0000001002007812 */ /* 0x004fc400078e3cff */
        /* <DEDUP_REMOVED lines=70> */
[----:B------:R-:W-:Y:S04]  /*47770*/  STL.64 [R1+0x21b0], R2 ;  /* 0x0021b00201007387 */ /* 0x000fe80000100a00 */
[----:B------:R0:W-:Y:S04]  /*47780*/  STS.U16 [R0+UR9+0x20c80], R162 ;  /* 0x020c80a200007988 */ /* 0x0001e80008000409 */
        /* <DEDUP_REMOVED lines=590> */
[----:B--2---:R-:W-:-:S05]  /*49c70*/  PRMT R0, RZ, 0x7610, R0 ;  /* 0x00007610ff007816 */ /* 0x004fca0000000000 */
        /* <DEDUP_REMOVED lines=93> */
[----:B------:R-:W-:Y:S01]  /*4a250*/  STL.S16 [R1+0x106c], R74 ;  /* 0x00106c4a01007387 */ /* 0x000fe20000100600 */
[----:B------:R-:W-:-:S03]  /*4a260*/  PRMT R65, RZ, 0x7610, R65 ;  /* 0x00007610ff417816 */ /* 0x000fc60000000041 */
        /* <DEDUP_REMOVED lines=94> */
[----:B------:R0:W-:Y:S01]  /*4a850*/  STL.S16 [R1+0xfac], R23 ;  /* 0x000fac1701007387 */ /* 0x0001e20000100600 */
[----:B------:R-:W-:-:S03]  /*4a860*/  PRMT R14, RZ, 0x7610, R14 ;  /* 0x00007610ff0e7816 */ /* 0x000fc6000000000e */
[----:B------:R1:W-:Y:S01]  /*4a870*/  STL.S16 [R1+0xfa8], R22 ;  /* 0x000fa81601007387 */ /* 0x0003e20000100600 */
[----:B------:R-:W-:-:S03]  /*4a880*/  PRMT R13, RZ, 0x7610, R13 ;  /* 0x00007610ff0d7816 */ /* 0x000fc6000000000d */
[----:B------:R3:W-:Y:S01]  /*4a890*/  STL.S16 [R1+0xfa4], R21 ;  /* 0x000fa41501007387 */ /* 0x0007e20000100600 */
[----:B------:R-:W-:-:S03]  /*4a8a0*/  PRMT R12, RZ, 0x7610, R12 ;  /* 0x00007610ff0c7816 */ /* 0x000fc6000000000c */
[----:B------:R4:W-:Y:S01]  /*4a8b0*/  STL.S16 [R1+0xfa0], R20 ;  /* 0x000fa01401007387 */ /* 0x0009e20000100600 */
[----:B------:R-:W-:-:S03]  /*4a8c0*/  PRMT R11, RZ, 0x7610, R11 ;  /* 0x00007610ff0b7816 */ /* 0x000fc6000000000b */
[----:B------:R-:W-:Y:S01]  /*4a8d0*/  STL.S16 [R1+0xf9c], R19 ;  /* 0x000f9c1301007387 */ /* 0x000fe20000100600 */
[----:B------:R-:W-:-:S03]  /*4a8e0*/  PRMT R10, RZ, 0x7610, R10 ;  /* 0x00007610ff0a7816 */ /* 0x000fc6000000000a */
[----:B------:R-:W-:Y:S01]  /*4a8f0*/  STL.S16 [R1+0xf98], R18 ;  /* 0x000f981201007387 */ /* 0x000fe20000100600 */
[----:B------:R-:W-:-:S03]  /*4a900*/  PRMT R9, RZ, 0x7610, R9 ;  /* 0x00007610ff097816 */ /* 0x000fc60000000009 */
[----:B------:R-:W-:Y:S01]  /*4a910*/  STL.S16 [R1+0xf94], R17 ;  /* 0x000f941101007387 */ /* 0x000fe20000100600 */
[----:B------:R-:W-:-:S03]  /*4a920*/  PRMT R7, RZ, 0x7610, R7 ;  /* 0x00007610ff077816 */ /* 0x000fc60000000007 */
[----:B------:R0:W-:Y:S04]  /*4a930*/  STL.S16 [R1+0xf90], R16 ;  /* 0x000f901001007387 */ /* 0x0001e80000100600 */
[----:B------:R-:W-:Y:S01]  /*4a940*/  STL.S16 [R1+0xf8c], R15 ;  /* 0x000f8c0f01007387 */ /* 0x000fe20000100600 */
[----:B------:R-:W-:-:S03]  /*4a950*/  PRMT R6, RZ, 0x7610, R6 ;  /* 0x00007610ff067816 */ /* 0x000fc60000000006 */
[----:B------:R-:W-:Y:S04]  /*4a960*/  STL.S16 [R1+0xf88], R14 ;  /* 0x000f880e01007387 */ /* 0x000fe80000100600 */
[----:B------:R0:W-:Y:S01]  /*4a970*/  STL.S16 [R1+0xf84], R13 ;  /* 0x000f840d01007387 */ /* 0x0001e20000100600 */
[----:B------:R-:W-:-:S03]  /*4a980*/  PRMT R5, RZ, 0x7610, R5 ;  /* 0x00007610ff057816 */ /* 0x000fc60000000005 */
[----:B------:R-:W-:Y:S04]  /*4a990*/  STL.S16 [R1+0xf80], R12 ;  /* 0x000f800c01007387 */ /* 0x000fe80000100600 */
[----:B------:R-:W-:Y:S04]  /*4a9a0*/  STL.S16 [R1+0xf7c], R11 ;  /* 0x000f7c0b01007387 */ /* 0x000fe80000100600 */
[----:B------:R-:W-:Y:S04]  /*4a9b0*/  STL.S16 [R1+0xf78], R10 ;  /* 0x000f780a01007387 */ /* 0x000fe80000100600 */
[----:B------:R-:W-:Y:S04]  /*4a9c0*/  STL.S16 [R1+0xf44], R9 ;  /* 0x000f440901007387 */ /* 0x000fe80000100600 */
[----:B------:R-:W-:Y:S04]  /*4a9d0*/  STL.S16 [R1+0xf40], R7 ;  /* 0x000f400701007387 */ /* 0x000fe80000100600 */
[----:B0-----:R-:W2:Y:S04]  /*4a9e0*/  LDL.LU R23, [R1+0xe18] ;  /* 0x000e180001177983 */ /* 0x001ea80000300800 */
[----:B------:R-:W-:Y:S04]  /*4a9f0*/  STL.S16 [R1+0xf0c], R6 ;  /* 0x000f0c0601007387 */ /* 0x000fe80000100600 */
[----:B-1----:R-:W2:Y:S04]  /*4aa00*/  LDL.LU R22, [R1+0x19ac] ;  /* 0x0019ac0001167983 */ /* 0x002ea80000300800 */
[----:B------:R0:W-:Y:S04]  /*4aa10*/  STL.S16 [R1+0xf08], R5 ;  /* 0x000f080501007387 */ /* 0x0001e80000100600 */
[----:B---3--:R-:W3:Y:S04]  /*4aa20*/  LDL.LU R21, [R1+0xe1c] ;  /* 0x000e1c0001157983 */ /* 0x008ee80000300800 */
[----:B----4-:R-:W4:Y:S04]  /*4aa30*/  LDL.LU R20, [R1+0x19b0] ;  /* 0x0019b00001147983 */ /* 0x010f280000300800 */
[----:B------:R-:W4:Y:S04]  /*4aa40*/  LDL.LU R16, [R1+0xe20] ;  /* 0x000e200001107983 */ /* 0x000f280000300800 */
[----:B------:R-:W4:Y:S01]  /*4aa50*/  LDL.LU R13, [R1+0x19b4] ;  /* 0x0019b400010d7983 */ /* 0x000f220000300800 */
[----:B------:R-:W-:-:S02]  /*4aa60*/  PRMT R4, RZ, 0x7610, R4 ;  /* 0x00007610ff047816 */ /* 0x000fc40000000004 */
[----:B------:R-:W-:Y:S01]  /*4aa70*/  PRMT R3, RZ, 0x7610, R3 ;  /* 0x00007610ff037816 */ /* 0x000fe20000000003 */
[----:B------:R-:W4:Y:S04]  /*4aa80*/  LDL.LU R19, [R1+0xe24] ;  /* 0x000e240001137983 */ /* 0x000f280000300800 */
[----:B------:R1:W-:Y:S04]  /*4aa90*/  STL.S16 [R1+0xed4], R4 ;  /* 0x000ed40401007387 */ /* 0x0003e80000100600 */
[----:B------:R-:W4:Y:S04]  /*4aaa0*/  LDL.LU R18, [R1+0x19b8] ;  /* 0x0019b80001127983 */ /* 0x000f280000300800 */
[----:B------:R1:W-:Y:S04]  /*4aab0*/  STL.S16 [R1+0xed0], R3 ;  /* 0x000ed00301007387 */ /* 0x0003e80000100600 */
[----:B0-----:R-:W4:Y:S04]  /*4aac0*/  LDL.LU R5, [R1+0xe30] ;  /* 0x000e300001057983 */ /* 0x001f280000300800 */
[----:B-1----:R-:W4:Y:S04]  /*4aad0*/  LDL.LU R4, [R1+0x19bc] ;  /* 0x0019bc0001047983 */ /* 0x002f280000300800 */
[----:B------:R-:W4:Y:S04]  /*4aae0*/  LDL.LU R12, [R1+0xe34] ;  /* 0x000e3400010c7983 */ /* 0x000f280000300800 */
[----:B------:R-:W4:Y:S04]  /*4aaf0*/  LDL.LU R7, [R1+0x19c0] ;  /* 0x0019c00001077983 */ /* 0x000f280000300800 */
        /* <DEDUP_REMOVED lines=8> */
[----:B------:R-:W4:Y:S04]  /*4ab80*/  LDL.LU R9, [R1+0xe40] ;  /* 0x000e400001097983 */ /* 0x000f280000300800 */
[----:B0-----:R-:W4:Y:S04]  /*4ab90*/  LDL.LU R8, [R1+0x19cc] ;  /* 0x0019cc0001087983 */ /* 0x001f280000300800 */
[----:B------:R-:W4:Y:S04]  /*4aba0*/  LDL.LU R14, [R1+0xe44] ;  /* 0x000e4400010e7983 */ /* 0x000f280000300800 */
[----:B------:R-:W4:Y:S04]  /*4abb0*/  LDL.LU R11, [R1+0x19d0] ;  /* 0x0019d000010b7983 */ /* 0x000f280000300800 */
[----:B------:R-:W4:Y:S04]  /*4abc0*/  LDL.LU R10, [R1+0xe48] ;  /* 0x000e4800010a7983 */ /* 0x000f280000300800 */
[----:B-1----:R-:W4:Y:S01]  /*4abd0*/  LDL.LU R2, [R1+0x19d4] ;  /* 0x0019d40001027983 */ /* 0x002f220000300800 */
[----:B------:R-:W-:-:S02]  /*4abe0*/  PRMT R26, RZ, 0x7610, R26 ;  /* 0x00007610ff1a7816 */ /* 0x000fc4000000001a */
[----:B------:R-:W-:Y:S02]  /*4abf0*/  PRMT R25, RZ, 0x7610, R25 ;  /* 0x00007610ff197816 */ /* 0x000fe40000000019 */
[----:B--2---:R-:W-:Y:S01]  /*4ac00*/  PRMT R0, RZ, 0x7610, R0 ;  /* 0x00007610ff007816 */ /* 0x004fe20000000000 */
[----:B------:R-:W-:Y:S01]  /*4ac10*/  STL.S16 [R1+0xe64], R26 ;  /* 0x000e641a01007387 */ /* 0x000fe20000100600 */
[----:B------:R-:W-:-:S03]  /*4ac20*/  PRMT R24, RZ, 0x7610, R24 ;  /* 0x00007610ff187816 */ /* 0x000fc60000000018 */
[----:B------:R-:W-:Y:S04]  /*4ac30*/  STL.S16 [R1+0xe60], R25 ;  /* 0x000e601901007387 */ /* 0x000fe80000100600 */
[----:B------:R0:W-:Y:S04]  /*4ac40*/  STL [R1+0x236c], R0 ;  /* 0x00236c0001007387 */ /* 0x0001e80000100800 */
[----:B------:R1:W-:Y:S01]  /*4ac50*/  STL.S16 [R1+0xe2c], R24 ;  /* 0x000e2c1801007387 */ /* 0x0003e20000100600 */
[----:B0-----:R-:W-:Y:S01]  /*4ac60*/  PRMT R0, RZ, 0x7610, R0 ;  /* 0x00007610ff007816 */ /* 0x001fe20000000000 */
[----:B------:R-:W-:-:S02]  /*4ac70*/  IMAD.MOV.U32 R81, RZ, RZ, R23 ;  /* 0x000000ffff517224 */ /* 0x000fc400078e0017 */
[----:B------:R-:W-:-:S05]  /*4ac80*/  IMAD.MOV.U32 R80, RZ, RZ, R22 ;  /* 0x000000ffff507224 */ /* 0x000fca00078e0016 */
[----:B------:R-:W-:Y:S01]  /*4ac90*/  STL.64 [R1+0x21b8], R80 ;  /* 0x0021b85001007387 */ /* 0x000fe20000100a00 */
[----:B---3--:R-:W-:Y:S02]  /*4aca0*/  IMAD.MOV.U32 R159, RZ, RZ, R21 ;  /* 0x000000ffff9f7224 */ /* 0x008fe400078e0015 */
[----:B----4-:R-:W-:Y:S01]  /*4acb0*/  IMAD.MOV.U32 R158, RZ, RZ, R20 ;  /* 0x000000ffff9e7224 */ /* 0x010fe200078e0014 */
[----:B------:R0:W-:Y:S01]  /*4acc0*/  STL.S16 [R1+0xdf4], R0 ;  /* 0x000df40001007387 */ /* 0x0001e20000100600 */
[----:B------:R-:W-:-:S03]  /*4acd0*/  IMAD.MOV.U32 R163, RZ, RZ, R16 ;  /* 0x000000ffffa37224 */ /* 0x000fc600078e0010 */
[----:B------:R-:W-:Y:S04]  /*4ace0*/  STL.64 [R1+0x21c0], R158 ;  /* 0x0021c09e01007387 */ /* 0x000fe80000100a00 */
[----:B------:R-:W2:Y:S01]  /*4acf0*/  LDL.LU R16, [R1+0xe4c] ;  /* 0x000e4c0001107983 */ /* 0x000ea20000300800 */
[----:B------:R-:W-:-:S03]  /*4ad00*/  IMAD.MOV.U32 R162, RZ, RZ, R13 ;  /* 0x000000ffffa27224 */ /* 0x000fc600078e000d */
[----:B------:R-:W3:Y:S01]  /*4ad10*/  LDL.LU R13, [R1+0x19d8] ;  /* 0x0019d800010d7983 */ /* 0x000ee20000300800 */
[----:B------:R-:W-:Y:S02]  /*4ad20*/  IMAD.MOV.U32 R83, RZ, RZ, R19 ;  /* 0x000000ffff537224 */ /* 0x000fe400078e0013 */
[----:B------:R-:W-:Y:S01]  /*4ad30*/  IMAD.MOV.U32 R82, RZ, RZ, R18 ;  /* 0x000000ffff527224 */ /* 0x000fe200078e0012 */
[----:B------:R-:W-:Y:S04]  /*4ad40*/  STL.64 [R1+0x21c8], R162 ;  /* 0x0021c8a201007387 */ /* 0x000fe80000100a00 */
[----:B------:R-:W-:Y:S04]  /*4ad50*/  STL.64 [R1+0x21d0], R82 ;  /* 0x0021d05201007387 */ /* 0x000fe80000100a00 */
[----:B------:R-:W-:Y:S01]  /*4ad60*/  STL.64 [R1+0x21d8], R4 ;  /* 0x0021d80401007387 */ /* 0x000fe20000100a00 */
[----:B------:R-:W-:-:S02]  /*4ad70*/  IMAD.MOV.U32 R85, RZ, RZ, R12 ;  /* 0x000000ffff557224 */ /* 0x000fc400078e000c */
[----:B------:R-:W-:Y:S02]  /*4ad80*/  IMAD.MOV.U32 R84, RZ, RZ, R7 ;  /* 0x000000ffff547224 */ /* 0x000fe400078e0007 */
[----:B------:R-:W-:-:S03]  /*4ad90*/  IMAD.MOV.U32 R7, RZ, RZ, R6 ;  /* 0x000000ffff077224 */ /* 0x000fc600078e0006 */
[----:B------:R-:W-:Y:S01]  /*4ada0*/  STL.64 [R1+0x21e0], R84 ;  /* 0x0021e05401007387 */ /* 0x000fe20000100a00 */
[----:B------:R-:W-:-:S03]  /*4adb0*/  IMAD.MOV.U32 R6, RZ, RZ, R3 ;  /* 0x000000ffff067224 */ /* 0x000fc600078e0003 */
[----:B------:R-:W4:Y:S04]  /*4adc0*/  LDL.LU R12, [R1+0xe50] ;  /* 0x000e5000010c7983 */ /* 0x000f280000300800 */
[----:B------:R-:W4:Y:S01]  /*4add0*/  LDL.LU R3, [R1+0x19dc] ;  /* 0x0019dc0001037983 */ /* 0x000f220000300800 */
[----:B------:R-:W-:Y:S02]  /*4ade0*/  IMAD.MOV.U32 R87, RZ, RZ, R17 ;  /* 0x000000ffff577224 */ /* 0x000fe400078e0011 */
[----:B------:R-:W-:Y:S01]  /*4adf0*/  IMAD.MOV.U32 R86, RZ, RZ, R15 ;  /* 0x000000ffff567224 */ /* 0x000fe200078e000f */
[----:B------:R-:W-:Y:S04]  /*4ae00*/  STL.64 [R1+0x21e8], R6 ;  /* 0x0021e80601007387 */ /* 0x000fe80000100a00 */
[----:B------:R-:W-:Y:S04]  /*4ae10*/  STL.64 [R1+0x21f0], R86 ;  /* 0x0021f05601007387 */ /* 0x000fe80000100a00 */
[----:B------:R-:W-:Y:S01]  /*4ae20*/  STL.64 [R1+0x2200], R8 ;  /* 0x0022000801007387 */ /* 0x000fe20000100a00 */
[----:B------:R-:W-:-:S02]  /*4ae30*/  IMAD.MOV.U32 R89, RZ, RZ, R14 ;  /* 0x000000ffff597224 */ /* 0x000fc400078e000e */
[----:B------:R-:W-:-:S05]  /*4ae40*/  IMAD.MOV.U32 R88, RZ, RZ, R11 ;  /* 0x000000ffff587224 */ /* 0x000fca00078e000b */
[----:B------:R-:W-:Y:S04]  /*4ae50*/  STL.64 [R1+0x2208], R88 ;  /* 0x0022085801007387 */ /* 0x000fe80000100a00 */
[----:B-1----:R-:W4:Y:S04]  /*4ae60*/  LDL.LU R24, [R1+0xe54] ;  /* 0x000e540001187983 */ /* 0x002f280000300800 */
[----:B------:R-:W4:Y:S01]  /*4ae70*/  LDL.LU R23, [R1+0x19e0] ;  /* 0x0019e00001177983 */ /* 0x000f220000300800 */
[----:B------:R-:W-:Y:S02]  /*4ae80*/  IMAD.MOV.U32 R11, RZ, RZ, R10 ;  /* 0x000000ffff0b7224 */ /* 0x000fe400078e000a */
[----:B------:R-:W-:Y:S01]  /*4ae90*/  IMAD.MOV.U32 R10, RZ, RZ, R2 ;  /* 0x000000ffff0a7224 */ /* 0x000fe200078e0002 */
[----:B------:R-:W4:Y:S04]  /*4aea0*/  LDL.LU R15, [R1+0xe58] ;  /* 0x000e5800010f7983 */ /* 0x000f280000300800 */
[----:B------:R-:W4:Y:S04]  /*4aeb0*/  LDL.LU R14, [R1+0x19e4] ;  /* 0x0019e400010e7983 */ /* 0x000f280000300800 */
[----:B------:R-:W4:Y:S04]  /*4aec0*/  LDL.LU R2, [R1+0xe5c] ;  /* 0x000e5c0001027983 */ /* 0x000f280000300800 */
[----:B0-----:R-:W4:Y:S04]  /*4aed0*/  LDL.LU R0, [R1+0x19e8] ;  /* 0x0019e80001007983 */ /* 0x001f280000300800 */
[----:B------:R-:W-:Y:S04]  /*4aee0*/  STL [R1+0x226c], R10 ;  /* 0x00226c0a01007387 */ /* 0x000fe80000100800 */
[----:B------:R-:W-:Y:S04]  /*4aef0*/  STL [R1+0x227c], R10 ;  /* 0x00227c0a01007387 */ /* 0x000fe80000100800 */
[----:B------:R-:W-:Y:S04]  /*4af00*/  STL [R1+0x2264], R11 ;  /* 0x0022640b01007387 */ /* 0x000fe80000100800 */
[----:B------:R-:W-:Y:S04]  /*4af10*/  STL [R1+0x2270], R11 ;  /* 0x0022700b01007387 */ /* 0x000fe80000100800 */
[----:B------:R-:W-:Y:S04]  /*4af20*/  STL [R1+0x2280], R11 ;  /* 0x0022800b01007387 */ /* 0x000fe80000100800 */
[----:B------:R0:W-:Y:S04]  /*4af30*/  STL.64 [R1+0x22a8], R10 ;  /* 0x0022a80a01007387 */ /* 0x0001e80000100a00 */
[----:B------:R-:W4:Y:S01]  /*4af40*/  LDL.LU R17, [R1+0xe68] ;  /* 0x000e680001117983 */ /* 0x000f220000300800 */
[----:B--2---:R-:W-:-:S03]  /*4af50*/  IMAD.MOV.U32 R91, RZ, RZ, R16 ;  /* 0x000000ffff5b7224 */ /* 0x004fc600078e0010 */
[----:B------:R-:W2:Y:S04]  /*4af60*/  LDL.LU R16, [R1+0x19ec] ;  /* 0x0019ec0001107983 */ /* 0x000ea80000300800 */
[----:B------:R-:W2:Y:S04]  /*4af70*/  LDL.LU R19, [R1+0xe6c] ;  /* 0x000e6c0001137983 */ /* 0x000ea80000300800 */
[----:B------:R-:W2:Y:S04]  /*4af80*/  LDL.LU R18, [R1+0x19f0] ;  /* 0x0019f00001127983 */ /* 0x000ea80000300800 */
[----:B0-----:R-:W2:Y:S04]  /*4af90*/  LDL.LU R10, [R1+0xe70] ;  /* 0x000e7000010a7983 */ /* 0x001ea80000300800 */
[----:B------:R-:W2:Y:S04]  /*4afa0*/  LDL.LU R9, [R1+0x19f4] ;  /* 0x0019f40001097983 */ /* 0x000ea80000300800 */
[----:B------:R-:W2:Y:S04]  /*4afb0*/  LDL.LU R5, [R1+0xe74] ;  /* 0x000e740001057983 */ /* 0x000ea80000300800 */
[----:B------:R-:W2:Y:S01]  /*4afc0*/  LDL.LU R4, [R1+0x19f8] ;  /* 0x0019f80001047983 */ /* 0x000ea20000300800 */
[----:B---3--:R-:W-:-:S03]  /*4afd0*/  IMAD.MOV.U32 R90, RZ, RZ, R13 ;  /* 0x000000ffff5a7224 */ /* 0x008fc600078e000d */
[----:B------:R-:W-:Y:S04]  /*4afe0*/  STL [R1+0x2274], R91 ;  /* 0x0022745b01007387 */ /* 0x000fe80000100800 */
[----:B------:R-:W-:Y:S04]  /*4aff0*/  STL.64 [R1+0x2288], R90 ;  /* 0x0022885a01007387 */ /* 0x000fe80000100a00 */
[----:B------:R-:W3:Y:S04]  /*4b000*/  LDL.LU R21, [R1+0xe78] ;  /* 0x000e780001157983 */ /* 0x000ee80000300800 */
[----:B------:R-:W3:Y:S04]  /*4b010*/  LDL.LU R20, [R1+0x19fc] ;  /* 0x0019fc0001147983 */ /* 0x000ee80000300800 */
[----:B------:R-:W3:Y:S04]  /*4b020*/  LDL.LU R22, [R1+0xe7c] ;  /* 0x000e7c0001167983 */ /* 0x000ee80000300800 */
[----:B------:R-:W3:Y:S04]  /*4b030*/  LDL.LU R11, [R1+0x1a00] ;  /* 0x001a0000010b7983 */ /* 0x000ee80000300800 */
[----:B------:R-:W3:Y:S04]  /*4b040*/  LDL.LU R8, [R1+0xe80] ;  /* 0x000e800001087983 */ /* 0x000ee80000300800 */
[----:B------:R-:W3:Y:S01]  /*4b050*/  LDL.LU R7, [R1+0x1a04] ;  /* 0x001a040001077983 */ /* 0x000ee20000300800 */
[----:B----4-:R-:W-:-:S02]  /*4b060*/  IMAD.MOV.U32 R13, RZ, RZ, R12 ;  /* 0x000000ffff0d7224 */ /* 0x010fc400078e000c */
[----:B------:R-:W-:Y:S01]  /*4b070*/  IMAD.MOV.U32 R12, RZ, RZ, R3 ;  /* 0x000000ffff0c7224 */ /* 0x000fe200078e0003 */
[----:B------:R-:W4:Y:S04]  /*4b080*/  LDL.LU R6, [R1+0xe84] ;  /* 0x000e840001067983 */ /* 0x000f280000300800 */
[----:B------:R-:W4:Y:S04]  /*4b090*/  LDL.LU R3, [R1+0x1a08] ;  /* 0x001a080001037983 */ /* 0x000f280000300800 */
[----:B------:R-:W-:Y:S04]  /*4b0a0*/  STL [R1+0x2360], R12 ;  /* 0x0023600c01007387 */ /* 0x000fe80000100800 */
[----:B------:R-:W-:Y:S04]  /*4b0b0*/  STL [R1+0x2370], R12 ;  /* 0x0023700c01007387 */ /* 0x000fe80000100800 */
[----:B------:R-:W-:Y:S01]  /*4b0c0*/  STL [R1+0x235c], R13 ;  /* 0x00235c0d01007387 */ /* 0x000fe20000100800 */
[----:B------:R-:W-:-:S02]  /*4b0d0*/  IMAD.MOV.U32 R93, RZ, RZ, R24 ;  /* 0x000000ffff5d7224 */ /* 0x000fc400078e0018 */
[----:B------:R-:W-:Y:S01]  /*4b0e0*/  IMAD.MOV.U32 R92, RZ, RZ, R23 ;  /* 0x000000ffff5c7224 */ /* 0x000fe200078e0017 */
[----:B------:R-:W-:Y:S04]  /*4b0f0*/  STL [R1+0x2374], R13 ;  /* 0x0023740d01007387 */ /* 0x000fe80000100800 */
[----:B------:R-:W-:Y:S04]  /*4b100*/  STL [R1+0x2378], R92 ;  /* 0x0023785c01007387 */ /* 0x000fe80000100800 */
[----:B------:R-:W-:Y:S01]  /*4b110*/  STL [R1+0x2364], R93 ;  /* 0x0023645d01007387 */ /* 0x000fe20000100800 */
[----:B------:R-:W-:-:S03]  /*4b120*/  IMAD.MOV.U32 R95, RZ, RZ, R2 ;  /* 0x000000ffff5f7224 */ /* 0x000fc600078e0002 */
[----:B------:R-:W-:Y:S04]  /*4b130*/  STL.64 [R1+0x2210], R14 ;  /* 0x0022100e01007387 */ /* 0x000fe80000100a00 */
[----:B------:R-:W4:Y:S01]  /*4b140*/  LDL.LU R2, [R1+0xe88] ;  /* 0x000e880001027983 */ /* 0x000f220000300800 */
[----:B------:R-:W-:-:S03]  /*4b150*/  IMAD.MOV.U32 R94, RZ, RZ, R0 ;  /* 0x000000ffff5e7224 */ /* 0x000fc600078e0000 */
[----:B------:R-:W4:Y:S04]  /*4b160*/  LDL.LU R0, [R1+0x1a0c] ;  /* 0x001a0c0001007983 */ /* 0x000f280000300800 */
[----:B------:R-:W-:Y:S04]  /*4b170*/  STL.64 [R1+0x2218], R94 ;  /* 0x0022185e01007387 */ /* 0x000fe80000100a00 */
[----:B--2---:R-:W-:Y:S01]  /*4b180*/  STL.64 [R1+0x2220], R16 ;  /* 0x0022201001007387 */ /* 0x004fe20000100a00 */
[----:B------:R-:W-:Y:S02]  /*4b190*/  IMAD.MOV.U32 R97, RZ, RZ, R19 ;  /* 0x000000ffff617224 */ /* 0x000fe400078e0013 */
[----:B------:R-:W-:-:S02]  /*4b1a0*/  IMAD.MOV.U32 R96, RZ, RZ, R18 ;  /* 0x000000ffff607224 */ /* 0x000fc400078e0012 */
[----:B------:R-:W-:Y:S02]  /*4b1b0*/  IMAD.MOV.U32 R19, RZ, RZ, R10 ;  /* 0x000000ffff137224 */ /* 0x000fe400078e000a */
[----:B------:R-:W-:Y:S01]  /*4b1c0*/  IMAD.MOV.U32 R18, RZ, RZ, R9 ;  /* 0x000000ffff127224 */ /* 0x000fe200078e0009 */
[----:B------:R-:W-:Y:S04]  /*4b1d0*/  STL.64 [R1+0x2230], R96 ;  /* 0x0022306001007387 */ /* 0x000fe80000100a00 */
[----:B------:R-:W-:Y:S04]  /*4b1e0*/  STL.64 [R1+0x2238], R18 ;  /* 0x0022381201007387 */ /* 0x000fe80000100a00 */
[----:B------:R-:W2:Y:S04]  /*4b1f0*/  LDL.LU R10, [R1+0xe8c] ;  /* 0x000e8c00010a7983 */ /* 0x000ea80000300800 */
[----:B------:R-:W2:Y:S01]  /*4b200*/  LDL.LU R9, [R1+0x1a10] ;  /* 0x001a100001097983 */ /* 0x000ea20000300800 */
[----:B------:R-:W-:-:S02]  /*4b210*/  IMAD.MOV.U32 R99, RZ, RZ, R5 ;  /* 0x000000ffff637224 */ /* 0x000fc400078e0005 */
[----:B------:R-:W-:Y:S01]  /*4b220*/  IMAD.MOV.U32 R98, RZ, RZ, R4 ;  /* 0x000000ffff627224 */ /* 0x000fe200078e0004 */
[----:B------:R-:W2:Y:S04]  /*4b230*/  LDL.LU R5, [R1+0xe90] ;  /* 0x000e900001057983 */ /* 0x000ea80000300800 */
[----:B------:R-:W2:Y:S04]  /*4b240*/  LDL.LU R4, [R1+0x1a14] ;  /* 0x001a140001047983 */ /* 0x000ea80000300800 */
[----:B------:R-:W-:Y:S01]  /*4b250*/  STL.64 [R1+0x2248], R98 ;  /* 0x0022486201007387 */ /* 0x000fe20000100a00 */
[----:B---3--:R-:W-:-:S02]  /*4b260*/  IMAD.MOV.U32 R101, RZ, RZ, R22 ;  /* 0x000000ffff657224 */ /* 0x008fc400078e0016 */
[----:B------:R-:W-:Y:S01]  /*4b270*/  IMAD.MOV.U32 R100, RZ, RZ, R11 ;  /* 0x000000ffff647224 */ /* 0x000fe200078e000b */
[----:B------:R-:W-:Y:S01]  /*4b280*/  STL.64 [R1+0x2250], R20 ;  /* 0x0022501401007387 */ /* 0x000fe20000100a00 */
[----:B------:R-:W-:-:S03]  /*4b290*/  IMAD.MOV.U32 R23, RZ, RZ, R8 ;  /* 0x000000ffff177224 */ /* 0x000fc600078e0008 */
[----:B------:R-:W-:Y:S01]  /*4b2a0*/  STL.64 [R1+0x2258], R100 ;  /* 0x0022586401007387 */ /* 0x000fe20000100a00 */
[----:B------:R-:W-:-:S03]  /*4b2b0*/  IMAD.MOV.U32 R22, RZ, RZ, R7 ;  /* 0x000000ffff167224 */ /* 0x000fc600078e0007 */
[----:B------:R-:W-:Y:S04]  /*4b2c0*/  STL [R1+0x2290], R23 ;  /* 0x0022901701007387 */ /* 0x000fe80000100800 */
[----:B------:R0:W-:Y:S04]  /*4b2d0*/  STL.64 [R1+0x22b0], R22 ;  /* 0x0022b01601007387 */ /* 0x0001e80000100a00 */
[----:B0-----:R-:W3:Y:S04]  /*4b2e0*/  LDL.LU R22, [R1+0xe94] ;  /* 0x000e940001167983 */ /* 0x001ee80000300800 */
[----:B------:R-:W3:Y:S04]  /*4b2f0*/  LDL.LU R21, [R1+0x1a18] ;  /* 0x001a180001157983 */ /* 0x000ee80000300800 */
[----:B------:R-:W3:Y:S04]  /*4b300*/  LDL.LU R20, [R1+0xea0] ;  /* 0x000ea00001147983 */ /* 0x000ee80000300800 */
[----:B------:R-:W3:Y:S04]  /*4b310*/  LDL.LU R19, [R1+0x1a1c] ;  /* 0x001a1c0001137983 */ /* 0x000ee80000300800 */
[----:B------:R-:W3:Y:S04]  /*4b320*/  LDL.LU R14, [R1+0xea4] ;  /* 0x000ea400010e7983 */ /* 0x000ee80000300800 */
[----:B------:R-:W3:Y:S01]  /*4b330*/  LDL.LU R13, [R1+0x1a20] ;  /* 0x001a2000010d7983 */ /* 0x000ee20000300800 */
[----:B----4-:R-:W-:-:S03]  /*4b340*/  IMAD.MOV.U32 R102, RZ, RZ, R3 ;  /* 0x000000ffff667224 */ /* 0x010fc600078e0003 */
[----:B------:R-:W4:Y:S04]  /*4b350*/  LDL.LU R8, [R1+0xea8] ;  /* 0x000ea80001087983 */ /* 0x000f280000300800 */
[----:B------:R-:W4:Y:S01]  /*4b360*/  LDL.LU R3, [R1+0x1a24] ;  /* 0x001a240001037983 */ /* 0x000f220000300800 */
[----:B------:R-:W-:-:S05]  /*4b370*/  IMAD.MOV.U32 R103, RZ, RZ, R6 ;  /* 0x000000ffff677224 */ /* 0x000fca00078e0006 */
[----:B------:R0:W-:Y:S04]  /*4b380*/  STL.64 [R1+0x2298], R102 ;  /* 0x0022986601007387 */ /* 0x0001e80000100a00 */
        /* <DEDUP_REMOVED lines=8> */
[----:B------:R-:W-:Y:S04]  /*4b410*/  STL [R1+0x22c8], R24 ;  /* 0x0022c81801007387 */ /* 0x000fe80000100800 */
[----:B------:R-:W-:Y:S04]  /*4b420*/  STL [R1+0x22b8], R25 ;  /* 0x0022b81901007387 */ /* 0x000fe80000100800 */
[----:B------:R-:W-:Y:S01]  /*4b430*/  STL.64 [R1+0x22d8], R24 ;  /* 0x0022d81801007387 */ /* 0x000fe20000100a00 */
[----:B--2---:R-:W-:-:S02]  /*4b440*/  IMAD.MOV.U32 R105, RZ, RZ, R10 ;  /* 0x000000ffff697224 */ /* 0x004fc400078e000a */
[----:B------:R-:W-:-:S05]  /*4b450*/  IMAD.MOV.U32 R104, RZ, RZ, R9 ;  /* 0x000000ffff687224 */ /* 0x000fca00078e0009 */
[----:B------:R-:W-:Y:S04]  /*4b460*/  STL.64 [R1+0x22c0], R104 ;  /* 0x0022c06801007387 */ /* 0x000fe80000100a00 */
[----:B------:R-:W2:Y:S04]  /*4b470*/  LDL.LU R18, [R1+0xeb8] ;  /* 0x000eb80001127983 */ /* 0x000ea80000300800 */
[----:B------:R-:W2:Y:S04]  /*4b480*/  LDL.LU R17, [R1+0x1a34] ;  /* 0x001a340001117983 */ /* 0x000ea80000300800 */
[----:B------:R-:W2:Y:S04]  /*4b490*/  LDL.LU R16, [R1+0xebc] ;  /* 0x000ebc0001107983 */ /* 0x000ea80000300800 */
[----:B------:R-:W2:Y:S04]  /*4b4a0*/  LDL.LU R15, [R1+0x1a38] ;  /* 0x001a3800010f7983 */ /* 0x000ea80000300800 */
[----:B------:R-:W2:Y:S04]  /*4b4b0*/  LDL.LU R10, [R1+0xec0] ;  /* 0x000ec000010a7983 */ /* 0x000ea80000300800 */
[----:B------:R-:W2:Y:S01]  /*4b4c0*/  LDL.LU R9, [R1+0x1a3c] ;  /* 0x001a3c0001097983 */ /* 0x000ea20000300800 */
[----:B------:R-:W-:-:S02]  /*4b4d0*/  IMAD.MOV.U32 R27, RZ, RZ, R5 ;  /* 0x000000ffff1b7224 */ /* 0x000fc400078e0005 */
[----:B------:R-:W-:Y:S01]  /*4b4e0*/  IMAD.MOV.U32 R26, RZ, RZ, R4 ;  /* 0x000000ffff1a7224 */ /* 0x000fe200078e0004 */
[----:B------:R-:W2:Y:S04]  /*4b4f0*/  LDL.LU R5, [R1+0xec4] ;  /* 0x000ec40001057983 */ /* 0x000ea80000300800 */
[----:B------:R-:W2:Y:S04]  /*4b500*/  LDL.LU R4, [R1+0x1a40] ;  /* 0x001a400001047983 */ /* 0x000ea80000300800 */
[----:B------:R-:W-:Y:S01]  /*4b510*/  STL [R1+0x2380], R26 ;  /* 0x0023801a01007387 */ /* 0x000fe20000100800 */
[----:B---3--:R-:W-:-:S02]  /*4b520*/  IMAD.MOV.U32 R107, RZ, RZ, R22 ;  /* 0x000000ffff6b7224 */ /* 0x008fc400078e0016 */
[----:B------:R-:W-:Y:S01]  /*4b530*/  IMAD.MOV.U32 R106, RZ, RZ, R21 ;  /* 0x000000ffff6a7224 */ /* 0x000fe200078e0015 */
[----:B------:R-:W-:Y:S01]  /*4b540*/  STL [R1+0x237c], R27 ;  /* 0x00237c1b01007387 */ /* 0x000fe20000100800 */
[----:B------:R-:W-:Y:S02]  /*4b550*/  IMAD.MOV.U32 R29, RZ, RZ, R20 ;  /* 0x000000ffff1d7224 */ /* 0x000fe400078e0014 */
[----:B------:R-:W-:Y:S01]  /*4b560*/  IMAD.MOV.U32 R28, RZ, RZ, R19 ;  /* 0x000000ffff1c7224 */ /* 0x000fe200078e0013 */
[----:B------:R1:W-:Y:S01]  /*4b570*/  STL.64 [R1+0x2388], R106 ;  /* 0x0023886a01007387 */ /* 0x0003e20000100a00 */
[----:B------:R-:W-:Y:S02]  /*4b580*/  IMAD.MOV.U32 R109, RZ, RZ, R14 ;  /* 0x000000ffff6d7224 */ /* 0x000fe400078e000e */
[----:B------:R-:W-:Y:S01]  /*4b590*/  IMAD.MOV.U32 R108, RZ, RZ, R13 ;  /* 0x000000ffff6c7224 */ /* 0x000fe200078e000d */
[----:B------:R-:W-:Y:S01]  /*4b5a0*/  STL.64 [R1+0x22d0], R28 ;  /* 0x0022d01c01007387 */ /* 0x000fe20000100a00 */
[----:B----4-:R-:W-:-:S03]  /*4b5b0*/  IMAD.MOV.U32 R31, RZ, RZ, R8 ;  /* 0x000000ffff1f7224 */ /* 0x010fc600078e0008 */
[----:B------:R-:W-:Y:S01]  /*4b5c0*/  STL.64 [R1+0x22e0], R108 ;  /* 0x0022e06c01007387 */ /* 0x000fe20000100a00 */
[----:B------:R-:W-:-:S03]  /*4b5d0*/  IMAD.MOV.U32 R30, RZ, RZ, R3 ;  /* 0x000000ffff1e7224 */ /* 0x000fc600078e0003 */
[----:B------:R-:W3:Y:S04]  /*4b5e0*/  LDL.LU R8, [R1+0xec8] ;  /* 0x000ec80001087983 */ /* 0x000ee80000300800 */
[----:B------:R-:W4:Y:S01]  /*4b5f0*/  LDL.LU R3, [R1+0x1a44] ;  /* 0x001a440001037983 */ /* 0x000f220000300800 */
[----:B------:R-:W-:Y:S02]  /*4b600*/  IMAD.MOV.U32 R111, RZ, RZ, R12 ;  /* 0x000000ffff6f7224 */ /* 0x000fe400078e000c */
[----:B------:R-:W-:Y:S01]  /*4b610*/  IMAD.MOV.U32 R110, RZ, RZ, R11 ;  /* 0x000000ffff6e7224 */ /* 0x000fe200078e000b */
[----:B------:R-:W-:Y:S01]  /*4b620*/  STL.64 [R1+0x22e8], R30 ;  /* 0x0022e81e01007387 */ /* 0x000fe20000100a00 */
[----:B------:R-:W-:-:S03]  /*4b630*/  IMAD.MOV.U32 R33, RZ, RZ, R2 ;  /* 0x000000ffff217224 */ /* 0x000fc600078e0002 */
[----:B------:R-:W-:Y:S04]  /*4b640*/  STL.64 [R1+0x22f0], R110 ;  /* 0x0022f06e01007387 */ /* 0x000fe80000100a00 */
[----:B------:R-:W4:Y:S01]  /*4b650*/  LDL.LU R2, [R1+0xecc] ;  /* 0x000ecc0001027983 */ /* 0x000f220000300800 */
[----:B------:R-:W-:-:S03]  /*4b660*/  IMAD.MOV.U32 R32, RZ, RZ, R0 ;  /* 0x000000ffff207224 */ /* 0x000fc600078e0000 */
[----:B------:R-:W4:Y:S04]  /*4b670*/  LDL.LU R0, [R1+0x1a48] ;  /* 0x001a480001007983 */ /* 0x000f280000300800 */
[----:B------:R-:W-:Y:S04]  /*4b680*/  STL.64 [R1+0x22f8], R32 ;  /* 0x0022f82001007387 */ /* 0x000fe80000100a00 */
[----:B------:R-:W4:Y:S04]  /*4b690*/  LDL.LU R14, [R1+0xed8] ;  /* 0x000ed800010e7983 */ /* 0x000f280000300800 */
[----:B------:R-:W4:Y:S04]  /*4b6a0*/  LDL.LU R13, [R1+0x1a4c] ;  /* 0x001a4c00010d7983 */ /* 0x000f280000300800 */
[----:B------:R-:W4:Y:S04]  /*4b6b0*/  LDL.LU R12, [R1+0xedc] ;  /* 0x000edc00010c7983 */ /* 0x000f280000300800 */
[----:B------:R-:W4:Y:S01]  /*4b6c0*/  LDL.LU R11, [R1+0x1a50] ;  /* 0x001a5000010b7983 */ /* 0x000f220000300800 */
[----:B------:R-:W-:-:S02]  /*4b6d0*/  IMAD.MOV.U32 R113, RZ, RZ, R7 ;  /* 0x000000ffff717224 */ /* 0x000fc400078e0007 */
[----:B------:R-:W-:Y:S01]  /*4b6e0*/  IMAD.MOV.U32 R112, RZ, RZ, R6 ;  /* 0x000000ffff707224 */ /* 0x000fe200078e0006 */
[----:B------:R-:W4:Y:S04]  /*4b6f0*/  LDL.LU R7, [R1+0xee0] ;  /* 0x000ee00001077983 */ /* 0x000f280000300800 */
[----:B------:R-:W4:Y:S04]  /*4b700*/  LDL.LU R6, [R1+0x1a54] ;  /* 0x001a540001067983 */ /* 0x000f280000300800 */
[----:B------:R-:W-:Y:S01]  /*4b710*/  STL.64 [R1+0x2300], R112 ;  /* 0x0023007001007387 */ /* 0x000fe20000100a00 */
[----:B--2---:R-:W-:-:S02]  /*4b720*/  IMAD.MOV.U32 R35, RZ, RZ, R18 ;  /* 0x000000ffff237224 */ /* 0x004fc400078e0012 */
[----:B------:R-:W-:Y:S02]  /*4b730*/  IMAD.MOV.U32 R34, RZ, RZ, R17 ;  /* 0x000000ffff227224 */ /* 0x000fe400078e0011 */
[----:B------:R-:W-:Y:S02]  /*4b740*/  IMAD.MOV.U32 R115, RZ, RZ, R16 ;  /* 0x000000ffff737224 */ /* 0x000fe400078e0010 */
[----:B------:R-:W-:Y:S01]  /*4b750*/  IMAD.MOV.U32 R114, RZ, RZ, R15 ;  /* 0x000000ffff727224 */ /* 0x000fe200078e000f */
[----:B------:R-:W-:Y:S01]  /*4b760*/  STL.64 [R1+0x2308], R34 ;  /* 0x0023082201007387 */ /* 0x000fe20000100a00 */
        /* <DEDUP_REMOVED lines=10> */
[----:B------:R-:W-:Y:S04]  /*4b810*/  STL [R1+0x2338], R116 ;  /* 0x0023387401007387 */ /* 0x000fe80000100800 */
[----:B------:R-:W-:Y:S04]  /*4b820*/  STL [R1+0x2390], R116 ;  /* 0x0023907401007387 */ /* 0x000fe80000100800 */
[----:B------:R-:W-:Y:S04]  /*4b830*/  STL [R1+0x2328], R117 ;  /* 0x0023287501007387 */ /* 0x000fe80000100800 */
[----:B------:R-:W-:Y:S04]  /*4b840*/  STL [R1+0x23a0], R117 ;  /* 0x0023a07501007387 */ /* 0x000fe80000100800 */
[----:B------:R-:W2:Y:S01]  /*4b850*/  LDL.LU R10, [R1+0xeec] ;  /* 0x000eec00010a7983 */ /* 0x000ea20000300800 */
[----:B---3--:R-:W-:-:S03]  /*4b860*/  IMAD.MOV.U32 R39, RZ, RZ, R8 ;  /* 0x000000ffff277224 */ /* 0x008fc600078e0008 */
[----:B------:R-:W3:Y:S01]  /*4b870*/  LDL.LU R9, [R1+0x1a60] ;  /* 0x001a600001097983 */ /* 0x000ee20000300800 */
[----:B----4-:R-:W-:-:S03]  /*4b880*/  IMAD.MOV.U32 R38, RZ, RZ, R3 ;  /* 0x000000ffff267224 */ /* 0x010fc600078e0003 */
[----:B------:R-:W4:Y:S04]  /*4b890*/  LDL.LU R8, [R1+0xef0] ;  /* 0x000ef00001087983 */ /* 0x000f280000300800 */
[----:B------:R-:W4:Y:S04]  /*4b8a0*/  LDL.LU R3, [R1+0x1a64] ;  /* 0x001a640001037983 */ /* 0x000f280000300800 */
[----:B------:R-:W-:Y:S01]  /*4b8b0*/  STL.64 [R1+0x2330], R38 ;  /* 0x0023302601007387 */ /* 0x000fe20000100a00 */
[----:B------:R-:W-:-:S03]  /*4b8c0*/  IMAD.MOV.U32 R119, RZ, RZ, R2 ;  /* 0x000000ffff777224 */ /* 0x000fc600078e0002 */
[----:B------:R-:W4:Y:S01]  /*4b8d0*/  LDL.LU R2, [R1+0xef4] ;  /* 0x000ef40001027983 */ /* 0x000f220000300800 */
[----:B------:R-:W-:-:S03]  /*4b8e0*/  IMAD.MOV.U32 R118, RZ, RZ, R0 ;  /* 0x000000ffff767224 */ /* 0x000fc600078e0000 */
[----:B------:R-:W4:Y:S01]  /*4b8f0*/  LDL.LU R0, [R1+0x1a68] ;  /* 0x001a680001007983 */ /* 0x000f220000300800 */
[----:B------:R-:W-:Y:S02]  /*4b900*/  IMAD.MOV.U32 R41, RZ, RZ, R14 ;  /* 0x000000ffff297224 */ /* 0x000fe400078e000e */
[----:B------:R-:W-:Y:S01]  /*4b910*/  IMAD.MOV.U32 R40, RZ, RZ, R13 ;  /* 0x000000ffff287224 */ /* 0x000fe200078e000d */
[----:B------:R-:W-:Y:S01]  /*4b920*/  STL.64 [R1+0x2340], R118 ;  /* 0x0023407601007387 */ /* 0x000fe20000100a00 */
[----:B------:R-:W-:Y:S02]  /*4b930*/  IMAD.MOV.U32 R121, RZ, RZ, R12 ;  /* 0x000000ffff797224 */ /* 0x000fe400078e000c */
[----:B------:R-:W-:Y:S01]  /*4b940*/  IMAD.MOV.U32 R120, RZ, RZ, R11 ;  /* 0x000000ffff787224 */ /* 0x000fe200078e000b */
[----:B------:R0:W-:Y:S04]  /*4b950*/  STL.64 [R1+0x2398], R40 ;  /* 0x0023982801007387 */ /* 0x0001e80000100a00 */
[----:B------:R-:W-:Y:S04]  /*4b960*/  STL.64 [R1+0x23a8], R120 ;  /* 0x0023a87801007387 */ /* 0x000fe80000100a00 */
        /* <DEDUP_REMOVED lines=12> */
[----:B------:R-:W-:Y:S04]  /*4ba30*/  STL [R1+0x23b0], R42 ;  /* 0x0023b02a01007387 */ /* 0x000fe80000100800 */
[----:B------:R-:W-:Y:S04]  /*4ba40*/  STL [R1+0x2348], R43 ;  /* 0x0023482b01007387 */ /* 0x000fe80000100800 */
[----:B------:R-:W-:Y:S01]  /*4ba50*/  STL [R1+0x23c0], R43 ;  /* 0x0023c02b01007387 */ /* 0x000fe20000100800 */
[----:B--2---:R-:W-:-:S02]  /*4ba60*/  IMAD.MOV.U32 R123, RZ, RZ, R20 ;  /* 0x000000ffff7b7224 */ /* 0x004fc400078e0014 */
[----:B------:R-:W-:Y:S02]  /*4ba70*/  IMAD.MOV.U32 R122, RZ, RZ, R19 ;  /* 0x000000ffff7a7224 */ /* 0x000fe400078e0013 */
[----:B------:R-:W-:-:S03]  /*4ba80*/  IMAD.MOV.U32 R45, RZ, RZ, R5 ;  /* 0x000000ffff2d7224 */ /* 0x000fc600078e0005 */
[----:B------:R-:W-:Y:S01]  /*4ba90*/  STL.64 [R1+0x2350], R122 ;  /* 0x0023507a01007387 */ /* 0x000fe20000100a00 */
[----:B------:R-:W-:-:S03]  /*4baa0*/  IMAD.MOV.U32 R44, RZ, RZ, R4 ;  /* 0x000000ffff2c7224 */ /* 0x000fc600078e0004 */
[----:B------:R-:W2:Y:S04]  /*4bab0*/  LDL.LU R5, [R1+0xf14] ;  /* 0x000f140001057983 */ /* 0x000ea80000300800 */
[----:B------:R-:W2:Y:S04]  /*4bac0*/  LDL.LU R4, [R1+0x1a80] ;  /* 0x001a800001047983 */ /* 0x000ea80000300800 */
[----:B------:R-:W-:Y:S01]  /*4bad0*/  STL.64 [R1+0x23b8], R44 ;  /* 0x0023b82c01007387 */ /* 0x000fe20000100a00 */
[----:B------:R-:W-:Y:S02]  /*4bae0*/  IMAD.MOV.U32 R125, RZ, RZ, R10 ;  /* 0x000000ffff7d7224 */ /* 0x000fe400078e000a */
[----:B---3--:R-:W-:-:S02]  /*4baf0*/  IMAD.MOV.U32 R124, RZ, RZ, R9 ;  /* 0x000000ffff7c7224 */ /* 0x008fc400078e0009 */
[----:B----4-:R-:W-:Y:S02]  /*4bb00*/  IMAD.MOV.U32 R47, RZ, RZ, R8 ;  /* 0x000000ffff2f7224 */ /* 0x010fe400078e0008 */
[----:B------:R-:W-:Y:S01]  /*4bb10*/  IMAD.MOV.U32 R46, RZ, RZ, R3 ;  /* 0x000000ffff2e7224 */ /* 0x000fe200078e0003 */
[----:B------:R-:W-:Y:S04]  /*4bb20*/  STL.64 [R1+0x23c8], R124 ;  /* 0x0023c87c01007387 */ /* 0x000fe80000100a00 */
[----:B------:R-:W-:Y:S04]  /*4bb30*/  STL [R1+0x23e0], R46 ;  /* 0x0023e02e01007387 */ /* 0x000fe80000100800 */
[----:B------:R-:W-:Y:S04]  /*4bb40*/  STL [R1+0x23d0], R47 ;  /* 0x0023d02f01007387 */ /* 0x000fe80000100800 */
[----:B------:R-:W3:Y:S04]  /*4bb50*/  LDL.LU R10, [R1+0xf18] ;  /* 0x000f1800010a7983 */ /* 0x000ee80000300800 */
[----:B------:R-:W4:Y:S04]  /*4bb60*/  LDL.LU R9, [R1+0x1a84] ;  /* 0x001a840001097983 */ /* 0x000f280000300800 */
[----:B------:R-:W4:Y:S04]  /*4bb70*/  LDL.LU R8, [R1+0xf1c] ;  /* 0x000f1c0001087983 */ /* 0x000f280000300800 */
[----:B------:R-:W4:Y:S01]  /*4bb80*/  LDL.LU R3, [R1+0x1a88] ;  /* 0x001a880001037983 */ /* 0x000f220000300800 */
[----:B------:R-:W-:-:S03]  /*4bb90*/  IMAD.MOV.U32 R127, RZ, RZ, R2 ;  /* 0x000000ffff7f7224 */ /* 0x000fc600078e0002 */
[----:B------:R-:W4:Y:S01]  /*4bba0*/  LDL.LU R2, [R1+0xf20] ;  /* 0x000f200001027983 */ /* 0x000f220000300800 */
[----:B------:R-:W-:-:S03]  /*4bbb0*/  IMAD.MOV.U32 R126, RZ, RZ, R0 ;  /* 0x000000ffff7e7224 */ /* 0x000fc600078e0000 */
[----:B------:R-:W4:Y:S04]  /*4bbc0*/  LDL.LU R0, [R1+0x1a8c] ;  /* 0x001a8c0001007983 */ /* 0x000f280000300800 */
[----:B------:R-:W-:Y:S01]  /*4bbd0*/  STL.64 [R1+0x23d8], R126 ;  /* 0x0023d87e01007387 */ /* 0x000fe20000100a00 */
[----:B------:R-:W-:Y:S02]  /*4bbe0*/  IMAD.MOV.U32 R49, RZ, RZ, R18 ;  /* 0x000000ffff317224 */ /* 0x000fe400078e0012 */
[----:B------:R-:W-:Y:S02]  /*4bbf0*/  IMAD.MOV.U32 R48, RZ, RZ, R17 ;  /* 0x000000ffff307224 */ /* 0x000fe400078e0011 */
[----:B------:R-:W-:Y:S02]  /*4bc00*/  IMAD.MOV.U32 R129, RZ, RZ, R16 ;  /* 0x000000ffff817224 */ /* 0x000fe400078e0010 */
[----:B------:R-:W-:Y:S01]  /*4bc10*/  IMAD.MOV.U32 R128, RZ, RZ, R15 ;  /* 0x000000ffff807224 */ /* 0x000fe200078e000f */
[----:B------:R-:W-:Y:S01]  /*4bc20*/  STL.64 [R1+0x23e8], R48 ;  /* 0x0023e83001007387 */ /* 0x000fe20000100a00 */
[----:B------:R-:W-:-:S03]  /*4bc30*/  IMAD.MOV.U32 R51, RZ, RZ, R14 ;  /* 0x000000ffff337224 */ /* 0x000fc600078e000e */
[----:B------:R-:W-:Y:S01]  /*4bc40*/  STL [R1+0x2400], R128 ;  /* 0x0024008001007387 */ /* 0x000fe20000100800 */
[----:B------:R-:W-:-:S03]  /*4bc50*/  IMAD.MOV.U32 R50, RZ, RZ, R13 ;  /* 0x000000ffff327224 */ /* 0x000fc600078e000d */
[----:B------:R-:W-:Y:S01]  /*4bc60*/  STL [R1+0x23f0], R129 ;  /* 0x0023f08101007387 */ /* 0x000fe20000100800 */
[----:B------:R-:W-:Y:S02]  /*4bc70*/  IMAD.MOV.U32 R131, RZ, RZ, R12 ;  /* 0x000000ffff837224 */ /* 0x000fe400078e000c */
[----:B------:R-:W-:Y:S01]  /*4bc80*/  IMAD.MOV.U32 R130, RZ, RZ, R11 ;  /* 0x000000ffff827224 */ /* 0x000fe200078e000b */
[----:B------:R-:W-:Y:S04]  /*4bc90*/  STL.64 [R1+0x23f8], R50 ;  /* 0x0023f83201007387 */ /* 0x000fe80000100a00 */
[----:B------:R-:W-:Y:S01]  /*4bca0*/  STL.64 [R1+0x2408], R130 ;  /* 0x0024088201007387 */ /* 0x000fe20000100a00 */
[----:B------:R-:W-:Y:S02]  /*4bcb0*/  IMAD.MOV.U32 R53, RZ, RZ, R7 ;  /* 0x000000ffff357224 */ /* 0x000fe400078e0007 */
[----:B------:R-:W-:Y:S01]  /*4bcc0*/  IMAD.MOV.U32 R52, RZ, RZ, R6 ;  /* 0x000000ffff347224 */ /* 0x000fe200078e0006 */
[----:B------:R-:W4:Y:S04]  /*4bcd0*/  LDL.LU R22, [R1+0xf24] ;  /* 0x000f240001167983 */ /* 0x000f280000300800 */
[----:B------:R-:W4:Y:S04]  /*4bce0*/  LDL.LU R21, [R1+0x1a90] ;  /* 0x001a900001157983 */ /* 0x000f280000300800 */
[----:B------:R-:W4:Y:S04]  /*4bcf0*/  LDL.LU R20, [R1+0xf28] ;  /* 0x000f280001147983 */ /* 0x000f280000300800 */
[----:B------:R-:W4:Y:S04]  /*4bd00*/  LDL.LU R19, [R1+0x1a94] ;  /* 0x001a940001137983 */ /* 0x000f280000300800 */
[----:B------:R-:W4:Y:S04]  /*4bd10*/  LDL.LU R16, [R1+0xf2c] ;  /* 0x000f2c0001107983 */ /* 0x000f280000300800 */
[----:B------:R-:W4:Y:S04]  /*4bd20*/  LDL.LU R15, [R1+0x1a98] ;  /* 0x001a9800010f7983 */ /* 0x000f280000300800 */
[----:B------:R-:W-:Y:S04]  /*4bd30*/  STL.64 [R1+0x2410], R52 ;  /* 0x0024103401007387 */ /* 0x000fe80000100a00 */
[----:B------:R-:W4:Y:S04]  /*4bd40*/  LDL.LU R14, [R1+0xf30] ;  /* 0x000f3000010e7983 */ /* 0x000f280000300800 */
[----:B------:R-:W4:Y:S04]  /*4bd50*/  LDL.LU R12, [R1+0x1a9c] ;  /* 0x001a9c00010c7983 */ /* 0x000f280000300800 */
[----:B------:R-:W4:Y:S04]  /*4bd60*/  LDL.LU R7, [R1+0xf34] ;  /* 0x000f340001077983 */ /* 0x000f280000300800 */
[----:B------:R-:W4:Y:S01]  /*4bd70*/  LDL.LU R6, [R1+0x1aa0] ;  /* 0x001aa00001067983 */ /* 0x000f220000300800 */
[----:B--2---:R-:W-:-:S03]  /*4bd80*/  IMAD.MOV.U32 R133, RZ, RZ, R5 ;  /* 0x000000ffff857224 */ /* 0x004fc600078e0005 */
[----:B------:R-:W2:Y:S01]  /*4bd90*/  LDL.LU R5, [R1+0xf38] ;  /* 0x000f380001057983 */ /* 0x000ea20000300800 */
[----:B------:R-:W-:-:S03]  /*4bda0*/  IMAD.MOV.U32 R132, RZ, RZ, R4 ;  /* 0x000000ffff847224 */ /* 0x000fc600078e0004 */
[----:B------:R-:W2:Y:S04]  /*4bdb0*/  LDL.LU R4, [R1+0x1aa4] ;  /* 0x001aa40001047983 */ /* 0x000ea80000300800 */
[----:B------:R-:W-:Y:S04]  /*4bdc0*/  STL [R1+0x2428], R132 ;  /* 0x0024288401007387 */ /* 0x000fe80000100800 */
[----:B------:R-:W-:Y:S01]  /*4bdd0*/  STL [R1+0x2418], R133 ;  /* 0x0024188501007387 */ /* 0x000fe20000100800 */
[----:B---3--:R-:W-:Y:S02]  /*4bde0*/  IMAD.MOV.U32 R55, RZ, RZ, R10 ;  /* 0x000000ffff377224 */ /* 0x008fe400078e000a */
[----:B----4-:R-:W-:-:S02]  /*4bdf0*/  IMAD.MOV.U32 R54, RZ, RZ, R9 ;  /* 0x000000ffff367224 */ /* 0x010fc400078e0009 */
[----:B------:R-:W-:Y:S02]  /*4be00*/  IMAD.MOV.U32 R135, RZ, RZ, R8 ;  /* 0x000000ffff877224 */ /* 0x000fe400078e0008 */
[----:B------:R-:W-:Y:S01]  /*4be10*/  IMAD.MOV.U32 R134, RZ, RZ, R3 ;  /* 0x000000ffff867224 */ /* 0x000fe200078e0003 */
[----:B------:R-:W-:Y:S04]  /*4be20*/  STL.64 [R1+0x2420], R54 ;  /* 0x0024203601007387 */ /* 0x000fe80000100a00 */
[----:B------:R-:W-:Y:S04]  /*4be30*/  STL.64 [R1+0x2430], R134 ;  /* 0x0024308601007387 */ /* 0x000fe80000100a00 */
[----:B------:R-:W3:Y:S04]  /*4be40*/  LDL.LU R18, [R1+0xf3c] ;  /* 0x000f3c0001127983 */ /* 0x000ee80000300800 */
[----:B------:R-:W4:Y:S04]  /*4be50*/  LDL.LU R17, [R1+0x1aa8] ;  /* 0x001aa80001117983 */ /* 0x000f280000300800 */
[----:B------:R-:W4:Y:S04]  /*4be60*/  LDL.LU R13, [R1+0xf48] ;  /* 0x000f4800010d7983 */ /* 0x000f280000300800 */
[----:B------:R-:W4:Y:S04]  /*4be70*/  LDL.LU R11, [R1+0x1aac] ;  /* 0x001aac00010b7983 */ /* 0x000f280000300800 */
[----:B------:R-:W4:Y:S04]  /*4be80*/  LDL.LU R10, [R1+0xf4c] ;  /* 0x000f4c00010a7983 */ /* 0x000f280000300800 */
[----:B------:R-:W4:Y:S04]  /*4be90*/  LDL.LU R9, [R1+0x1ab0] ;  /* 0x001ab00001097983 */ /* 0x000f280000300800 */
[----:B------:R-:W4:Y:S04]  /*4bea0*/  LDL.LU R8, [R1+0xf50] ;  /* 0x000f500001087983 */ /* 0x000f280000300800 */
[----:B------:R-:W4:Y:S01]  /*4beb0*/  LDL.LU R3, [R1+0x1ab4] ;  /* 0x001ab40001037983 */ /* 0x000f220000300800 */
[----:B------:R-:W-:-:S03]  /*4bec0*/  IMAD.MOV.U32 R57, RZ, RZ, R2 ;  /* 0x000000ffff397224 */ /* 0x000fc600078e0002 */
[----:B------:R-:W4:Y:S01]  /*4bed0*/  LDL.LU R2, [R1+0xf54] ;  /* 0x000f540001027983 */ /* 0x000f220000300800 */
[----:B------:R-:W-:-:S03]  /*4bee0*/  IMAD.MOV.U32 R56, RZ, RZ, R0 ;  /* 0x000000ffff387224 */ /* 0x000fc600078e0000 */
[----:B------:R-:W4:Y:S04]  /*4bef0*/  LDL.LU R0, [R1+0x1ab8] ;  /* 0x001ab80001007983 */ /* 0x000f280000300800 */
[----:B------:R-:W-:Y:S04]  /*4bf00*/  STL [R1+0x2448], R56 ;  /* 0x0024483801007387 */ /* 0x000fe80000100800 */
[----:B------:R-:W-:Y:S01]  /*4bf10*/  STL [R1+0x2438], R57 ;  /* 0x0024383901007387 */ /* 0x000fe20000100800 */
[----:B------:R-:W-:Y:S02]  /*4bf20*/  IMAD.MOV.U32 R137, RZ, RZ, R22 ;  /* 0x000000ffff897224 */ /* 0x000fe400078e0016 */
[----:B------:R-:W-:-:S02]  /*4bf30*/  IMAD.MOV.U32 R136, RZ, RZ, R21 ;  /* 0x000000ffff887224 */ /* 0x000fc400078e0015 */
[----:B------:R-:W-:Y:S02]  /*4bf40*/  IMAD.MOV.U32 R59, RZ, RZ, R20 ;  /* 0x000000ffff3b7224 */ /* 0x000fe400078e0014 */
[----:B------:R-:W-:Y:S01]  /*4bf50*/  IMAD.MOV.U32 R58, RZ, RZ, R19 ;  /* 0x000000ffff3a7224 */ /* 0x000fe200078e0013 */
[----:B------:R-:W-:Y:S01]  /*4bf60*/  STL.64 [R1+0x2440], R136 ;  /* 0x0024408801007387 */ /* 0x000fe20000100a00 */
[----:B------:R-:W-:Y:S02]  /*4bf70*/  IMAD.MOV.U32 R139, RZ, RZ, R16 ;  /* 0x000000ffff8b7224 */ /* 0x000fe400078e0010 */
[----:B------:R-:W-:Y:S01]  /*4bf80*/  IMAD.MOV.U32 R138, RZ, RZ, R15 ;  /* 0x000000ffff8a7224 */ /* 0x000fe200078e000f */
[----:B------:R-:W-:Y:S04]  /*4bf90*/  STL.64 [R1+0x2450], R58 ;  /* 0x0024503a01007387 */ /* 0x000fe80000100a00 */
[----:B------:R-:W-:Y:S01]  /*4bfa0*/  STL [R1+0x2468], R138 ;  /* 0x0024688a01007387 */ /* 0x000fe20000100800 */
[----:B------:R-:W-:-:S02]  /*4bfb0*/  IMAD.MOV.U32 R61, RZ, RZ, R14 ;  /* 0x000000ffff3d7224 */ /* 0x000fc400078e000e */
[----:B------:R-:W-:Y:S01]  /*4bfc0*/  IMAD.MOV.U32 R60, RZ, RZ, R12 ;  /* 0x000000ffff3c7224 */ /* 0x000fe200078e000c */
[----:B------:R-:W-:Y:S01]  /*4bfd0*/  STL [R1+0x2458], R139 ;  /* 0x0024588b01007387 */ /* 0x000fe20000100800 */
[----:B------:R-:W-:Y:S02]  /*4bfe0*/  IMAD.MOV.U32 R141, RZ, RZ, R7 ;  /* 0x000000ffff8d7224 */ /* 0x000fe400078e0007 */
[----:B------:R-:W-:Y:S01]  /*4bff0*/  IMAD.MOV.U32 R140, RZ, RZ, R6 ;  /* 0x000000ffff8c7224 */ /* 0x000fe200078e0006 */
[----:B------:R-:W-:Y:S04]  /*4c000*/  STL.64 [R1+0x2460], R60 ;  /* 0x0024603c01007387 */ /* 0x000fe80000100a00 */
[----:B------:R-:W-:Y:S04]  /*4c010*/  STL.64 [R1+0x2470], R140 ;  /* 0x0024708c01007387 */ /* 0x000fe80000100a00 */
[----:B------:R-:W4:Y:S04]  /*4c020*/  LDL.LU R16, [R1+0xf58] ;  /* 0x000f580001107983 */ /* 0x000f280000300800 */
[----:B------:R-:W4:Y:S04]  /*4c030*/  LDL.LU R15, [R1+0x1abc] ;  /* 0x001abc00010f7983 */ /* 0x000f280000300800 */
        /* <DEDUP_REMOVED lines=14> */
[----:B------:R-:W-:Y:S01]  /*4c120*/  STL.64 [R1+0x2480], R142 ;  /* 0x0024808e01007387 */ /* 0x000fe20000100a00 */
[----:B------:R-:W-:Y:S02]  /*4c130*/  IMAD.MOV.U32 R145, RZ, RZ, R10 ;  /* 0x000000ffff917224 */ /* 0x000fe400078e000a */
[----:B------:R-:W-:Y:S01]  /*4c140*/  IMAD.MOV.U32 R144, RZ, RZ, R9 ;  /* 0x000000ffff907224 */ /* 0x000fe200078e0009 */
[----:B------:R-:W-:Y:S01]  /*4c150*/  STL.64 [R1+0x2488], R64 ;  /* 0x0024884001007387 */ /* 0x000fe20000100a00 */
        /* <DEDUP_REMOVED lines=34> */
[----:B------:R-:W4:Y:S04]  /*4c380*/  LDL.LU R12, [R1+0x1aec] ;  /* 0x001aec00010c7983 */ /* 0x000f280000300800 */
[----:B------:R-:W0:Y:S04]  /*4c390*/  LDL.LU R7, [R1+0x189c] ;  /* 0x00189c0001077983 */ /* 0x000e280000300800 */
[----:B------:R-:W4:Y:S01]  /*4c3a0*/  LDL.LU R6, [R1+0x1af0] ;  /* 0x001af00001067983 */ /* 0x000f220000300800 */
[----:B--2---:R-:W-:-:S03]  /*4c3b0*/  IMAD.MOV.U32 R151, RZ, RZ, R5 ;  /* 0x000000ffff977224 */ /* 0x004fc600078e0005 */
[----:B------:R-:W1:Y:S01]  /*4c3c0*/  LDL.LU R5, [R1+0x18a0] ;  /* 0x0018a00001057983 */ /* 0x000e620000300800 */
[----:B------:R-:W-:-:S03]  /*4c3d0*/  IMAD.MOV.U32 R150, RZ, RZ, R4 ;  /* 0x000000ffff967224 */ /* 0x000fc600078e0004 */
[----:B------:R-:W2:Y:S04]  /*4c3e0*/  LDL.LU R4, [R1+0x1af4] ;  /* 0x001af40001047983 */ /* 0x000ea80000300800 */
[----:B------:R-:W-:Y:S01]  /*4c3f0*/  STL.64 [R1+0x24d0], R150 ;  /* 0x0024d09601007387 */ /* 0x000fe20000100a00 */
[----:B---3--:R-:W-:Y:S02]  /*4c400*/  IMAD.MOV.U32 R73, RZ, RZ, R22 ;  /* 0x000000ffff497224 */ /* 0x008fe400078e0016 */
[----:B----4-:R-:W-:-:S03]  /*4c410*/  IMAD.MOV.U32 R72, RZ, RZ, R21 ;  /* 0x000000ffff487224 */ /* 0x010fc600078e0015 */
[----:B------:R-:W-:Y:S01]  /*4c420*/  STL [R1+0x24d8], R73 ;  /* 0x0024d84901007387 */ /* 0x000fe20000100800 */
[----:B------:R-:W-:Y:S02]  /*4c430*/  IMAD.MOV.U32 R153, RZ, RZ, R18 ;  /* 0x000000ffff997224 */ /* 0x000fe400078e0012 */
[----:B------:R-:W-:Y:S01]  /*4c440*/  IMAD.MOV.U32 R152, RZ, RZ, R17 ;  /* 0x000000ffff987224 */ /* 0x000fe200078e0011 */
[----:B------:R-:W-:Y:S01]  /*4c450*/  STL [R1+0x24e8], R72 ;  /* 0x0024e84801007387 */ /* 0x000fe20000100800 */
        /* <DEDUP_REMOVED lines=10> */
[----:B------:R-:W-:Y:S04]  /*4c500*/  STL.64 [R1+0x2500], R76 ;  /* 0x0025004c01007387 */ /* 0x000fe80000100a00 */
[----:B------:R-:W3:Y:S04]  /*4c510*/  LDL.LU R18, [R1+0x18a4] ;  /* 0x0018a40001127983 */ /* 0x000ee80000300800 */
[----:B------:R-:W4:Y:S01]  /*4c520*/  LDL.LU R17, [R1+0x1af8] ;  /* 0x001af80001117983 */ /* 0x000f220000300800 */
[----:B------:R-:W-:-:S03]  /*4c530*/  IMAD.MOV.U32 R157, RZ, RZ, R2 ;  /* 0x000000ffff9d7224 */ /* 0x000fc600078e0002 */
        /* <DEDUP_REMOVED lines=8> */
[----:B------:R-:W4:Y:S04]  /*4c5c0*/  LDL.LU R0, [R1+0x1b08] ;  /* 0x001b080001007983 */ /* 0x000f280000300800 */
[----:B------:R-:W-:Y:S01]  /*4c5d0*/  STL [R1+0x2518], R156 ;  /* 0x0025189c01007387 */ /* 0x000fe20000100800 */
[----:B------:R-:W-:Y:S02]  /*4c5e0*/  IMAD.MOV.U32 R79, RZ, RZ, R20 ;  /* 0x000000ffff4f7224 */ /* 0x000fe400078e0014 */
[----:B------:R-:W-:Y:S01]  /*4c5f0*/  IMAD.MOV.U32 R78, RZ, RZ, R19 ;  /* 0x000000ffff4e7224 */ /* 0x000fe200078e0013 */
[----:B------:R-:W-:Y:S01]  /*4c600*/  STL [R1+0x2508], R157 ;  /* 0x0025089d01007387 */ /* 0x000fe20000100800 */
[----:B------:R-:W-:-:S03]  /*4c610*/  IMAD.MOV.U32 R163, RZ, RZ, R16 ;  /* 0x000000ffffa37224 */ /* 0x000fc600078e0010 */
[----:B------:R-:W-:Y:S01]  /*4c620*/  STL.64 [R1+0x2510], R78 ;  /* 0x0025104e01007387 */ /* 0x000fe20000100a00 */
[----:B------:R-:W-:-:S03]  /*4c630*/  IMAD.MOV.U32 R162, RZ, RZ, R15 ;  /* 0x000000ffffa27224 */ /* 0x000fc600078e000f */
[----:B------:R-:W4:Y:S04]  /*4c640*/  LDL.LU R16, [R1+0x18b8] ;  /* 0x0018b80001107983 */ /* 0x000f280000300800 */
[----:B------:R-:W4:Y:S01]  /*4c650*/  LDL.LU R15, [R1+0x1b0c] ;  /* 0x001b0c00010f7983 */ /* 0x000f220000300800 */
[----:B------:R-:W-:Y:S02]  /*4c660*/  IMAD.MOV.U32 R91, RZ, RZ, R14 ;  /* 0x000000ffff5b7224 */ /* 0x000fe400078e000e */
[----:B------:R-:W-:Y:S02]  /*4c670*/  IMAD.MOV.U32 R90, RZ, RZ, R12 ;  /* 0x000000ffff5a7224 */ /* 0x000fe400078e000c */
[----:B0-----:R-:W-:Y:S02]  /*4c680*/  IMAD.MOV.U32 R103, RZ, RZ, R7 ;  /* 0x000000ffff677224 */ /* 0x001fe400078e0007 */
[----:B------:R-:W-:-:S02]  /*4c690*/  IMAD.MOV.U32 R102, RZ, RZ, R6 ;  /* 0x000000ffff667224 */ /* 0x000fc400078e0006 */
[----:B-1----:R-:W-:Y:S02]  /*4c6a0*/  IMAD.MOV.U32 R107, RZ, RZ, R5 ;  /* 0x000000ffff6b7224 */ /* 0x002fe400078e0005 */
[----:B------:R-:W4:Y:S01]  /*4c6b0*/  LDL.LU R5, [R1+0x18bc] ;  /* 0x0018bc0001057983 */ /* 0x000f220000300800 */
[----:B--2---:R-:W-:-:S03]  /*4c6c0*/  IMAD.MOV.U32 R106, RZ, RZ, R4 ;  /* 0x000000ffff6a7224 */ /* 0x004fc600078e0004 */
[----:B------:R-:W2:Y:S04]  /*4c6d0*/  LDL.LU R4, [R1+0x1b10] ;  /* 0x001b100001047983 */ /* 0x000ea80000300800 */
[----:B------:R-:W2:Y:S04]  /*4c6e0*/  LDL.LU R14, [R1+0x18c0] ;  /* 0x0018c000010e7983 */ /* 0x000ea80000300800 */
[----:B------:R-:W2:Y:S04]  /*4c6f0*/  LDL.LU R12, [R1+0x1b14] ;  /* 0x001b1400010c7983 */ /* 0x000ea80000300800 */
[----:B------:R-:W2:Y:S04]  /*4c700*/  LDL.LU R7, [R1+0x18c4] ;  /* 0x0018c40001077983 */ /* 0x000ea80000300800 */
[----:B------:R-:W2:Y:S04]  /*4c710*/  LDL.LU R6, [R1+0x1b18] ;  /* 0x001b180001067983 */ /* 0x000ea80000300800 */
[----:B------:R-:W-:Y:S04]  /*4c720*/  STL.64 [R1], R162 ;  /* 0x000000a201007387 */ /* 0x000fe80000100a00 */
[----:B------:R-:W-:Y:S04]  /*4c730*/  STL.64 [R1+0x2520], R162 ;  /* 0x002520a201007387 */ /* 0x000fe80000100a00 */
[----:B------:R-:W-:Y:S04]  /*4c740*/  STL.64 [R1+0x8], R90 ;  /* 0x0000085a01007387 */ /* 0x000fe80000100a00 */
[----:B------:R-:W-:Y:S04]  /*4c750*/  STL [R1+0x2538], R90 ;  /* 0x0025385a01007387 */ /* 0x000fe80000100800 */
[----:B------:R-:W-:Y:S04]  /*4c760*/  STL [R1+0x2528], R91 ;  /* 0x0025285b01007387 */ /* 0x000fe80000100800 */
[----:B------:R-:W-:Y:S04]  /*4c770*/  STL.64 [R1+0x10], R102 ;  /* 0x0000106601007387 */ /* 0x000fe80000100a00 */
[----:B------:R-:W-:Y:S04]  /*4c780*/  STL.64 [R1+0x2530], R102 ;  /* 0x0025306601007387 */ /* 0x000fe80000100a00 */
[----:B------:R-:W-:Y:S04]  /*4c790*/  STL.64 [R1+0x18], R106 ;  /* 0x0000186a01007387 */ /* 0x000fe80000100a00 */
[----:B------:R-:W-:Y:S01]  /*4c7a0*/  STL.64 [R1+0x2540], R106 ;  /* 0x0025406a01007387 */ /* 0x000fe20000100a00 */
[----:B---3--:R-:W-:-:S02]  /*4c7b0*/  IMAD.MOV.U32 R41, RZ, RZ, R18 ;  /* 0x000000ffff297224 */ /* 0x008fc400078e0012 */
[----:B----4-:R-:W-:-:S05]  /*4c7c0*/  IMAD.MOV.U32 R40, RZ, RZ, R17 ;  /* 0x000000ffff287224 */ /* 0x010fca00078e0011 */
[----:B------:R-:W-:Y:S04]  /*4c7d0*/  STL.64 [R1+0x20], R40 ;  /* 0x0000202801007387 */ /* 0x000fe80000100a00 */
[----:B------:R-:W-:Y:S01]  /*4c7e0*/  STL.64 [R1+0x2548], R40 ;  /* 0x0025482801007387 */ /* 0x000fe20000100a00 */
[----:B------:R-:W-:-:S03]  /*4c7f0*/  IMAD.MOV.U32 R164, RZ, RZ, R11 ;  /* 0x000000ffffa47224 */ /* 0x000fc600078e000b */
[----:B------:R-:W3:Y:S04]  /*4c800*/  LDL.LU R19, [R1+0x18c8] ;  /* 0x0018c80001137983 */ /* 0x000ee80000300800 */
[----:B------:R-:W4:Y:S01]  /*4c810*/  LDL.LU R18, [R1+0x1b1c] ;  /* 0x001b1c0001127983 */ /* 0x000f220000300800 */
[----:B------:R-:W-:Y:S02]  /*4c820*/  IMAD.MOV.U32 R165, RZ, RZ, R13 ;  /* 0x000000ffffa57224 */ /* 0x000fe400078e000d */
[----:B------:R-:W-:Y:S02]  /*4c830*/  IMAD.MOV.U32 R81, RZ, RZ, R10 ;  /* 0x000000ffff517224 */ /* 0x000fe400078e000a */
[----:B------:R-:W-:Y:S02]  /*4c840*/  IMAD.MOV.U32 R80, RZ, RZ, R9 ;  /* 0x000000ffff507224 */ /* 0x000fe400078e0009 */
[----:B------:R-:W4:Y:S01]  /*4c850*/  LDL.LU R9, [R1+0x18cc] ;  /* 0x0018cc0001097983 */ /* 0x000f220000300800 */
[----:B------:R-:W-:-:S03]  /*4c860*/  IMAD.MOV.U32 R159, RZ, RZ, R8 ;  /* 0x000000ffff9f7224 */ /* 0x000fc600078e0008 */
[----:B------:R-:W4:Y:S04]  /*4c870*/  LDL.LU R8, [R1+0x1b20] ;  /* 0x001b200001087983 */ /* 0x000f280000300800 */
[----:B------:R-:W4:Y:S04]  /*4c880*/  LDL.LU R11, [R1+0x18d0] ;  /* 0x0018d000010b7983 */ /* 0x000f280000300800 */
[----:B------:R-:W4:Y:S01]  /*4c890*/  LDL.LU R10, [R1+0x1b24] ;  /* 0x001b2400010a7983 */ /* 0x000f220000300800 */
[----:B------:R-:W-:-:S03]  /*4c8a0*/  IMAD.MOV.U32 R158, RZ, RZ, R0 ;  /* 0x000000ffff9e7224 */ /* 0x000fc600078e0000 */
[----:B------:R-:W4:Y:S04]  /*4c8b0*/  LDL.LU R13, [R1+0x18d4] ;  /* 0x0018d400010d7983 */ /* 0x000f280000300800 */
[----:B------:R-:W4:Y:S04]  /*4c8c0*/  LDL.LU R0, [R1+0x1b28] ;  /* 0x001b280001007983 */ /* 0x000f280000300800 */
[----:B------:R-:W-:Y:S04]  /*4c8d0*/  STL.64 [R1+0x28], R164 ;  /* 0x000028a401007387 */ /* 0x000fe80000100a00 */
[----:B------:R-:W-:Y:S04]  /*4c8e0*/  STL [R1+0x2560], R164 ;  /* 0x002560a401007387 */ /* 0x000fe80000100800 */
[----:B------:R-:W-:Y:S04]  /*4c8f0*/  STL [R1+0x2550], R165 ;  /* 0x002550a501007387 */ /* 0x000fe80000100800 */
[----:B------:R-:W-:Y:S04]  /*4c900*/  STL.64 [R1+0x30], R2 ;  /* 0x0000300201007387 */ /* 0x000fe80000100a00 */
[----:B------:R0:W-:Y:S04]  /*4c910*/  STL.64 [R1+0x2558], R2 ;  /* 0x0025580201007387 */ /* 0x0001e80000100a00 */
[----:B------:R-:W-:Y:S04]  /*4c920*/  STL.64 [R1+0x38], R80 ;  /* 0x0000385001007387 */ /* 0x000fe80000100a00 */
[----:B------:R-:W-:Y:S04]  /*4c930*/  STL.64 [R1+0x2568], R80 ;  /* 0x0025685001007387 */ /* 0x000fe80000100a00 */
[----:B------:R-:W-:Y:S04]  /*4c940*/  STL.64 [R1+0x40], R158 ;  /* 0x0000409e01007387 */ /* 0x000fe80000100a00 */
[----:B------:R-:W-:Y:S04]  /*4c950*/  STL [R1+0x2580], R158 ;  /* 0x0025809e01007387 */ /* 0x000fe80000100800 */
[----:B------:R-:W-:Y:S04]  /*4c960*/  STL [R1+0x2570], R159 ;  /* 0x0025709f01007387 */ /* 0x000fe80000100800 */
        /* <DEDUP_REMOVED lines=8> */
[----:B------:R-:W4:Y:S01]  /*4c9f0*/  LDL.LU R15, [R1+0x18e4] ;  /* 0x0018e400010f7983 */ /* 0x000f220000300800 */
[----:B--2---:R-:W-:-:S03]  /*4ca00*/  IMAD.MOV.U32 R85, RZ, RZ, R14 ;  /* 0x000000ffff557224 */ /* 0x004fc600078e000e */
[----:B------:R-:W2:Y:S01]  /*4ca10*/  LDL.LU R14, [R1+0x1b38] ;  /* 0x001b3800010e7983 */ /* 0x000ea20000300800 */
[----:B------:R-:W-:-:S03]  /*4ca20*/  IMAD.MOV.U32 R84, RZ, RZ, R12 ;  /* 0x000000ffff547224 */ /* 0x000fc600078e000c */
[----:B------:R-:W2:Y:S04]  /*4ca30*/  LDL.LU R17, [R1+0x18e8] ;  /* 0x0018e80001117983 */ /* 0x000ea80000300800 */
[----:B------:R-:W2:Y:S04]  /*4ca40*/  LDL.LU R16, [R1+0x1b3c] ;  /* 0x001b3c0001107983 */ /* 0x000ea80000300800 */
[----:B------:R-:W2:Y:S04]  /*4ca50*/  LDL.LU R12, [R1+0x18ec] ;  /* 0x0018ec00010c7983 */ /* 0x000ea80000300800 */
[----:B0-----:R-:W2:Y:S04]  /*4ca60*/  LDL.LU R3, [R1+0x1b40] ;  /* 0x001b400001037983 */ /* 0x001ea80000300800 */
[----:B------:R-:W-:Y:S04]  /*4ca70*/  STL.64 [R1+0x48], R82 ;  /* 0x0000485201007387 */ /* 0x000fe80000100a00 */
[----:B------:R-:W-:Y:S04]  /*4ca80*/  STL.64 [R1+0x2578], R82 ;  /* 0x0025785201007387 */ /* 0x000fe80000100a00 */
[----:B------:R-:W-:Y:S04]  /*4ca90*/  STL.64 [R1+0x50], R4 ;  /* 0x0000500401007387 */ /* 0x000fe80000100a00 */
[----:B------:R-:W-:Y:S04]  /*4caa0*/  STL.64 [R1+0x2588], R4 ;  /* 0x0025880401007387 */ /* 0x000fe80000100a00 */
[----:B------:R-:W-:Y:S04]  /*4cab0*/  STL.64 [R1+0x58], R84 ;  /* 0x0000585401007387 */ /* 0x000fe80000100a00 */
[----:B------:R-:W-:Y:S04]  /*4cac0*/  STL [R1+0x25a0], R84 ;  /* 0x0025a05401007387 */ /* 0x000fe80000100800 */
[----:B------:R-:W-:Y:S04]  /*4cad0*/  STL [R1+0x2590], R85 ;  /* 0x0025905501007387 */ /* 0x000fe80000100800 */
[----:B------:R-:W-:Y:S04]  /*4cae0*/  STL.64 [R1+0x60], R6 ;  /* 0x0000600601007387 */ /* 0x000fe80000100a00 */
[----:B------:R0:W-:Y:S04]  /*4caf0*/  STL.64 [R1+0x2598], R6 ;  /* 0x0025980601007387 */ /* 0x0001e80000100a00 */
[----:B------:R-:W2:Y:S01]  /*4cb00*/  LDL.LU R20, [R1+0x18f0] ;  /* 0x0018f00001147983 */ /* 0x000ea20000300800 */
[----:B---3--:R-:W-:-:S03]  /*4cb10*/  IMAD.MOV.U32 R87, RZ, RZ, R19 ;  /* 0x000000ffff577224 */ /* 0x008fc600078e0013 */
[----:B------:R-:W3:Y:S01]  /*4cb20*/  LDL.LU R19, [R1+0x1b44] ;  /* 0x001b440001137983 */ /* 0x000ee20000300800 */
[----:B----4-:R-:W-:-:S03]  /*4cb30*/  IMAD.MOV.U32 R86, RZ, RZ, R18 ;  /* 0x000000ffff567224 */ /* 0x010fc600078e0012 */
[----:B------:R-:W4:Y:S01]  /*4cb40*/  LDL.LU R18, [R1+0x18f4] ;  /* 0x0018f40001127983 */ /* 0x000f220000300800 */
[----:B------:R-:W-:-:S03]  /*4cb50*/  IMAD.MOV.U32 R23, RZ, RZ, R13 ;  /* 0x000000ffff177224 */ /* 0x000fc600078e000d */
[----:B------:R-:W3:Y:S01]  /*4cb60*/  LDL.LU R13, [R1+0x1b48] ;  /* 0x001b4800010d7983 */ /* 0x000ee20000300800 */
[----:B------:R-:W-:-:S03]  /*4cb70*/  IMAD.MOV.U32 R22, RZ, RZ, R0 ;  /* 0x000000ffff167224 */ /* 0x000fc600078e0000 */
[----:B0-----:R-:W3:Y:S04]  /*4cb80*/  LDL.LU R7, [R1+0x18f8] ;  /* 0x0018f80001077983 */ /* 0x001ee80000300800 */
[----:B------:R-:W3:Y:S04]  /*4cb90*/  LDL.LU R6, [R1+0x1b4c] ;  /* 0x001b4c0001067983 */ /* 0x000ee80000300800 */
[----:B------:R-:W3:Y:S04]  /*4cba0*/  LDL.LU R2, [R1+0x18fc] ;  /* 0x0018fc0001027983 */ /* 0x000ee80000300800 */
[----:B------:R-:W4:Y:S04]  /*4cbb0*/  LDL.LU R0, [R1+0x1b50] ;  /* 0x001b500001007983 */ /* 0x000f280000300800 */
[----:B------:R-:W-:Y:S04]  /*4cbc0*/  STL.64 [R1+0x68], R86 ;  /* 0x0000685601007387 */ /* 0x000fe80000100a00 */
[----:B------:R-:W-:Y:S04]  /*4cbd0*/  STL.64 [R1+0x25a8], R86 ;  /* 0x0025a85601007387 */ /* 0x000fe80000100a00 */
[----:B------:R-:W-:Y:S04]  /*4cbe0*/  STL.64 [R1+0x70], R8 ;  /* 0x0000700801007387 */ /* 0x000fe80000100a00 */
[----:B------:R-:W-:Y:S04]  /*4cbf0*/  STL [R1+0x25c8], R8 ;  /* 0x0025c80801007387 */ /* 0x000fe80000100800 */
[----:B------:R-:W-:Y:S04]  /*4cc00*/  STL [R1+0x25b0], R9 ;  /* 0x0025b00901007387 */ /* 0x000fe80000100800 */
[----:B------:R-:W-:Y:S04]  /*4cc10*/  STL.64 [R1+0x78], R10 ;  /* 0x0000780a01007387 */ /* 0x000fe80000100a00 */
[----:B------:R-:W-:Y:S01]  /*4cc20*/  STL.64 [R1+0x25b8], R10 ;  /* 0x0025b80a01007387 */ /* 0x000fe20000100a00 */
[----:B------:R-:W-:-:S02]  /*4cc30*/  IMAD.MOV.U32 R121, RZ, RZ, R28 ;  /* 0x000000ffff797224 */ /* 0x000fc400078e001c */
[----:B------:R-:W-:Y:S01]  /*4cc40*/  IMAD.MOV.U32 R120, RZ, RZ, R27 ;  /* 0x000000ffff787224 */ /* 0x000fe200078e001b */
[----:B------:R-:W-:Y:S01]  /*4cc50*/  STL.64 [R1+0x80], R22 ;  /* 0x0000801601007387 */ /* 0x000fe20000100a00 */
[----:B------:R-:W-:-:S03]  /*4cc60*/  IMAD.MOV.U32 R45, RZ, RZ, R26 ;  /* 0x000000ffff2d7224 */ /* 0x000fc600078e001a */
[----:B------:R0:W-:Y:S01]  /*4cc70*/  STL.64 [R1+0x25c0], R22 ;  /* 0x0025c01601007387 */ /* 0x0001e20000100a00 */
[----:B------:R-:W-:-:S03]  /*4cc80*/  IMAD.MOV.U32 R44, RZ, RZ, R25 ;  /* 0x000000ffff2c7224 */ /* 0x000fc600078e0019 */
[----:B------:R-:W-:Y:S04]  /*4cc90*/  STL.64 [R1+0x88], R120 ;  /* 0x0000887801007387 */ /* 0x000fe80000100a00 */
[----:B------:R-:W-:Y:S01]  /*4cca0*/  STL.64 [R1+0x25d0], R120 ;  /* 0x0025d07801007387 */ /* 0x000fe20000100a00 */
[----:B------:R-:W-:-:S03]  /*4ccb0*/  IMAD.MOV.U32 R89, RZ, RZ, R24 ;  /* 0x000000ffff597224 */ /* 0x000fc600078e0018 */
[----:B------:R-:W-:Y:S04]  /*4ccc0*/  STL.64 [R1+0x90], R44 ;  /* 0x0000902c01007387 */ /* 0x000fe80000100a00 */
[----:B------:R-:W-:Y:S04]  /*4ccd0*/  STL.64 [R1+0x25d8], R44 ;  /* 0x0025d82c01007387 */ /* 0x000fe80000100a00 */
[----:B------:R-:W4:Y:S04]  /*4cce0*/  LDL.LU R5, [R1+0x1900] ;  /* 0x0019000001057983 */ /* 0x000f280000300800 */
[----:B------:R-:W4:Y:S04]  /*4ccf0*/  LDL.LU R4, [R1+0x1b54] ;  /* 0x001b540001047983 */ /* 0x000f280000300800 */
[----:B------:R-:W4:Y:S04]  /*4cd00*/  LDL.LU R24, [R1+0x1904] ;  /* 0x0019040001187983 */ /* 0x000f280000300800 */
[----:B0-----:R-:W4:Y:S01]  /*4cd10*/  LDL.LU R23, [R1+0x1b58] ;  /* 0x001b580001177983 */ /* 0x001f220000300800 */
[----:B--2---:R-:W-:-:S02]  /*4cd20*/  IMAD.MOV.U32 R95, RZ, RZ, R17 ;  /* 0x000000ffff5f7224 */ /* 0x004fc400078e0011 */
[----:B------:R-:W-:Y:S02]  /*4cd30*/  IMAD.MOV.U32 R94, RZ, RZ, R16 ;  /* 0x000000ffff5e7224 */ /* 0x000fe400078e0010 */
[----:B------:R-:W-:Y:S02]  /*4cd40*/  IMAD.MOV.U32 R17, RZ, RZ, R12 ;  /* 0x000000ffff117224 */ /* 0x000fe400078e000c */
[----:B------:R-:W2:Y:S01]  /*4cd50*/  LDL.LU R12, [R1+0x1908] ;  /* 0x00190800010c7983 */ /* 0x000ea20000300800 */
[----:B------:R-:W-:-:S03]  /*4cd60*/  IMAD.MOV.U32 R16, RZ, RZ, R3 ;  /* 0x000000ffff107224 */ /* 0x000fc600078e0003 */
[----:B------:R-:W2:Y:S04]  /*4cd70*/  LDL.LU R11, [R1+0x1b5c] ;  /* 0x001b5c00010b7983 */ /* 0x000ea80000300800 */
[----:B------:R-:W2:Y:S04]  /*4cd80*/  LDL.LU R10, [R1+0x190c] ;  /* 0x00190c00010a7983 */ /* 0x000ea80000300800 */
[----:B------:R-:W2:Y:S01]  /*4cd90*/  LDL.LU R3, [R1+0x1b60] ;  /* 0x001b600001037983 */ /* 0x000ea20000300800 */
[----:B------:R-:W-:-:S05]  /*4cda0*/  IMAD.MOV.U32 R88, RZ, RZ, R21 ;  /* 0x000000ffff587224 */ /* 0x000fca00078e0015 */
[----:B------:R-:W-:Y:S04]  /*4cdb0*/  STL.64 [R1+0x98], R88 ;  /* 0x0000985801007387 */ /* 0x000fe80000100a00 */
[----:B------:R-:W-:Y:S04]  /*4cdc0*/  STL [R1+0x25f8], R88 ;  /* 0x0025f85801007387 */ /* 0x000fe80000100800 */
[----:B------:R-:W-:Y:S04]  /*4cdd0*/  STL [R1+0x25e0], R89 ;  /* 0x0025e05901007387 */ /* 0x000fe80000100800 */
[----:B------:R-:W-:Y:S04]  /*4cde0*/  STL.64 [R1+0xa0], R14 ;  /* 0x0000a00e01007387 */ /* 0x000fe80000100a00 */
[----:B------:R-:W-:Y:S04]  /*4cdf0*/  STL.64 [R1+0x25e8], R14 ;  /* 0x0025e80e01007387 */ /* 0x000fe80000100a00 */
[----:B------:R-:W-:Y:S04]  /*4ce00*/  STL.64 [R1+0xa8], R94 ;  /* 0x0000a85e01007387 */ /* 0x000fe80000100a00 */
[----:B------:R-:W-:Y:S04]  /*4ce10*/  STL.64 [R1+0x25f0], R94 ;  /* 0x0025f05e01007387 */ /* 0x000fe80000100a00 */
[----:B------:R-:W-:Y:S04]  /*4ce20*/  STL.64 [R1+0xb0], R16 ;  /* 0x0000b01001007387 */ /* 0x000fe80000100a00 */
[----:B------:R0:W-:Y:S01]  /*4ce30*/  STL.64 [R1+0x2600], R16 ;  /* 0x0026001001007387 */ /* 0x0001e20000100a00 */
[----:B---3--:R-:W-:-:S03]  /*4ce40*/  IMAD.MOV.U32 R99, RZ, RZ, R2 ;  /* 0x000000ffff637224 */ /* 0x008fc600078e0002 */
[----:B------:R-:W3:Y:S01]  /*4ce50*/  LDL.LU R2, [R1+0x1910] ;  /* 0x0019100001027983 */ /* 0x000ee20000300800 */
[----:B----4-:R-:W-:-:S03]  /*4ce60*/  IMAD.MOV.U32 R98, RZ, RZ, R0 ;  /* 0x000000ffff627224 */ /* 0x010fc600078e0000 */
[----:B------:R-:W4:Y:S04]  /*4ce70*/  LDL.LU R0, [R1+0x1b64] ;  /* 0x001b640001007983 */ /* 0x000f280000300800 */
[----:B------:R-:W4:Y:S04]  /*4ce80*/  LDL.LU R22, [R1+0x1914] ;  /* 0x0019140001167983 */ /* 0x000f280000300800 */
[----:B0-----:R-:W4:Y:S01]  /*4ce90*/  LDL.LU R17, [R1+0x1b68] ;  /* 0x001b680001117983 */ /* 0x001f220000300800 */
[----:B------:R-:W-:Y:S02]  /*4cea0*/  IMAD.MOV.U32 R96, RZ, RZ, R19 ;  /* 0x000000ffff607224 */ /* 0x000fe400078e0013 */
[----:B------:R-:W-:Y:S01]  /*4ceb0*/  IMAD.MOV.U32 R19, RZ, RZ, R18 ;  /* 0x000000ffff137224 */ /* 0x000fe200078e0012 */
[----:B------:R-:W4:Y:S01]  /*4cec0*/  LDL.LU R14, [R1+0x1918] ;  /* 0x00191800010e7983 */ /* 0x000f220000300800 */
[----:B------:R-:W-:-:S03]  /*4ced0*/  IMAD.MOV.U32 R18, RZ, RZ, R13 ;  /* 0x000000ffff127224 */ /* 0x000fc600078e000d */
[----:B------:R-:W4:Y:S04]  /*4cee0*/  LDL.LU R13, [R1+0x1b6c] ;  /* 0x001b6c00010d7983 */ /* 0x000f280000300800 */
[----:B------:R-:W4:Y:S04]  /*4cef0*/  LDL.LU R9, [R1+0x191c] ;  /* 0x00191c0001097983 */ /* 0x000f280000300800 */
[----:B------:R-:W4:Y:S01]  /*4cf00*/  LDL.LU R8, [R1+0x1b70] ;  /* 0x001b700001087983 */ /* 0x000f220000300800 */
[----:B------:R-:W-:Y:S02]  /*4cf10*/  IMAD.MOV.U32 R97, RZ, RZ, R20 ;  /* 0x000000ffff617224 */ /* 0x000fe400078e0014 */
[----:B------:R-:W-:-:S02]  /*4cf20*/  IMAD.MOV.U32 R160, RZ, RZ, R6 ;  /* 0x000000ffffa07224 */ /* 0x000fc400078e0006 */
[----:B------:R-:W-:Y:S01]  /*4cf30*/  IMAD.MOV.U32 R161, RZ, RZ, R7 ;  /* 0x000000ffffa17224 */ /* 0x000fe200078e0007 */
[----:B------:R-:W-:Y:S04]  /*4cf40*/  STL.64 [R1+0xb8], R96 ;  /* 0x0000b86001007387 */ /* 0x000fe80000100a00 */
[----:B------:R-:W-:Y:S04]  /*4cf50*/  STL.64 [R1+0x2608], R96 ;  /* 0x0026086001007387 */ /* 0x000fe80000100a00 */
[----:B------:R-:W-:Y:S04]  /*4cf60*/  STL.64 [R1+0xc0], R18 ;  /* 0x0000c01201007387 */ /* 0x000fe80000100a00 */
[----:B------:R-:W-:Y:S04]  /*4cf70*/  STL [R1+0x2610], R19 ;  /* 0x0026101301007387 */ /* 0x000fe80000100800 */
[----:B------:R-:W-:Y:S04]  /*4cf80*/  STL [R1+0x2620], R18 ;  /* 0x0026201201007387 */ /* 0x000fe80000100800 */
[----:B------:R-:W-:Y:S04]  /*4cf90*/  STL.64 [R1+0xc8], R160 ;  /* 0x0000c8a001007387 */ /* 0x000fe80000100a00 */
[----:B------:R-:W-:Y:S04]  /*4cfa0*/  STL.64 [R1+0x2618], R160 ;  /* 0x002618a001007387 */ /* 0x000fe80000100a00 */
[----:B------:R-:W-:Y:S01]  /*4cfb0*/  STL.64 [R1+0xd0], R98 ;  /* 0x0000d06201007387 */ /* 0x000fe20000100a00 */
[----:B------:R-:W-:-:S03]  /*4cfc0*/  IMAD.MOV.U32 R21, RZ, RZ, R5 ;  /* 0x000000ffff157224 */ /* 0x000fc600078e0005 */
[----:B------:R-:W-:Y:S01]  /*4cfd0*/  STL [R1+0x2630], R98 ;  /* 0x0026306201007387 */ /* 0x000fe20000100800 */
[----:B------:R-:W-:-:S03]  /*4cfe0*/  IMAD.MOV.U32 R20, RZ, RZ, R4 ;  /* 0x000000ffff147224 */ /* 0x000fc600078e0004 */
[----:B------:R-:W-:Y:S01]  /*4cff0*/  STL [R1+0x2624], R99 ;  /* 0x0026246301007387 */ /* 0x000fe20000100800 */
[----:B------:R-:W-:-:S03]  /*4d000*/  IMAD.MOV.U32 R101, RZ, RZ, R24 ;  /* 0x000000ffff657224 */ /* 0x000fc600078e0018 */
[----:B------:R-:W4:Y:S01]  /*4d010*/  LDL.LU R7, [R1+0x1920] ;  /* 0x0019200001077983 */ /* 0x000f220000300800 */
[----:B------:R-:W-:-:S03]  /*4d020*/  IMAD.MOV.U32 R100, RZ, RZ, R23 ;  /* 0x000000ffff647224 */ /* 0x000fc600078e0017 */
[----:B------:R-:W4:Y:S04]  /*4d030*/  LDL.LU R6, [R1+0x1b74] ;  /* 0x001b740001067983 */ /* 0x000f280000300800 */
[----:B------:R-:W4:Y:S04]  /*4d040*/  LDL.LU R5, [R1+0x1924] ;  /* 0x0019240001057983 */ /* 0x000f280000300800 */
[----:B------:R-:W4:Y:S04]  /*4d050*/  LDL.LU R4, [R1+0x1b78] ;  /* 0x001b780001047983 */ /* 0x000f280000300800 */
[----:B------:R-:W-:Y:S04]  /*4d060*/  STL.64 [R1+0xd8], R20 ;  /* 0x0000d81401007387 */ /* 0x000fe80000100a00 */
[----:B------:R0:W-:Y:S04]  /*4d070*/  STL.64 [R1+0x2628], R20 ;  /* 0x0026281401007387 */ /* 0x0001e80000100a00 */
[----:B------:R-:W-:Y:S04]  /*4d080*/  STL.64 [R1+0xe0], R100 ;  /* 0x0000e06401007387 */ /* 0x000fe80000100a00 */
[----:B------:R-:W-:Y:S01]  /*4d090*/  STL.64 [R1+0x2638], R100 ;  /* 0x0026386401007387 */ /* 0x000fe20000100a00 */
[----:B--2---:R-:W-:-:S02]  /*4d0a0*/  IMAD.MOV.U32 R105, RZ, RZ, R12 ;  /* 0x000000ffff697224 */ /* 0x004fc400078e000c */
[----:B------:R-:W-:Y:S02]  /*4d0b0*/  IMAD.MOV.U32 R104, RZ, RZ, R11 ;  /* 0x000000ffff687224 */ /* 0x000fe400078e000b */
[----:B------:R-:W-:-:S03]  /*4d0c0*/  IMAD.MOV.U32 R29, RZ, RZ, R10 ;  /* 0x000000ffff1d7224 */ /* 0x000fc600078e000a */
[----:B------:R-:W-:Y:S01]  /*4d0d0*/  STL.64 [R1+0xe8], R104 ;  /* 0x0000e86801007387 */ /* 0x000fe20000100a00 */
[----:B------:R-:W-:-:S03]  /*4d0e0*/  IMAD.MOV.U32 R28, RZ, RZ, R3 ;  /* 0x000000ffff1c7224 */ /* 0x000fc600078e0003 */
[----:B------:R-:W-:Y:S04]  /*4d0f0*/  STL [R1+0x2650], R104 ;  /* 0x0026506801007387 */ /* 0x000fe80000100800 */
[----:B------:R-:W-:Y:S04]  /*4d100*/  STL [R1+0x2640], R105 ;  /* 0x0026406901007387 */ /* 0x000fe80000100800 */
[----:B------:R-:W-:Y:S04]  /*4d110*/  STL.64 [R1+0xf0], R28 ;  /* 0x0000f01c01007387 */ /* 0x000fe80000100a00 */
[----:B------:R-:W-:Y:S04]  /*4d120*/  STL.64 [R1+0x2648], R28 ;  /* 0x0026481c01007387 */ /* 0x000fe80000100a00 */
[----:B------:R-:W2:Y:S04]  /*4d130*/  LDL.LU R16, [R1+0x1928] ;  /* 0x0019280001107983 */ /* 0x000ea80000300800 */
[----:B------:R-:W2:Y:S04]  /*4d140*/  LDL.LU R15, [R1+0x1b7c] ;  /* 0x001b7c00010f7983 */ /* 0x000ea80000300800 */
[----:B------:R-:W2:Y:S04]  /*4d150*/  LDL.LU R12, [R1+0x192c] ;  /* 0x00192c00010c7983 */ /* 0x000ea80000300800 */
[----:B------:R-:W2:Y:S04]  /*4d160*/  LDL.LU R11, [R1+0x1b80] ;  /* 0x001b8000010b7983 */ /* 0x000ea80000300800 */
[----:B------:R-:W2:Y:S04]  /*4d170*/  LDL.LU R10, [R1+0x1930] ;  /* 0x00193000010a7983 */ /* 0x000ea80000300800 */
[----:B------:R-:W2:Y:S01]  /*4d180*/  LDL.LU R3, [R1+0x1b84] ;  /* 0x001b840001037983 */ /* 0x000ea20000300800 */
[----:B---3--:R-:W-:-:S03]  /*4d190*/  IMAD.MOV.U32 R125, RZ, RZ, R2 ;  /* 0x000000ffff7d7224 */ /* 0x008fc600078e0002 */
[----:B------:R-:W3:Y:S01]  /*4d1a0*/  LDL.LU R2, [R1+0x1934] ;  /* 0x0019340001027983 */ /* 0x000ee20000300800 */
[----:B----4-:R-:W-:-:S03]  /*4d1b0*/  IMAD.MOV.U32 R124, RZ, RZ, R0 ;  /* 0x000000ffff7c7224 */ /* 0x010fc600078e0000 */
[----:B------:R-:W4:Y:S01]  /*4d1c0*/  LDL.LU R0, [R1+0x1b88] ;  /* 0x001b880001007983 */ /* 0x000f220000300800 */
[----:B------:R-:W-:Y:S02]  /*4d1d0*/  IMAD.MOV.U32 R127, RZ, RZ, R22 ;  /* 0x000000ffff7f7224 */ /* 0x000fe400078e0016 */
[----:B------:R-:W-:Y:S01]  /*4d1e0*/  IMAD.MOV.U32 R126, RZ, RZ, R17 ;  /* 0x000000ffff7e7224 */ /* 0x000fe200078e0011 */
[----:B------:R-:W-:Y:S04]  /*4d1f0*/  STL.64 [R1+0xf8], R124 ;  /* 0x0000f87c01007387 */ /* 0x000fe80000100a00 */
[----:B------:R-:W-:Y:S01]  /*4d200*/  STL.64 [R1+0x2658], R124 ;  /* 0x0026587c01007387 */ /* 0x000fe20000100a00 */
[----:B------:R-:W-:-:S03]  /*4d210*/  IMAD.MOV.U32 R25, RZ, RZ, R14 ;  /* 0x000000ffff197224 */ /* 0x000fc600078e000e */
[----:B------:R-:W-:Y:S01]  /*4d220*/  STL.64 [R1+0x100], R126 ;  /* 0x0001007e01007387 */ /* 0x000fe20000100a00 */
[----:B------:R-:W-:-:S03]  /*4d230*/  IMAD.MOV.U32 R24, RZ, RZ, R13 ;  /* 0x000000ffff187224 */ /* 0x000fc600078e000d */
[----:B------:R-:W-:Y:S01]  /*4d240*/  STL [R1+0x2670], R126 ;  /* 0x0026707e01007387 */ /* 0x000fe20000100800 */
[----:B------:R-:W-:-:S03]  /*4d250*/  IMAD.MOV.U32 R109, RZ, RZ, R9 ;  /* 0x000000ffff6d7224 */ /* 0x000fc600078e0009 */
[----:B------:R-:W-:Y:S01]  /*4d260*/  STL [R1+0x2660], R127 ;  /* 0x0026607f01007387 */ /* 0x000fe20000100800 */
        /* <DEDUP_REMOVED lines=14> */
[----:B------:R1:W-:Y:S04]  /*4d350*/  STL.64 [R1+0x2668], R24 ;  /* 0x0026681801007387 */ /* 0x0003e80000100a00 */
[----:B------:R-:W-:Y:S04]  /*4d360*/  STL.64 [R1+0x110], R108 ;  /* 0x0001106c01007387 */ /* 0x000fe80000100a00 */
[----:B------:R-:W-:Y:S04]  /*4d370*/  STL.64 [R1+0x2678], R108 ;  /* 0x0026786c01007387 */ /* 0x000fe80000100a00 */
[----:B------:R-:W-:Y:S04]  /*4d380*/  STL.64 [R1+0x118], R30 ;  /* 0x0001181e01007387 */ /* 0x000fe80000100a00 */
[----:B------:R-:W-:Y:S04]  /*4d390*/  STL.64 [R1+0x2680], R30 ;  /* 0x0026801e01007387 */ /* 0x000fe80000100a00 */
[----:B------:R-:W-:Y:S04]  /*4d3a0*/  STL.64 [R1+0x120], R110 ;  /* 0x0001206e01007387 */ /* 0x000fe80000100a00 */
[----:B------:R-:W-:Y:S04]  /*4d3b0*/  STL [R1+0x2698], R110 ;  /* 0x0026986e01007387 */ /* 0x000fe80000100800 */
[----:B------:R-:W-:Y:S01]  /*4d3c0*/  STL [R1+0x2688], R111 ;  /* 0x0026886f01007387 */ /* 0x000fe20000100800 */
[----:B--2---:R-:W-:-:S03]  /*4d3d0*/  IMAD.MOV.U32 R33, RZ, RZ, R16 ;  /* 0x000000ffff217224 */ /* 0x004fc600078e0010 */
[----:B------:R-:W2:Y:S01]  /*4d3e0*/  LDL.LU R16, [R1+0x1948] ;  /* 0x0019480001107983 */ /* 0x000ea20000300800 */
[----:B------:R-:W-:-:S03]  /*4d3f0*/  IMAD.MOV.U32 R32, RZ, RZ, R15 ;  /* 0x000000ffff207224 */ /* 0x000fc600078e000f */
        /* <DEDUP_REMOVED lines=9> */
[----:B---3--:R-:W-:-:S03]  /*4d490*/  IMAD.MOV.U32 R115, RZ, RZ, R2 ;  /* 0x000000ffff737224 */ /* 0x008fc600078e0002 */
[----:B------:R-:W3:Y:S01]  /*4d4a0*/  LDL.LU R2, [R1+0x1954] ;  /* 0x0019540001027983 */ /* 0x000ee20000300800 */
[----:B----4-:R-:W-:-:S03]  /*4d4b0*/  IMAD.MOV.U32 R114, RZ, RZ, R0 ;  /* 0x000000ffff727224 */ /* 0x010fc600078e0000 */
[----:B------:R-:W4:Y:S04]  /*4d4c0*/  LDL.LU R0, [R1+0x1ba8] ;  /* 0x001ba80001007983 */ /* 0x000f280000300800 */
[----:B------:R-:W-:Y:S04]  /*4d4d0*/  STL.64 [R1+0x128], R32 ;  /* 0x0001282001007387 */ /* 0x000fe80000100a00 */
[----:B------:R-:W-:Y:S04]  /*4d4e0*/  STL.64 [R1+0x2690], R32 ;  /* 0x0026902001007387 */ /* 0x000fe80000100a00 */
[----:B------:R-:W-:Y:S04]  /*4d4f0*/  STL.64 [R1+0x130], R112 ;  /* 0x0001307001007387 */ /* 0x000fe80000100a00 */
[----:B------:R-:W-:Y:S04]  /*4d500*/  STL.64 [R1+0x26a0], R112 ;  /* 0x0026a07001007387 */ /* 0x000fe80000100a00 */
[----:B------:R-:W-:Y:S04]  /*4d510*/  STL.64 [R1+0x138], R34 ;  /* 0x0001382201007387 */ /* 0x000fe80000100a00 */
[----:B------:R-:W-:Y:S01]  /*4d520*/  STL [R1+0x26b8], R34 ;  /* 0x0026b82201007387 */ /* 0x000fe20000100800 */
[----:B------:R-:W-:-:S03]  /*4d530*/  IMAD.MOV.U32 R37, RZ, RZ, R14 ;  /* 0x000000ffff257224 */ /* 0x000fc600078e000e */
[----:B------:R-:W-:Y:S01]  /*4d540*/  STL [R1+0x26a8], R35 ;  /* 0x0026a82301007387 */ /* 0x000fe20000100800 */
[----:B------:R-:W-:-:S03]  /*4d550*/  IMAD.MOV.U32 R36, RZ, RZ, R13 ;  /* 0x000000ffff247224 */ /* 0x000fc600078e000d */
[----:B------:R-:W-:Y:S01]  /*4d560*/  STL.64 [R1+0x140], R114 ;  /* 0x0001407201007387 */ /* 0x000fe20000100a00 */
[----:B------:R-:W-:-:S03]  /*4d570*/  IMAD.MOV.U32 R39, RZ, RZ, R9 ;  /* 0x000000ffff277224 */ /* 0x000fc600078e0009 */
[----:B------:R-:W-:Y:S01]  /*4d580*/  STL.64 [R1+0x26b0], R114 ;  /* 0x0026b07201007387 */ /* 0x000fe20000100a00 */
        /* <DEDUP_REMOVED lines=223> */
[----:B------:R-:W-:Y:S04]  /*4e380*/  STL [R1+0x2820], R163 ;  /* 0x002820a301007387 */ /* 0x000fe80000100800 */
[----:B------:R-:W4:Y:S04]  /*4e390*/  LDL.LU R22, [R1+0x284] ;  /* 0x0002840001167983 */ /* 0x000f280000300800 */
[----:B0-----:R-:W4:Y:S01]  /*4e3a0*/  LDL.LU R21, [R1+0x1c28] ;  /* 0x001c280001157983 */ /* 0x001f220000300800 */
[----:B--2---:R-:W-:-:S02]  /*4e3b0*/  IMAD.MOV.U32 R107, RZ, RZ, R12 ;  /* 0x000000ffff6b7224 */ /* 0x004fc400078e000c */
[----:B------:R-:W-:Y:S02]  /*4e3c0*/  IMAD.MOV.U32 R106, RZ, RZ, R11 ;  /* 0x000000ffff6a7224 */ /* 0x000fe400078e000b */
[----:B------:R-:W2:Y:S01]  /*4e3d0*/  LDL.LU R11, [R1+0x288] ;  /* 0x00028800010b7983 */ /* 0x000ea20000300800 */
[----:B------:R-:W-:-:S03]  /*4e3e0*/  IMAD.MOV.U32 R41, RZ, RZ, R10 ;  /* 0x000000ffff297224 */ /* 0x000fc600078e000a */
[----:B------:R-:W2:Y:S04]  /*4e3f0*/  LDL.LU R10, [R1+0x630] ;  /* 0x00063000010a7983 */ /* 0x000ea80000300800 */
[----:B------:R-:W2:Y:S04]  /*4e400*/  LDL.LU R20, [R1+0x28c] ;  /* 0x00028c0001147983 */ /* 0x000ea80000300800 */
[----:B------:R-:W2:Y:S04]  /*4e410*/  LDL.LU R19, [R1+0x1c2c] ;  /* 0x001c2c0001137983 */ /* 0x000ea80000300800 */
[----:B------:R-:W2:Y:S01]  /*4e420*/  LDL.LU R12, [R1+0x290] ;  /* 0x00029000010c7983 */ /* 0x000ea20000300800 */
[----:B------:R-:W-:-:S02]  /*4e430*/  IMAD.MOV.U32 R40, RZ, RZ, R3 ;  /* 0x000000ffff287224 */ /* 0x000fc400078e0003 */
[----:B---3--:R-:W-:Y:S02]  /*4e440*/  IMAD.MOV.U32 R3, RZ, RZ, R2 ;  /* 0x000000ffff037224 */ /* 0x008fe400078e0002 */
[----:B----4-:R-:W-:Y:S02]  /*4e450*/  IMAD.MOV.U32 R2, RZ, RZ, R0 ;  /* 0x000000ffff027224 */ /* 0x010fe400078e0000 */
[----:B------:R-:W3:Y:S01]  /*4e460*/  LDL.LU R0, [R1+0x638] ;  /* 0x0006380001007983 */ /* 0x000ee20000300800 */
[----:B------:R-:W-:Y:S02]  /*4e470*/  IMAD.MOV.U32 R102, RZ, RZ, R15 ;  /* 0x000000ffff667224 */ /* 0x000fe400078e000f */
[----:B------:R-:W-:-:S05]  /*4e480*/  IMAD.MOV.U32 R103, RZ, RZ, R16 ;  /* 0x000000ffff677224 */ /* 0x000fca00078e0010 */
[----:B------:R-:W-:Y:S04]  /*4e490*/  STL.64 [R1+0x260], R102 ;  /* 0x0002606601007387 */ /* 0x000fe80000100a00 */
[----:B------:R-:W-:Y:S04]  /*4e4a0*/  STL.64 [R1+0x2828], R102 ;  /* 0x0028286601007387 */ /* 0x000fe80000100a00 */
[----:B------:R-:W-:Y:S04]  /*4e4b0*/  STL.64 [R1+0x610], R106 ;  /* 0x0006106a01007387 */ /* 0x000fe80000100a00 */
[----:B------:R-:W-:Y:S04]  /*4e4c0*/  STL.64 [R1+0x2830], R106 ;  /* 0x0028306a01007387 */ /* 0x000fe80000100a00 */
[----:B------:R-:W-:Y:S04]  /*4e4d0*/  STL.64 [R1+0x268], R40 ;  /* 0x0002682801007387 */ /* 0x000fe80000100a00 */
[----:B------:R-:W-:Y:S04]  /*4e4e0*/  STL.64 [R1+0x2840], R40 ;  /* 0x0028402801007387 */ /* 0x000fe80000100a00 */
[----:B------:R-:W-:Y:S04]  /*4e4f0*/  STL.64 [R1+0x618], R2 ;  /* 0x0006180201007387 */ /* 0x000fe80000100a00 */
[----:B------:R0:W-:Y:S01]  /*4e500*/  STL.64 [R1+0x2848], R2 ;  /* 0x0028480201007387 */ /* 0x0001e20000100a00 */
[----:B------:R-:W-:-:S03]  /*4e510*/  IMAD.MOV.U32 R81, RZ, RZ, R14 ;  /* 0x000000ffff517224 */ /* 0x000fc600078e000e */
        /* <DEDUP_REMOVED lines=19> */
[----:B------:R0:W-:Y:S04]  /*4e650*/  STL.64 [R1+0x2870], R6 ;  /* 0x0028700601007387 */ /* 0x0001e80000100a00 */
[----:B-1----:R-:W4:Y:S01]  /*4e660*/  LDL.LU R24, [R1+0x2a4] ;  /* 0x0002a40001187983 */ /* 0x002f220000300800 */
[----:B------:R-:W-:-:S02]  /*4e670*/  IMAD.MOV.U32 R87, RZ, RZ, R22 ;  /* 0x000000ffff577224 */ /* 0x000fc400078e0016 */
[----:B------:R-:W-:Y:S02]  /*4e680*/  IMAD.MOV.U32 R86, RZ, RZ, R21 ;  /* 0x000000ffff567224 */ /* 0x000fe400078e0015 */
[----:B------:R-:W4:Y:S01]  /*4e690*/  LDL.LU R21, [R1+0x1c38] ;  /* 0x001c380001157983 */ /* 0x000f220000300800 */
[----:B--2---:R-:W-:-:S03]  /*4e6a0*/  IMAD.MOV.U32 R23, RZ, RZ, R20 ;  /* 0x000000ffff177224 */ /* 0x004fc600078e0014 */
[----:B------:R-:W2:Y:S01]  /*4e6b0*/  LDL.LU R20, [R1+0x2a8] ;  /* 0x0002a80001147983 */ /* 0x000ea20000300800 */
[----:B------:R-:W-:-:S03]  /*4e6c0*/  IMAD.MOV.U32 R22, RZ, RZ, R19 ;  /* 0x000000ffff167224 */ /* 0x000fc600078e0013 */
[----:B------:R-:W2:Y:S01]  /*4e6d0*/  LDL.LU R19, [R1+0x650] ;  /* 0x0006500001137983 */ /* 0x000ea20000300800 */
[----:B------:R-:W-:-:S03]  /*4e6e0*/  IMAD.MOV.U32 R121, RZ, RZ, R12 ;  /* 0x000000ffff797224 */ /* 0x000fc600078e000c */
[----:B------:R-:W2:Y:S04]  /*4e6f0*/  LDL.LU R12, [R1+0x2ac] ;  /* 0x0002ac00010c7983 */ /* 0x000ea80000300800 */
[----:B0-----:R-:W2:Y:S04]  /*4e700*/  LDL.LU R3, [R1+0x1c3c] ;  /* 0x001c3c0001037983 */ /* 0x001ea80000300800 */
[----:B------:R-:W2:Y:S01]  /*4e710*/  LDL.LU R2, [R1+0x2b0] ;  /* 0x0002b00001027983 */ /* 0x000ea20000300800 */
[----:B---3--:R-:W-:-:S03]  /*4e720*/  IMAD.MOV.U32 R120, RZ, RZ, R0 ;  /* 0x000000ffff787224 */ /* 0x008fc600078e0000 */
[----:B------:R-:W3:Y:S04]  /*4e730*/  LDL.LU R0, [R1+0x658] ;  /* 0x0006580001007983 */ /* 0x000ee80000300800 */
        /* <DEDUP_REMOVED lines=8> */
[----:B------:R-:W-:Y:S01]  /*4e7c0*/  STL [R1+0x28a0], R120 ;  /* 0x0028a07801007387 */ /* 0x000fe20000100800 */
[----:B----4-:R-:W-:-:S03]  /*4e7d0*/  IMAD.MOV.U32 R45, RZ, RZ, R18 ;  /* 0x000000ffff2d7224 */ /* 0x010fc600078e0012 */
[----:B------:R-:W-:Y:S01]  /*4e7e0*/  STL [R1+0x2894], R121 ;  /* 0x0028947901007387 */ /* 0x000fe20000100800 */
[----:B------:R-:W-:Y:S02]  /*4e7f0*/  IMAD.MOV.U32 R44, RZ, RZ, R17 ;  /* 0x000000ffff2c7224 */ /* 0x000fe400078e0011 */
        /* <DEDUP_REMOVED lines=15> */
[----:B------:R0:W-:Y:S04]  /*4e8f0*/  STL.64 [R1+0x28a8], R14 ;  /* 0x0028a80e01007387 */ /* 0x0001e80000100a00 */
[----:B------:R-:W-:Y:S04]  /*4e900*/  STL.64 [R1+0x298], R94 ;  /* 0x0002985e01007387 */ /* 0x000fe80000100a00 */
[----:B------:R-:W-:Y:S04]  /*4e910*/  STL [R1+0x28c0], R94 ;  /* 0x0028c05e01007387 */ /* 0x000fe80000100800 */
[----:B------:R-:W-:Y:S04]  /*4e920*/  STL [R1+0x28b0], R95 ;  /* 0x0028b05f01007387 */ /* 0x000fe80000100800 */
[----:B------:R-:W-:Y:S04]  /*4e930*/  STL.64 [R1+0x648], R16 ;  /* 0x0006481001007387 */ /* 0x000fe80000100a00 */
[----:B------:R1:W-:Y:S04]  /*4e940*/  STL.64 [R1+0x28b8], R16 ;  /* 0x0028b81001007387 */ /* 0x0003e80000100a00 */
[----:B0-----:R-:W4:Y:S04]  /*4e950*/  LDL.LU R15, [R1+0x2c4] ;  /* 0x0002c400010f7983 */ /* 0x001f280000300800 */
[----:B------:R-:W4:Y:S01]  /*4e960*/  LDL.LU R14, [R1+0x1c48] ;  /* 0x001c4800010e7983 */ /* 0x000f220000300800 */
[----:B--2---:R-:W-:-:S03]  /*4e970*/  IMAD.MOV.U32 R75, RZ, RZ, R12 ;  /* 0x000000ffff4b7224 */ /* 0x004fc600078e000c */
[----:B------:R-:W2:Y:S01]  /*4e980*/  LDL.LU R12, [R1+0x2c8] ;  /* 0x0002c800010c7983 */ /* 0x000ea20000300800 */
[----:B------:R-:W-:-:S03]  /*4e990*/  IMAD.MOV.U32 R74, RZ, RZ, R3 ;  /* 0x000000ffff4a7224 */ /* 0x000fc600078e0003 */
[----:B------:R-:W2:Y:S01]  /*4e9a0*/  LDL.LU R11, [R1+0x670] ;  /* 0x00067000010b7983 */ /* 0x000ea20000300800 */
[----:B------:R-:W-:-:S03]  /*4e9b0*/  IMAD.MOV.U32 R85, RZ, RZ, R2 ;  /* 0x000000ffff557224 */ /* 0x000fc600078e0002 */
[----:B------:R-:W2:Y:S04]  /*4e9c0*/  LDL.LU R10, [R1+0x2cc] ;  /* 0x0002cc00010a7983 */ /* 0x000ea80000300800 */
[----:B------:R-:W2:Y:S04]  /*4e9d0*/  LDL.LU R3, [R1+0x1c4c] ;  /* 0x001c4c0001037983 */ /* 0x000ea80000300800 */
[----:B------:R-:W2:Y:S01]  /*4e9e0*/  LDL.LU R2, [R1+0x2d0] ;  /* 0x0002d00001027983 */ /* 0x000ea20000300800 */
[----:B---3--:R-:W-:-:S03]  /*4e9f0*/  IMAD.MOV.U32 R84, RZ, RZ, R0 ;  /* 0x000000ffff547224 */ /* 0x008fc600078e0000 */
[----:B------:R-:W3:Y:S01]  /*4ea00*/  LDL.LU R0, [R1+0x678] ;  /* 0x0006780001007983 */ /* 0x000ee20000300800 */
[----:B------:R-:W-:Y:S02]  /*4ea10*/  IMAD.MOV.U32 R96, RZ, RZ, R21 ;  /* 0x000000ffff607224 */ /* 0x000fe400078e0015 */
[----:B------:R-:W-:Y:S02]  /*4ea20*/  IMAD.MOV.U32 R97, RZ, RZ, R24 ;  /* 0x000000ffff617224 */ /* 0x000fe400078e0018 */
[----:B------:R-:W-:Y:S02]  /*4ea30*/  IMAD.MOV.U32 R160, RZ, RZ, R19 ;  /* 0x000000ffffa07224 */ /* 0x000fe400078e0013 */
        /* <DEDUP_REMOVED lines=9> */
[----:B------:R-:W-:Y:S04]  /*4ead0*/  STL.64 [R1+0x28e8], R84 ;  /* 0x0028e85401007387 */ /* 0x000fe80000100a00 */
[----:B------:R-:W3:Y:S04]  /*4eae0*/  LDL.LU R22, [R1+0x2d4] ;  /* 0x0002d40001167983 */ /* 0x000ee80000300800 */
[----:B-1----:R-:W3:Y:S04]  /*4eaf0*/  LDL.LU R17, [R1+0x1c50] ;  /* 0x001c500001117983 */ /* 0x002ee80000300800 */
        /* <DEDUP_REMOVED lines=12> */
[----:B------:R-:W-:Y:S04]  /*4ebc0*/  STL.64 [R1+0x2b0], R8 ;  /* 0x0002b00801007387 */ /* 0x000fe80000100a00 */
[----:B------:R0:W-:Y:S04]  /*4ebd0*/  STL.64 [R1+0x28f0], R8 ;  /* 0x0028f00801007387 */ /* 0x0001e80000100a00 */
        /* <DEDUP_REMOVED lines=31> */
[----:B------:R1:W-:Y:S04]  /*4edd0*/  STL [R1+0x2948], R20 ;  /* 0x0029481401007387 */ /* 0x0003e80000100800 */
[----:B------:R-:W-:Y:S01]  /*4ede0*/  STL [R1+0x2938], R21 ;  /* 0x0029381501007387 */ /* 0x000fe20000100800 */
[----:B------:R-:W-:-:S03]  /*4edf0*/  IMAD.MOV.U32 R29, RZ, RZ, R16 ;  /* 0x000000ffff1d7224 */ /* 0x000fc600078e0010 */
[----:B------:R-:W3:Y:S01]  /*4ee00*/  LDL.LU R16, [R1+0x2f4] ;  /* 0x0002f40001107983 */ /* 0x000ee20000300800 */
[----:B----4-:R-:W-:-:S03]  /*4ee10*/  IMAD.MOV.U32 R28, RZ, RZ, R13 ;  /* 0x000000ffff1c7224 */ /* 0x010fc600078e000d */
[----:B------:R-:W4:Y:S01]  /*4ee20*/  LDL.LU R13, [R1+0x1c60] ;  /* 0x001c6000010d7983 */ /* 0x000f220000300800 */
[----:B------:R-:W-:-:S03]  /*4ee30*/  IMAD.MOV.U32 R125, RZ, RZ, R7 ;  /* 0x000000ffff7d7224 */ /* 0x000fc600078e0007 */
[----:B0-----:R-:W4:Y:S01]  /*4ee40*/  LDL.LU R9, [R1+0x2f8] ;  /* 0x0002f80001097983 */ /* 0x001f220000300800 */
[----:B------:R-:W-:-:S03]  /*4ee50*/  IMAD.MOV.U32 R124, RZ, RZ, R6 ;  /* 0x000000ffff7c7224 */ /* 0x000fc600078e0006 */
[----:B------:R-:W4:Y:S01]  /*4ee60*/  LDL.LU R8, [R1+0x6a0] ;  /* 0x0006a00001087983 */ /* 0x000f220000300800 */
[----:B------:R-:W-:-:S03]  /*4ee70*/  IMAD.MOV.U32 R25, RZ, RZ, R5 ;  /* 0x000000ffff197224 */ /* 0x000fc600078e0005 */
[----:B------:R-:W4:Y:S01]  /*4ee80*/  LDL.LU R7, [R1+0x2fc] ;  /* 0x0002fc0001077983 */ /* 0x000f220000300800 */
[----:B------:R-:W-:-:S03]  /*4ee90*/  IMAD.MOV.U32 R24, RZ, RZ, R4 ;  /* 0x000000ffff187224 */ /* 0x000fc600078e0004 */
[----:B------:R-:W4:Y:S04]  /*4eea0*/  LDL.LU R6, [R1+0x1c64] ;  /* 0x001c640001067983 */ /* 0x000f280000300800 */
[----:B------:R-:W4:Y:S04]  /*4eeb0*/  LDL.LU R5, [R1+0x300] ;  /* 0x0003000001057983 */ /* 0x000f280000300800 */
[----:B------:R-:W4:Y:S01]  /*4eec0*/  LDL.LU R4, [R1+0x6a8] ;  /* 0x0006a80001047983 */ /* 0x000f220000300800 */
[----:B------:R-:W-:Y:S02]  /*4eed0*/  IMAD.MOV.U32 R100, RZ, RZ, R17 ;  /* 0x000000ffff647224 */ /* 0x000fe400078e0011 */
[----:B------:R-:W-:-:S05]  /*4eee0*/  IMAD.MOV.U32 R101, RZ, RZ, R22 ;  /* 0x000000ffff657224 */ /* 0x000fca00078e0016 */
        /* <DEDUP_REMOVED lines=9> */
[----:B------:R-:W-:Y:S04]  /*4ef80*/  STL.64 [R1+0x688], R24 ;  /* 0x0006881801007387 */ /* 0x000fe80000100a00 */
[----:B------:R-:W-:Y:S04]  /*4ef90*/  STL.64 [R1+0x2960], R24 ;  /* 0x0029601801007387 */ /* 0x000fe80000100a00 */
[----:B------:R-:W4:Y:S04]  /*4efa0*/  LDL.LU R15, [R1+0x304] ;  /* 0x00030400010f7983 */ /* 0x000f280000300800 */
        /* <DEDUP_REMOVED lines=14> */
[----:B------:R-:W-:Y:S04]  /*4f090*/  STL.64 [R1+0x2968], R108 ;  /* 0x0029686c01007387 */ /* 0x000fe80000100a00 */
[----:B------:R-:W-:Y:S04]  /*4f0a0*/  STL.64 [R1+0x690], R30 ;  /* 0x0006901e01007387 */ /* 0x000fe80000100a00 */
[----:B------:R-:W-:Y:S04]  /*4f0b0*/  STL.64 [R1+0x2978], R30 ;  /* 0x0029781e01007387 */ /* 0x000fe80000100a00 */
[----:B------:R-:W-:Y:S04]  /*4f0c0*/  STL.64 [R1+0x2e8], R32 ;  /* 0x0002e82001007387 */ /* 0x000fe80000100a00 */
[----:B------:R-:W-:Y:S04]  /*4f0d0*/  STL.64 [R1+0x2980], R32 ;  /* 0x0029802001007387 */ /* 0x000fe80000100a00 */
[----:B------:R-:W-:Y:S04]  /*4f0e0*/  STL.64 [R1+0x698], R112 ;  /* 0x0006987001007387 */ /* 0x000fe80000100a00 */
[----:B------:R-:W-:Y:S04]  /*4f0f0*/  STL [R1+0x29a0], R112 ;  /* 0x0029a07001007387 */ /* 0x000fe80000100800 */
[----:B------:R-:W-:Y:S01]  /*4f100*/  STL [R1+0x2988], R113 ;  /* 0x0029887101007387 */ /* 0x000fe20000100800 */
[----:B------:R-:W-:-:S03]  /*4f110*/  IMAD.MOV.U32 R115, RZ, RZ, R16 ;  /* 0x000000ffff737224 */ /* 0x000fc600078e0010 */
        /* <DEDUP_REMOVED lines=183> */
[----:B------:R-:W-:Y:S02]  /*4fc90*/  IMAD.MOV.U32 R129, RZ, RZ, R10 ;  /* 0x000000ffff817224 */ /* 0x000fe400078e000a */
[----:B------:R-:W-:Y:S02]  /*4fca0*/  IMAD.MOV.U32 R128, RZ, RZ, R3 ;  /* 0x000000ffff807224 */ /* 0x000fe400078e0003 */
[----:B------:R-:W2:Y:S01]  /*4fcb0*/  LDL.LU R3, [R1+0x38c] ;  /* 0x00038c0001037983 */ /* 0x000ea20000300800 */
[----:B------:R-:W-:-:S03]  /*4fcc0*/  IMAD.MOV.U32 R147, RZ, RZ, R2 ;  /* 0x000000ffff937224 */ /* 0x000fc600078e0002 */
[----:B------:R-:W2:Y:S04]  /*4fcd0*/  LDL.LU R2, [R1+0x1cac] ;  /* 0x001cac0001027983 */ /* 0x000ea80000300800 */
        /* <DEDUP_REMOVED lines=13> */
[----:B----4-:R-:W-:Y:S02]  /*4fdb0*/  IMAD.MOV.U32 R72, RZ, RZ, R13 ;  /* 0x000000ffff487224 */ /* 0x010fe400078e000d */
        /* <DEDUP_REMOVED lines=12> */
[----:B------:R-:W4:Y:S04]  /*4fe80*/  LDL.LU R9, [R1+0x3a0] ;  /* 0x0003a00001097983 */ /* 0x000f280000300800 */
[----:B------:R-:W4:Y:S04]  /*4fe90*/  LDL.LU R8, [R1+0x748] ;  /* 0x0007480001087983 */ /* 0x000f280000300800 */
        /* <DEDUP_REMOVED lines=8> */
[----:B------:R-:W-:Y:S01]  /*4ff20*/  STL [R1+0x2af0], R103 ;  /* 0x002af06701007387 */ /* 0x000fe20000100800 */
[----:B------:R-:W-:-:S03]  /*4ff30*/  IMAD.MOV.U32 R106, RZ, RZ, R14 ;  /* 0x000000ffff6a7224 */ /* 0x000fc600078e000e */
[----:B------:R-:W-:Y:S04]  /*4ff40*/  STL [R1+0x2b00], R102 ;  /* 0x002b006601007387 */ /* 0x000fe80000100800 */
[----:B-1----:R-:W4:Y:S04]  /*4ff50*/  LDL.LU R20, [R1+0x3a4] ;  /* 0x0003a40001147983 */ /* 0x002f280000300800 */
[----:B------:R-:W4:Y:S04]  /*4ff60*/  LDL.LU R19, [R1+0x1cb8] ;  /* 0x001cb80001137983 */ /* 0x000f280000300800 */
[----:B------:R-:W4:Y:S01]  /*4ff70*/  LDL.LU R15, [R1+0x3a8] ;  /* 0x0003a800010f7983 */ /* 0x000f220000300800 */
[----:B--2---:R-:W-:-:S03]  /*4ff80*/  IMAD.MOV.U32 R41, RZ, RZ, R12 ;  /* 0x000000ffff297224 */ /* 0x004fc600078e000c */
[----:B------:R-:W2:Y:S01]  /*4ff90*/  LDL.LU R14, [R1+0x750] ;  /* 0x00075000010e7983 */ /* 0x000ea20000300800 */
[----:B------:R-:W-:-:S03]  /*4ffa0*/  IMAD.MOV.U32 R40, RZ, RZ, R11 ;  /* 0x000000ffff287224 */ /* 0x000fc600078e000b */
[----:B------:R-:W2:Y:S04]  /*4ffb0*/  LDL.LU R12, [R1+0x3ac] ;  /* 0x0003ac00010c7983 */ /* 0x000ea80000300800 */
        /* <DEDUP_REMOVED lines=11> */
[----:B------:R0:W-:Y:S04]  /*50070*/  STL.64 [R1+0x2b08], R2 ;  /* 0x002b080201007387 */ /* 0x0001e80000100a00 */
[----:B------:R-:W-:Y:S04]  /*50080*/  STL.64 [R1+0x738], R82 ;  /* 0x0007385201007387 */ /* 0x000fe80000100a00 */
[----:B------:R-:W-:Y:S04]  /*50090*/  STL.64 [R1+0x2b18], R82 ;  /* 0x002b185201007387 */ /* 0x000fe80000100a00 */
[----:B------:R-:W3:Y:S04]  /*500a0*/  LDL.LU R18, [R1+0x3b4] ;  /* 0x0003b40001127983 */ /* 0x000ee80000300800 */
        /* <DEDUP_REMOVED lines=8> */
[----:B------:R-:W4:Y:S04]  /*50130*/  LDL.LU R8, [R1+0x1cc4] ;  /* 0x001cc40001087983 */ /* 0x000f280000300800 */
[----:B0-----:R-:W4:Y:S04]  /*50140*/  LDL.LU R3, [R1+0x3c0] ;  /* 0x0003c00001037983 */ /* 0x001f280000300800 */
        /* <DEDUP_REMOVED lines=9> */
[----:B------:R1:W-:Y:S01]  /*501e0*/  STL [R1+0x2b50], R22 ;  /* 0x002b501601007387 */ /* 0x0003e20000100800 */
[----:B------:R-:W-:-:S03]  /*501f0*/  IMAD.MOV.U32 R63, RZ, RZ, R15 ;  /* 0x000000ffff3f7224 */ /* 0x000fc600078e000f */
[----:B------:R-:W-:Y:S01]  /*50200*/  STL [R1+0x2b40], R23 ;  /* 0x002b401701007387 */ /* 0x000fe20000100800 */
[----:B--2---:R-:W-:Y:S02]  /*50210*/  IMAD.MOV.U32 R62, RZ, RZ, R14 ;  /* 0x000000ffff3e7224 */ /* 0x004fe400078e000e */
[----:B------:R-:W-:Y:S02]  /*50220*/  IMAD.MOV.U32 R133, RZ, RZ, R12 ;  /* 0x000000ffff857224 */ /* 0x000fe400078e000c */
[----:B------:R-:W-:Y:S02]  /*50230*/  IMAD.MOV.U32 R132, RZ, RZ, R11 ;  /* 0x000000ffff847224 */ /* 0x000fe400078e000b */
[----:B------:R-:W2:Y:S01]  /*50240*/  LDL.LU R11, [R1+0x3c4] ;  /* 0x0003c400010b7983 */ /* 0x000ea20000300800 */
[----:B------:R-:W-:-:S03]  /*50250*/  IMAD.MOV.U32 R149, RZ, RZ, R10 ;  /* 0x000000ffff957224 */ /* 0x000fc600078e000a */
[----:B------:R-:W2:Y:S04]  /*50260*/  LDL.LU R10, [R1+0x1cc8] ;  /* 0x001cc800010a7983 */ /* 0x000ea80000300800 */
[----:B------:R-:W2:Y:S04]  /*50270*/  LDL.LU R15, [R1+0x3c8] ;  /* 0x0003c800010f7983 */ /* 0x000ea80000300800 */
[----:B------:R-:W2:Y:S04]  /*50280*/  LDL.LU R14, [R1+0x770] ;  /* 0x00077000010e7983 */ /* 0x000ea80000300800 */
[----:B------:R-:W2:Y:S04]  /*50290*/  LDL.LU R12, [R1+0x3cc] ;  /* 0x0003cc00010c7983 */ /* 0x000ea80000300800 */
[----:B0-----:R-:W2:Y:S04]  /*502a0*/  LDL.LU R7, [R1+0x1ccc] ;  /* 0x001ccc0001077983 */ /* 0x001ea80000300800 */
[----:B------:R-:W2:Y:S01]  /*502b0*/  LDL.LU R6, [R1+0x3d0] ;  /* 0x0003d00001067983 */ /* 0x000ea20000300800 */
[----:B---3--:R-:W-:-:S03]  /*502c0*/  IMAD.MOV.U32 R148, RZ, RZ, R0 ;  /* 0x000000ffff947224 */ /* 0x008fc600078e0000 */
        /* <DEDUP_REMOVED lines=11> */
[----:B------:R-:W-:Y:S04]  /*50380*/  STL [R1+0x2b68], R149 ;  /* 0x002b689501007387 */ /* 0x000fe80000100800 */
[----:B------:R-:W3:Y:S01]  /*50390*/  LDL.LU R20, [R1+0x3d4] ;  /* 0x0003d40001147983 */ /* 0x000ee20000300800 */
[----:B------:R-:W-:-:S02]  /*503a0*/  IMAD.MOV.U32 R80, RZ, RZ, R17 ;  /* 0x000000ffff507224 */ /* 0x000fc400078e0011 */
[----:B------:R-:W-:Y:S02]  /*503b0*/  IMAD.MOV.U32 R81, RZ, RZ, R18 ;  /* 0x000000ffff517224 */ /* 0x000fe400078e0012 */
[----:B----4-:R-:W-:Y:S02]  /*503c0*/  IMAD.MOV.U32 R152, RZ, RZ, R13 ;  /* 0x000000ffff987224 */ /* 0x010fe400078e000d */
        /* <DEDUP_REMOVED lines=10> */
[----:B------:R-:W4:Y:S04]  /*50470*/  LDL.LU R3, [R1+0x3e0] ;  /* 0x0003e00001037983 */ /* 0x000f280000300800 */
        /* <DEDUP_REMOVED lines=10> */
[----:B-1----:R-:W4:Y:S04]  /*50520*/  LDL.LU R22, [R1+0x3e4] ;  /* 0x0003e40001167983 */ /* 0x002f280000300800 */
[----:B------:R-:W4:Y:S04]  /*50530*/  LDL.LU R21, [R1+0x1cd8] ;  /* 0x001cd80001157983 */ /* 0x000f280000300800 */
[----:B------:R-:W4:Y:S04]  /*50540*/  LDL.LU R19, [R1+0x3e8] ;  /* 0x0003e80001137983 */ /* 0x000f280000300800 */
[----:B------:R-:W4:Y:S01]  /*50550*/  LDL.LU R18, [R1+0x790] ;  /* 0x0007900001127983 */ /* 0x000f220000300800 */
[----:B--2---:R-:W-:-:S02]  /*50560*/  IMAD.MOV.U32 R45, RZ, RZ, R15 ;  /* 0x000000ffff2d7224 */ /* 0x004fc400078e000f */
[----:B------:R-:W-:Y:S02]  /*50570*/  IMAD.MOV.U32 R44, RZ, RZ, R14 ;  /* 0x000000ffff2c7224 */ /* 0x000fe400078e000e */
[----:B------:R-:W-:Y:S02]  /*50580*/  IMAD.MOV.U32 R15, RZ, RZ, R12 ;  /* 0x000000ffff0f7224 */ /* 0x000fe400078e000c */
        /* <DEDUP_REMOVED lines=15> */
[----:B------:R0:W-:Y:S01]  /*50680*/  STL.64 [R1+0x2bc0], R16 ;  /* 0x002bc01001007387 */ /* 0x0001e20000100a00 */
[----:B------:R-:W-:-:S03]  /*50690*/  IMAD.MOV.U32 R97, RZ, RZ, R20 ;  /* 0x000000ffff617224 */ /* 0x000fc600078e0014 */
[----:B------:R-:W3:Y:S04]  /*506a0*/  LDL.LU R20, [R1+0x3f4] ;  /* 0x0003f40001147983 */ /* 0x000ee80000300800 */
[----:B0-----:R-:W3:Y:S04]  /*506b0*/  LDL.LU R17, [R1+0x1ce0] ;  /* 0x001ce00001117983 */ /* 0x001ee80000300800 */
[----:B------:R-:W3:Y:S01]  /*506c0*/  LDL.LU R16, [R1+0x3f8] ;  /* 0x0003f80001107983 */ /* 0x000ee20000300800 */
[----:B----4-:R-:W-:-:S03]  /*506d0*/  IMAD.MOV.U32 R96, RZ, RZ, R13 ;  /* 0x000000ffff607224 */ /* 0x010fc600078e000d */
        /* <DEDUP_REMOVED lines=20> */
[----:B------:R-:W4:Y:S04]  /*50820*/  LDL.LU R15, [R1+0x404] ;  /* 0x00040400010f7983 */ /* 0x000f280000300800 */
[----:B------:R-:W4:Y:S01]  /*50830*/  LDL.LU R14, [R1+0x1ce8] ;  /* 0x001ce800010e7983 */ /* 0x000f220000300800 */
[----:B------:R-:W-:-:S02]  /*50840*/  IMAD.MOV.U32 R139, RZ, RZ, R19 ;  /* 0x000000ffff8b7224 */ /* 0x000fc400078e0013 */
[----:B--2---:R-:W-:Y:S02]  /*50850*/  IMAD.MOV.U32 R159, RZ, RZ, R12 ;  /* 0x000000ffff9f7224 */ /* 0x004fe400078e000c */
[----:B------:R-:W2:Y:S01]  /*50860*/  LDL.LU R12, [R1+0x408] ;  /* 0x00040800010c7983 */ /* 0x000ea20000300800 */
[----:B------:R-:W-:-:S03]  /*50870*/  IMAD.MOV.U32 R158, RZ, RZ, R7 ;  /* 0x000000ffff9e7224 */ /* 0x000fc600078e0007 */
[----:B------:R-:W2:Y:S01]  /*50880*/  LDL.LU R11, [R1+0x7b0] ;  /* 0x0007b000010b7983 */ /* 0x000ea20000300800 */
[----:B------:R-:W-:-:S03]  /*50890*/  IMAD.MOV.U32 R19, RZ, RZ, R6 ;  /* 0x000000ffff137224 */ /* 0x000fc600078e0006 */
[----:B------:R-:W2:Y:S04]  /*508a0*/  LDL.LU R10, [R1+0x40c] ;  /* 0x00040c00010a7983 */ /* 0x000ea80000300800 */
[----:B------:R-:W2:Y:S04]  /*508b0*/  LDL.LU R7, [R1+0x1cec] ;  /* 0x001cec0001077983 */ /* 0x000ea80000300800 */
[----:B------:R-:W2:Y:S01]  /*508c0*/  LDL.LU R6, [R1+0x410] ;  /* 0x0004100001067983 */ /* 0x000ea20000300800 */
[----:B------:R-:W-:Y:S02]  /*508d0*/  IMAD.MOV.U32 R138, RZ, RZ, R18 ;  /* 0x000000ffff8a7224 */ /* 0x000fe400078e0012 */
[----:B---3--:R-:W-:-:S02]  /*508e0*/  IMAD.MOV.U32 R18, RZ, RZ, R0 ;  /* 0x000000ffff127224 */ /* 0x008fc400078e0000 */
[----:B------:R-:W3:Y:S01]  /*508f0*/  LDL.LU R0, [R1+0x7b8] ;  /* 0x0007b80001007983 */ /* 0x000ee20000300800 */
[----:B------:R-:W-:Y:S02]  /*50900*/  IMAD.MOV.U32 R88, RZ, RZ, R21 ;  /* 0x000000ffff587224 */ /* 0x000fe400078e0015 */
[----:B------:R-:W-:-:S05]  /*50910*/  IMAD.MOV.U32 R89, RZ, RZ, R22 ;  /* 0x000000ffff597224 */ /* 0x000fca00078e0016 */
        /* <DEDUP_REMOVED lines=10> */
[----:B------:R-:W3:Y:S01]  /*509c0*/  LDL.LU R16, [R1+0x414] ;  /* 0x0004140001107983 */ /* 0x000ee20000300800 */
[----:B------:R-:W-:Y:S02]  /*509d0*/  IMAD.MOV.U32 R100, RZ, RZ, R17 ;  /* 0x000000ffff647224 */ /* 0x000fe400078e0011 */
[----:B------:R-:W-:Y:S02]  /*509e0*/  IMAD.MOV.U32 R101, RZ, RZ, R20 ;  /* 0x000000ffff657224 */ /* 0x000fe400078e0014 */
[----:B----4-:R-:W-:Y:S02]  /*509f0*/  IMAD.MOV.U32 R28, RZ, RZ, R13 ;  /* 0x000000ffff1c7224 */ /* 0x010fe400078e000d */
[----:B------:R-:W4:Y:S04]  /*50a00*/  LDL.LU R13, [R1+0x1cf0] ;  /* 0x001cf000010d7983 */ /* 0x000f280000300800 */
[----:B0-----:R-:W4:Y:S04]  /*50a10*/  LDL.LU R9, [R1+0x418] ;  /* 0x0004180001097983 */ /* 0x001f280000300800 */
        /* <DEDUP_REMOVED lines=219> */
[----:B------:R-:W-:-:S03]  /*517d0*/  IMAD.MOV.U32 R117, RZ, RZ, R15 ;  /* 0x000000ffff757224 */ /* 0x000fc600078e000f */
[----:B------:R-:W-:Y:S01]  /*517e0*/  STL [R1+0x2d74], R57 ;  /* 0x002d743901007387 */ /* 0x000fe20000100800 */
[----:B------:R-:W-:-:S03]  /*517f0*/  IMAD.MOV.U32 R116, RZ, RZ, R14 ;  /* 0x000000ffff747224 */ /* 0x000fc600078e000e */
        /* <DEDUP_REMOVED lines=52> */
[----:B--2---:R-:W-:Y:S02]  /*51b40*/  IMAD.MOV.U32 R65, RZ, RZ, R12 ;  /* 0x000000ffff417224 */ /* 0x004fe400078e000c */
[----:B------:R-:W-:Y:S02]  /*51b50*/  IMAD.MOV.U32 R64, RZ, RZ, R11 ;  /* 0x000000ffff407224 */ /* 0x000fe400078e000b */
[----:B------:R-:W-:Y:S02]  /*51b60*/  IMAD.MOV.U32 R67, RZ, RZ, R10 ;  /* 0x000000ffff437224 */ /* 0x000fe400078e000a */
[----:B------:R-:W-:Y:S02]  /*51b70*/  IMAD.MOV.U32 R66, RZ, RZ, R7 ;  /* 0x000000ffff427224 */ /* 0x000fe400078e0007 */
[----:B------:R-:W2:Y:S01]  /*51b80*/  LDL.LU R7, [R1+0x4c8] ;  /* 0x0004c80001077983 */ /* 0x000ea20000300800 */
[----:B------:R-:W-:-:S03]  /*51b90*/  IMAD.MOV.U32 R127, RZ, RZ, R6 ;  /* 0x000000ffff7f7224 */ /* 0x000fc600078e0006 */
[----:B------:R-:W2:Y:S04]  /*51ba0*/  LDL.LU R6, [R1+0x870] ;  /* 0x0008700001067983 */ /* 0x000ea80000300800 */
[----:B------:R-:W2:Y:S04]  /*51bb0*/  LDL.LU R12, [R1+0x4cc] ;  /* 0x0004cc00010c7983 */ /* 0x000ea80000300800 */
[----:B------:R-:W2:Y:S04]  /*51bc0*/  LDL.LU R11, [R1+0x1d4c] ;  /* 0x001d4c00010b7983 */ /* 0x000ea80000300800 */
        /* <DEDUP_REMOVED lines=12> */
[----:B-1----:R-:W3:Y:S04]  /*51c90*/  LDL.LU R19, [R1+0x4d4] ;  /* 0x0004d40001137983 */ /* 0x002ee80000300800 */
[----:B------:R-:W3:Y:S04]  /*51ca0*/  LDL.LU R18, [R1+0x1d50] ;  /* 0x001d500001127983 */ /* 0x000ee80000300800 */
[----:B------:R-:W3:Y:S01]  /*51cb0*/  LDL.LU R17, [R1+0x4d8] ;  /* 0x0004d80001117983 */ /* 0x000ee20000300800 */
[----:B------:R-:W-:-:S02]  /*51cc0*/  IMAD.MOV.U32 R129, RZ, RZ, R16 ;  /* 0x000000ffff817224 */ /* 0x000fc400078e0010 */
[----:B----4-:R-:W-:Y:S02]  /*51cd0*/  IMAD.MOV.U32 R128, RZ, RZ, R13 ;  /* 0x000000ffff807224 */ /* 0x010fe400078e000d */
        /* <DEDUP_REMOVED lines=18> */
[----:B------:R-:W-:Y:S04]  /*51e00*/  STL [R1+0x2e18], R3 ;  /* 0x002e180301007387 */ /* 0x000fe80000100800 */
[----:B------:R-:W4:Y:S01]  /*51e10*/  LDL.LU R16, [R1+0x4e4] ;  /* 0x0004e40001107983 */ /* 0x000f220000300800 */
[----:B------:R-:W-:-:S03]  /*51e20*/  IMAD.MOV.U32 R83, RZ, RZ, R15 ;  /* 0x000000ffff537224 */ /* 0x000fc600078e000f */
[----:B------:R-:W4:Y:S01]  /*51e30*/  LDL.LU R15, [R1+0x1d58] ;  /* 0x001d5800010f7983 */ /* 0x000f220000300800 */
[----:B------:R-:W-:Y:S02]  /*51e40*/  IMAD.MOV.U32 R82, RZ, RZ, R14 ;  /* 0x000000ffff527224 */ /* 0x000fe400078e000e */
[----:B--2---:R-:W-:Y:S02]  /*51e50*/  IMAD.MOV.U32 R87, RZ, RZ, R12 ;  /* 0x000000ffff577224 */ /* 0x004fe400078e000c */
[----:B------:R-:W-:Y:S02]  /*51e60*/  IMAD.MOV.U32 R86, RZ, RZ, R11 ;  /* 0x000000ffff567224 */ /* 0x000fe400078e000b */
[----:B------:R-:W2:Y:S01]  /*51e70*/  LDL.LU R11, [R1+0x4e8] ;  /* 0x0004e800010b7983 */ /* 0x000ea20000300800 */
[----:B------:R-:W-:-:S03]  /*51e80*/  IMAD.MOV.U32 R145, RZ, RZ, R10 ;  /* 0x000000ffff917224 */ /* 0x000fc600078e000a */
[----:B------:R-:W2:Y:S04]  /*51e90*/  LDL.LU R10, [R1+0x890] ;  /* 0x00089000010a7983 */ /* 0x000ea80000300800 */
[----:B------:R-:W2:Y:S04]  /*51ea0*/  LDL.LU R14, [R1+0x4ec] ;  /* 0x0004ec00010e7983 */ /* 0x000ea80000300800 */
[----:B------:R-:W2:Y:S04]  /*51eb0*/  LDL.LU R12, [R1+0x1d5c] ;  /* 0x001d5c00010c7983 */ /* 0x000ea80000300800 */
[----:B0-----:R-:W2:Y:S01]  /*51ec0*/  LDL.LU R2, [R1+0x4f0] ;  /* 0x0004f00001027983 */ /* 0x001ea20000300800 */
[----:B---3--:R-:W-:-:S03]  /*51ed0*/  IMAD.MOV.U32 R144, RZ, RZ, R0 ;  /* 0x000000ffff907224 */ /* 0x008fc600078e0000 */
[----:B------:R-:W3:Y:S04]  /*51ee0*/  LDL.LU R0, [R1+0x898] ;  /* 0x0008980001007983 */ /* 0x000ee80000300800 */
        /* <DEDUP_REMOVED lines=8> */
[----:B------:R-:W-:Y:S04]  /*51f70*/  STL.64 [R1+0x2e40], R144 ;  /* 0x002e409001007387 */ /* 0x000fe80000100a00 */
[----:B------:R-:W3:Y:S01]  /*51f80*/  LDL.LU R22, [R1+0x4f4] ;  /* 0x0004f40001167983 */ /* 0x000ee20000300800 */
[----:B------:R-:W-:-:S02]  /*51f90*/  IMAD.MOV.U32 R63, RZ, RZ, R19 ;  /* 0x000000ffff3f7224 */ /* 0x000fc400078e0013 */
[----:B------:R-:W-:Y:S02]  /*51fa0*/  IMAD.MOV.U32 R62, RZ, RZ, R18 ;  /* 0x000000ffff3e7224 */ /* 0x000fe400078e0012 */
[----:B------:R-:W-:Y:S02]  /*51fb0*/  IMAD.MOV.U32 R133, RZ, RZ, R17 ;  /* 0x000000ffff857224 */ /* 0x000fe400078e0011 */
[----:B----4-:R-:W-:Y:S02]  /*51fc0*/  IMAD.MOV.U32 R132, RZ, RZ, R13 ;  /* 0x000000ffff847224 */ /* 0x010fe400078e000d */
[----:B------:R-:W4:Y:S01]  /*51fd0*/  LDL.LU R13, [R1+0x1d60] ;  /* 0x001d6000010d7983 */ /* 0x000f220000300800 */
[----:B------:R-:W-:-:S03]  /*51fe0*/  IMAD.MOV.U32 R81, RZ, RZ, R9 ;  /* 0x000000ffff517224 */ /* 0x000fc600078e0009 */
[----:B------:R-:W4:Y:S01]  /*51ff0*/  LDL.LU R9, [R1+0x4f8] ;  /* 0x0004f80001097983 */ /* 0x000f220000300800 */
[----:B------:R-:W-:-:S03]  /*52000*/  IMAD.MOV.U32 R80, RZ, RZ, R8 ;  /* 0x000000ffff507224 */ /* 0x000fc600078e0008 */
[----:B------:R-:W4:Y:S01]  /*52010*/  LDL.LU R8, [R1+0x8a0] ;  /* 0x0008a00001087983 */ /* 0x000f220000300800 */
[----:B------:R-:W-:-:S03]  /*52020*/  IMAD.MOV.U32 R153, RZ, RZ, R5 ;  /* 0x000000ffff997224 */ /* 0x000fc600078e0005 */
[----:B0-----:R-:W4:Y:S01]  /*52030*/  LDL.LU R6, [R1+0x4fc] ;  /* 0x0004fc0001067983 */ /* 0x001f220000300800 */
        /* <DEDUP_REMOVED lines=14> */
[----:B------:R-:W4:Y:S01]  /*52120*/  LDL.LU R20, [R1+0x1d68] ;  /* 0x001d680001147983 */ /* 0x000f220000300800 */
[----:B------:R-:W-:-:S03]  /*52130*/  IMAD.MOV.U32 R162, RZ, RZ, R15 ;  /* 0x000000ffffa27224 */ /* 0x000fc600078e000f */
[----:B------:R-:W4:Y:S04]  /*52140*/  LDL.LU R19, [R1+0x508] ;  /* 0x0005080001137983 */ /* 0x000f280000300800 */
[----:B------:R-:W4:Y:S01]  /*52150*/  LDL.LU R18, [R1+0x8b0] ;  /* 0x0008b00001127983 */ /* 0x000f220000300800 */
[----:B--2---:R-:W-:Y:S02]  /*52160*/  IMAD.MOV.U32 R15, RZ, RZ, R14 ;  /* 0x000000ffff0f7224 */ /* 0x004fe400078e000e */
[----:B------:R-:W-:Y:S02]  /*52170*/  IMAD.MOV.U32 R14, RZ, RZ, R12 ;  /* 0x000000ffff0e7224 */ /* 0x000fe400078e000c */
[----:B------:R-:W2:Y:S01]  /*52180*/  LDL.LU R12, [R1+0x50c] ;  /* 0x00050c00010c7983 */ /* 0x000ea20000300800 */
[----:B------:R-:W-:-:S03]  /*52190*/  IMAD.MOV.U32 R17, RZ, RZ, R2 ;  /* 0x000000ffff117224 */ /* 0x000fc600078e0002 */
[----:B------:R-:W2:Y:S04]  /*521a0*/  LDL.LU R7, [R1+0x1d6c] ;  /* 0x001d6c0001077983 */ /* 0x000ea80000300800 */
[----:B------:R-:W2:Y:S01]  /*521b0*/  LDL.LU R2, [R1+0x510] ;  /* 0x0005100001027983 */ /* 0x000ea20000300800 */
[----:B------:R-:W-:Y:S02]  /*521c0*/  IMAD.MOV.U32 R163, RZ, RZ, R16 ;  /* 0x000000ffffa37224 */ /* 0x000fe400078e0010 */
[----:B---3--:R-:W-:Y:S02]  /*521d0*/  IMAD.MOV.U32 R16, RZ, RZ, R0 ;  /* 0x000000ffff107224 */ /* 0x008fe400078e0000 */
        /* <DEDUP_REMOVED lines=8> */
[----:B------:R0:W-:Y:S04]  /*52260*/  STL.64 [R1+0x2e90], R16 ;  /* 0x002e901001007387 */ /* 0x0001e80000100a00 */
[----:B0-----:R-:W3:Y:S04]  /*52270*/  LDL.LU R16, [R1+0x514] ;  /* 0x0005140001107983 */ /* 0x001ee80000300800 */
[----:B------:R-:W3:Y:S01]  /*52280*/  LDL.LU R15, [R1+0x1d70] ;  /* 0x001d7000010f7983 */ /* 0x000ee20000300800 */
        /* <DEDUP_REMOVED lines=20> */
[----:B------:R-:W-:Y:S04]  /*523d0*/  STL [R1+0x2eb8], R8 ;  /* 0x002eb80801007387 */ /* 0x000fe80000100800 */
[----:B------:R0:W-:Y:S04]  /*523e0*/  STL [R1+0x2eac], R9 ;  /* 0x002eac0901007387 */ /* 0x0001e80000100800 */
[----:B------:R-:W-:Y:S04]  /*523f0*/  STL.64 [R1+0x8a8], R88 ;  /* 0x0008a85801007387 */ /* 0x000fe80000100a00 */
[----:B------:R-:W-:Y:S01]  /*52400*/  STL.64 [R1+0x2eb0], R88 ;  /* 0x002eb05801007387 */ /* 0x000fe20000100a00 */
[----:B--2---:R-:W-:-:S03]  /*52410*/  IMAD.MOV.U32 R101, RZ, RZ, R12 ;  /* 0x000000ffff657224 */ /* 0x004fc600078e000c */
[----:B------:R-:W2:Y:S04]  /*52420*/  LDL.LU R12, [R1+0x524] ;  /* 0x00052400010c7983 */ /* 0x000ea80000300800 */
[----:B------:R-:W2:Y:S01]  /*52430*/  LDL.LU R11, [R1+0x1d78] ;  /* 0x001d7800010b7983 */ /* 0x000ea20000300800 */
[----:B------:R-:W-:-:S03]  /*52440*/  IMAD.MOV.U32 R100, RZ, RZ, R7 ;  /* 0x000000ffff647224 */ /* 0x000fc600078e0007 */
[----:B------:R-:W2:Y:S01]  /*52450*/  LDL.LU R10, [R1+0x528] ;  /* 0x00052800010a7983 */ /* 0x000ea20000300800 */
[----:B------:R-:W-:-:S03]  /*52460*/  IMAD.MOV.U32 R29, RZ, RZ, R2 ;  /* 0x000000ffff1d7224 */ /* 0x000fc600078e0002 */
[----:B0-----:R-:W2:Y:S04]  /*52470*/  LDL.LU R9, [R1+0x8d0] ;  /* 0x0008d00001097983 */ /* 0x001ea80000300800 */
[----:B------:R-:W2:Y:S04]  /*52480*/  LDL.LU R8, [R1+0x52c] ;  /* 0x00052c0001087983 */ /* 0x000ea80000300800 */
[----:B------:R-:W2:Y:S04]  /*52490*/  LDL.LU R7, [R1+0x1d7c] ;  /* 0x001d7c0001077983 */ /* 0x000ea80000300800 */
        /* <DEDUP_REMOVED lines=8> */
[----:B------:R0:W-:Y:S04]  /*52520*/  STL [R1+0x2ed8], R18 ;  /* 0x002ed81201007387 */ /* 0x0001e80000100800 */
[----:B------:R-:W-:Y:S04]  /*52530*/  STL [R1+0x2ec8], R19 ;  /* 0x002ec81301007387 */ /* 0x000fe80000100800 */
[----:B------:R-:W-:Y:S04]  /*52540*/  STL.64 [R1+0x508], R100 ;  /* 0x0005086401007387 */ /* 0x000fe80000100a00 */
[----:B------:R-:W-:Y:S04]  /*52550*/  STL.64 [R1+0x2ed0], R100 ;  /* 0x002ed06401007387 */ /* 0x000fe80000100a00 */
[----:B------:R-:W-:Y:S04]  /*52560*/  STL.64 [R1+0x8b8], R28 ;  /* 0x0008b81c01007387 */ /* 0x000fe80000100a00 */
[----:B------:R-:W-:Y:S01]  /*52570*/  STL.64 [R1+0x2ee0], R28 ;  /* 0x002ee01c01007387 */ /* 0x000fe20000100a00 */
[----:B------:R-:W-:-:S03]  /*52580*/  IMAD.MOV.U32 R109, RZ, RZ, R16 ;  /* 0x000000ffff6d7224 */ /* 0x000fc600078e0010 */
[----:B0-----:R-:W3:Y:S01]  /*52590*/  LDL.LU R18, [R1+0x534] ;  /* 0x0005340001127983 */ /* 0x001ee20000300800 */
[----:B------:R-:W-:-:S03]  /*525a0*/  IMAD.MOV.U32 R108, RZ, RZ, R15 ;  /* 0x000000ffff6c7224 */ /* 0x000fc600078e000f */
[----:B------:R-:W3:Y:S04]  /*525b0*/  LDL.LU R17, [R1+0x1d80] ;  /* 0x001d800001117983 */ /* 0x000ee80000300800 */
        /* <DEDUP_REMOVED lines=47> */
[----:B------:R-:W-:-:S03]  /*528b0*/  IMAD.MOV.U32 R24, RZ, RZ, R15 ;  /* 0x000000ffff187224 */ /* 0x000fc600078e000f */
[----:B------:R-:W3:Y:S01]  /*528c0*/  LDL.LU R15, [R1+0x1d90] ;  /* 0x001d9000010f7983 */ /* 0x000ee20000300800 */
        /* <DEDUP_REMOVED lines=9> */
[----:B0-----:R-:W4:Y:S04]  /*52960*/  LDL.LU R5, [R1+0x1d94] ;  /* 0x001d940001057983 */ /* 0x001f280000300800 */
        /* <DEDUP_REMOVED lines=36> */
[----:B------:R-:W-:-:S02]  /*52bb0*/  IMAD.MOV.U32 R91, RZ, RZ, R16 ;  /* 0x000000ffff5b7224 */ /* 0x000fc400078e0010 */
        /* <DEDUP_REMOVED lines=11> */
[----:B------:R-:W-:Y:S04]  /*52c70*/  STL.64 [R1+0x550], R90 ;  /* 0x0005505a01007387 */ /* 0x000fe80000100a00 */
[----:B------:R1:W-:Y:S04]  /*52c80*/  STL.64 [R1+0x2f90], R90 ;  /* 0x002f905a01007387 */ /* 0x0003e80000100a00 */
[----:B------:R-:W-:Y:S04]  /*52c90*/  STL.64 [R1+0x900], R112 ;  /* 0x0009007001007387 */ /* 0x000fe80000100a00 */
[----:B------:R0:W-:Y:S04]  /*52ca0*/  STL.64 [R1+0x2f98], R112 ;  /* 0x002f987001007387 */ /* 0x0001e80000100a00 */
[----:B------:R-:W-:Y:S04]  /*52cb0*/  STL.64 [R1+0x558], R124 ;  /* 0x0005587c01007387 */ /* 0x000fe80000100a00 */
[----:B------:R0:W-:Y:S04]  /*52cc0*/  STL [R1+0x2fb8], R124 ;  /* 0x002fb87c01007387 */ /* 0x0001e80000100800 */
[----:B------:R-:W-:Y:S04]  /*52cd0*/  STL [R1+0x2fa0], R125 ;  /* 0x002fa07d01007387 */ /* 0x000fe80000100800 */
[----:B------:R-:W-:Y:S04]  /*52ce0*/  STL.64 [R1+0x908], R160 ;  /* 0x000908a001007387 */ /* 0x000fe80000100a00 */
[----:B------:R1:W-:Y:S04]  /*52cf0*/  STL.64 [R1+0x2fa8], R160 ;  /* 0x002fa8a001007387 */ /* 0x0003e80000100a00 */
[----:B0-----:R-:W4:Y:S04]  /*52d00*/  LDL.LU R20, [R1+0x57c] ;  /* 0x00057c0001147983 */ /* 0x001f280000300800 */
[----:B------:R-:W4:Y:S04]  /*52d10*/  LDL.LU R19, [R1+0x1da4] ;  /* 0x001da40001137983 */ /* 0x000f280000300800 */
        /* <DEDUP_REMOVED lines=8> */
[----:B---3--:R-:W-:-:S03]  /*52da0*/  IMAD.MOV.U32 R98, RZ, RZ, R0 ;  /* 0x000000ffff627224 */ /* 0x008fc600078e0000 */
[----:B------:R-:W3:Y:S01]  /*52db0*/  LDL.LU R0, [R1+0x1dac] ;  /* 0x001dac0001007983 */ /* 0x000ee20000300800 */
[----:B------:R-:W-:Y:S02]  /*52dc0*/  IMAD.MOV.U32 R50, RZ, RZ, R11 ;  /* 0x000000ffff327224 */ /* 0x000fe400078e000b */
[----:B------:R-:W-:Y:S02]  /*52dd0*/  IMAD.MOV.U32 R51, RZ, RZ, R12 ;  /* 0x000000ffff337224 */ /* 0x000fe400078e000c */
[----:B------:R-:W-:Y:S01]  /*52de0*/  IMAD.MOV.U32 R136, RZ, RZ, R9 ;  /* 0x000000ffff887224 */ /* 0x000fe200078e0009 */
[----:B------:R-:W3:Y:S01]  /*52df0*/  LDL.LU R12, [R1+0x590] ;  /* 0x00059000010c7983 */ /* 0x000ee20000300800 */
[----:B------:R-:W-:Y:S02]  /*52e00*/  IMAD.MOV.U32 R137, RZ, RZ, R10 ;  /* 0x000000ffff897224 */ /* 0x000fe400078e000a */
[----:B------:R-:W-:Y:S01]  /*52e10*/  IMAD.MOV.U32 R60, RZ, RZ, R7 ;  /* 0x000000ffff3c7224 */ /* 0x000fe200078e0007 */
[----:B------:R-:W3:Y:S01]  /*52e20*/  LDL.LU R11, [R1+0x938] ;  /* 0x00093800010b7983 */ /* 0x000ee20000300800 */
[----:B------:R-:W-:-:S03]  /*52e30*/  IMAD.MOV.U32 R61, RZ, RZ, R8 ;  /* 0x000000ffff3d7224 */ /* 0x000fc600078e0008 */
[----:B------:R-:W-:Y:S04]  /*52e40*/  STL.64 [R1+0x560], R50 ;  /* 0x0005603201007387 */ /* 0x000fe80000100a00 */
[----:B------:R0:W-:Y:S04]  /*52e50*/  STL.64 [R1+0x2fb0], R50 ;  /* 0x002fb03201007387 */ /* 0x0001e80000100a00 */
[----:B------:R-:W-:Y:S04]  /*52e60*/  STL.64 [R1+0x910], R136 ;  /* 0x0009108801007387 */ /* 0x000fe80000100a00 */
[----:B------:R0:W-:Y:S04]  /*52e70*/  STL.64 [R1+0x2fc0], R136 ;  /* 0x002fc08801007387 */ /* 0x0001e80000100a00 */
[----:B------:R-:W-:Y:S04]  /*52e80*/  STL.64 [R1+0x568], R60 ;  /* 0x0005683c01007387 */ /* 0x000fe80000100a00 */
[----:B------:R0:W-:Y:S04]  /*52e90*/  STL.64 [R1+0x2fc8], R60 ;  /* 0x002fc83c01007387 */ /* 0x0001e80000100a00 */
[----:B------:R-:W-:Y:S04]  /*52ea0*/  STL.64 [R1+0x918], R98 ;  /* 0x0009186201007387 */ /* 0x000fe80000100a00 */
[----:B------:R-:W-:Y:S04]  /*52eb0*/  STL [R1+0x2fd0], R99 ;  /* 0x002fd06301007387 */ /* 0x000fe80000100800 */
[----:B------:R-:W-:Y:S04]  /*52ec0*/  STL [R1+0x2fe0], R98 ;  /* 0x002fe06201007387 */ /* 0x000fe80000100800 */
[----:B------:R-:W3:Y:S04]  /*52ed0*/  LDL.LU R10, [R1+0x594] ;  /* 0x00059400010a7983 */ /* 0x000ee80000300800 */
        /* <DEDUP_REMOVED lines=14> */
[----:B------:R-:W-:Y:S04]  /*52fc0*/  STL [R1+0x2ff0], R38 ;  /* 0x002ff02601007387 */ /* 0x000fe80000100800 */
[----:B------:R-:W-:Y:S01]  /*52fd0*/  STL [R1+0x2fe4], R39 ;  /* 0x002fe42701007387 */ /* 0x000fe20000100800 */
[----:B------:R-:W-:-:S02]  /*52fe0*/  IMAD.MOV.U32 R105, RZ, RZ, R20 ;  /* 0x000000ffff697224 */ /* 0x000fc400078e0014 */
[----:B------:R-:W-:Y:S02]  /*52ff0*/  IMAD.MOV.U32 R104, RZ, RZ, R19 ;  /* 0x000000ffff687224 */ /* 0x000fe400078e0013 */
[----:B------:R-:W-:-:S03]  /*53000*/  IMAD.MOV.U32 R135, RZ, RZ, R18 ;  /* 0x000000ffff877224 */ /* 0x000fc600078e0012 */
[----:B------:R-:W-:Y:S01]  /*53010*/  STL.64 [R1+0x578], R104 ;  /* 0x0005786801007387 */ /* 0x000fe20000100a00 */
[----:B------:R-:W-:-:S03]  /*53020*/  IMAD.MOV.U32 R134, RZ, RZ, R17 ;  /* 0x000000ffff867224 */ /* 0x000fc600078e0011 */
[----:B------:R0:W-:Y:S04]  /*53030*/  STL.64 [R1+0x2fe8], R104 ;  /* 0x002fe86801007387 */ /* 0x0001e80000100a00 */
[----:B------:R-:W-:Y:S04]  /*53040*/  STL.64 [R1+0x928], R134 ;  /* 0x0009288601007387 */ /* 0x000fe80000100a00 */
[----:B------:R0:W-:Y:S01]  /*53050*/  STL.64 [R1+0x2ff8], R134 ;  /* 0x002ff88601007387 */ /* 0x0001e20000100a00 */
[----:B--2---:R-:W-:-:S03]  /*53060*/  IMAD.MOV.U32 R71, RZ, RZ, R2 ;  /* 0x000000ffff477224 */ /* 0x004fc600078e0002 */
[----:B------:R-:W2:Y:S01]  /*53070*/  LDL.LU R2, [R1+0x5a4] ;  /* 0x0005a40001027983 */ /* 0x000ea20000300800 */
[----:B---3--:R-:W-:-:S03]  /*53080*/  IMAD.MOV.U32 R70, RZ, RZ, R0 ;  /* 0x000000ffff467224 */ /* 0x008fc600078e0000 */
[----:B------:R-:W3:Y:S01]  /*53090*/  LDL.LU R0, [R1+0x1db8] ;  /* 0x001db80001007983 */ /* 0x000ee20000300800 */
[----:B------:R-:W-:Y:S02]  /*530a0*/  IMAD.MOV.U32 R142, RZ, RZ, R15 ;  /* 0x000000ffff8e7224 */ /* 0x000fe400078e000f */
[----:B------:R-:W-:Y:S02]  /*530b0*/  IMAD.MOV.U32 R143, RZ, RZ, R16 ;  /* 0x000000ffff8f7224 */ /* 0x000fe400078e0010 */
[----:B------:R-:W-:Y:S02]  /*530c0*/  IMAD.MOV.U32 R68, RZ, RZ, R13 ;  /* 0x000000ffff447224 */ /* 0x000fe400078e000d */
[----:B------:R-:W-:Y:S01]  /*530d0*/  IMAD.MOV.U32 R69, RZ, RZ, R14 ;  /* 0x000000ffff457224 */ /* 0x000fe200078e000e */
[----:B------:R-:W-:Y:S01]  /*530e0*/  STL.64 [R1+0x580], R142 ;  /* 0x0005808e01007387 */ /* 0x000fe20000100a00 */
[----:B------:R-:W-:Y:S02]  /*530f0*/  IMAD.MOV.U32 R46, RZ, RZ, R11 ;  /* 0x000000ffff2e7224 */ /* 0x000fe400078e000b */
[----:B------:R-:W-:Y:S01]  /*53100*/  IMAD.MOV.U32 R47, RZ, RZ, R12 ;  /* 0x000000ffff2f7224 */ /* 0x000fe200078e000c */
[----:B------:R-:W-:Y:S04]  /*53110*/  STL [R1+0x3010], R142 ;  /* 0x0030108e01007387 */ /* 0x000fe80000100800 */
[----:B------:R-:W-:Y:S04]  /*53120*/  STL [R1+0x3000], R143 ;  /* 0x0030008f01007387 */ /* 0x000fe80000100800 */
[----:B------:R-:W-:Y:S04]  /*53130*/  STL.64 [R1+0x930], R68 ;  /* 0x0009304401007387 */ /* 0x000fe80000100a00 */
[----:B------:R0:W-:Y:S04]  /*53140*/  STL.64 [R1+0x3008], R68 ;  /* 0x0030084401007387 */ /* 0x0001e80000100a00 */
[----:B------:R-:W-:Y:S04]  /*53150*/  STL.64 [R1+0x588], R70 ;  /* 0x0005884601007387 */ /* 0x000fe80000100a00 */
[----:B------:R0:W-:Y:S04]  /*53160*/  STL.64 [R1+0x3018], R70 ;  /* 0x0030184601007387 */ /* 0x0001e80000100a00 */
[----:B------:R-:W-:Y:S04]  /*53170*/  STL.64 [R1+0x938], R46 ;  /* 0x0009382e01007387 */ /* 0x000fe80000100a00 */
[----:B------:R-:W-:Y:S04]  /*53180*/  STL [R1+0x3030], R46 ;  /* 0x0030302e01007387 */ /* 0x000fe80000100800 */
[----:B------:R-:W-:Y:S04]  /*53190*/  STL [R1+0x3020], R47 ;  /* 0x0030202f01007387 */ /* 0x000fe80000100800 */
[----:B------:R-:W3:Y:S01]  /*531a0*/  LDL.LU R32, [R1+0x5a8] ;  /* 0x0005a80001207983 */ /* 0x000ee20000300800 */
[----:B------:R-:W-:-:S02]  /*531b0*/  IMAD.MOV.U32 R31, RZ, RZ, R10 ;  /* 0x000000ffff1f7224 */ /* 0x000fc400078e000a */
[----:B------:R-:W-:Y:S01]  /*531c0*/  IMAD.MOV.U32 R30, RZ, RZ, R9 ;  /* 0x000000ffff1e7224 */ /* 0x000fe200078e0009 */
[----:B------:R-:W3:Y:S01]  /*531d0*/  LDL.LU R29, [R1+0x950] ;  /* 0x00095000011d7983 */ /* 0x000ee20000300800 */
[----:B------:R-:W-:-:S03]  /*531e0*/  IMAD.MOV.U32 R37, RZ, RZ, R8 ;  /* 0x000000ffff257224 */ /* 0x000fc600078e0008 */
[----:B------:R-:W3:Y:S01]  /*531f0*/  LDL.LU R28, [R1+0x5ac] ;  /* 0x0005ac00011c7983 */ /* 0x000ee20000300800 */
[----:B------:R-:W-:-:S03]  /*53200*/  IMAD.MOV.U32 R36, RZ, RZ, R7 ;  /* 0x000000ffff247224 */ /* 0x000fc600078e0007 */
[----:B------:R-:W3:Y:S04]  /*53210*/  LDL.LU R27, [R1+0x1dbc] ;  /* 0x001dbc00011b7983 */ /* 0x000ee80000300800 */
[----:B------:R-:W3:Y:S04]  /*53220*/  LDL.LU R26, [R1+0x5b0] ;  /* 0x0005b000011a7983 */ /* 0x000ee80000300800 */
[----:B------:R-:W3:Y:S04]  /*53230*/  LDL.LU R25, [R1+0x958] ;  /* 0x0009580001197983 */ /* 0x000ee80000300800 */
[----:B------:R-:W-:Y:S04]  /*53240*/  STL.64 [R1+0x590], R30 ;  /* 0x0005901e01007387 */ /* 0x000fe80000100a00 */
[----:B------:R0:W-:Y:S04]  /*53250*/  STL.64 [R1+0x3028], R30 ;  /* 0x0030281e01007387 */ /* 0x0001e80000100a00 */
[----:B------:R-:W-:Y:S04]  /*53260*/  STL.64 [R1+0x940], R36 ;  /* 0x0009402401007387 */ /* 0x000fe80000100a00 */
[----:B------:R0:W-:Y:S01]  /*53270*/  STL.64 [R1+0x3038], R36 ;  /* 0x0030382401007387 */ /* 0x0001e20000100a00 */
[----:B----4-:R-:W-:-:S02]  /*53280*/  IMAD.MOV.U32 R55, RZ, RZ, R6 ;  /* 0x000000ffff377224 */ /* 0x010fc400078e0006 */
[----:B------:R-:W-:Y:S02]  /*53290*/  IMAD.MOV.U32 R54, RZ, RZ, R5 ;  /* 0x000000ffff367224 */ /* 0x000fe400078e0005 */
[----:B------:R-:W-:-:S03]  /*532a0*/  IMAD.MOV.U32 R121, RZ, RZ, R4 ;  /* 0x000000ffff797224 */ /* 0x000fc600078e0004 */
[----:B------:R-:W-:Y:S01]  /*532b0*/  STL.64 [R1+0x598], R54 ;  /* 0x0005983601007387 */ /* 0x000fe20000100a00 */
[----:B------:R-:W-:-:S03]  /*532c0*/  IMAD.MOV.U32 R120, RZ, RZ, R3 ;  /* 0x000000ffff787224 */ /* 0x000fc600078e0003 */
[----:B------:R4:W-:Y:S04]  /*532d0*/  STL.64 [R1+0x3040], R54 ;  /* 0x0030403601007387 */ /* 0x0009e80000100a00 */
[----:B------:R-:W-:Y:S04]  /*532e0*/  STL.64 [R1+0x948], R120 ;  /* 0x0009487801007387 */ /* 0x000fe80000100a00 */
[----:B------:R-:W-:Y:S04]  /*532f0*/  STL [R1+0x3058], R120 ;  /* 0x0030587801007387 */ /* 0x000fe80000100800 */
[----:B------:R-:W-:Y:S04]  /*53300*/  STL [R1+0x3048], R121 ;  /* 0x0030487901007387 */ /* 0x000fe80000100800 */
        /* <DEDUP_REMOVED lines=25> */
[----:B------:R-:W3:Y:S04]  /*534a0*/  LDL.LU R0, [R1+0x988] ;  /* 0x0009880001007983 */ /* 0x000ee80000300800 */
[----:B------:R-:W-:Y:S04]  /*534b0*/  STL.64 [R1+0x5a0], R110 ;  /* 0x0005a06e01007387 */ /* 0x000fe80000100a00 */
[----:B------:R0:W-:Y:S01]  /*534c0*/  STL.64 [R1+0x3050], R110 ;  /* 0x0030506e01007387 */ /* 0x0001e20000100a00 */
[----:B------:R-:W-:Y:S02]  /*534d0*/  IMAD.MOV.U32 R131, RZ, RZ, R32 ;  /* 0x000000ffff837224 */ /* 0x000fe400078e0020 */
[----:B------:R-:W-:-:S02]  /*534e0*/  IMAD.MOV.U32 R130, RZ, RZ, R29 ;  /* 0x000000ffff827224 */ /* 0x000fc400078e001d */
[----:B------:R-:W-:-:S03]  /*534f0*/  IMAD.MOV.U32 R141, RZ, RZ, R28 ;  /* 0x000000ffff8d7224 */ /* 0x000fc600078e001c */
[----:B------:R-:W-:Y:S01]  /*53500*/  STL.64 [R1+0x950], R130 ;  /* 0x0009508201007387 */ /* 0x000fe20000100a00 */
[----:B------:R-:W-:-:S03]  /*53510*/  IMAD.MOV.U32 R140, RZ, RZ, R27 ;  /* 0x000000ffff8c7224 */ /* 0x000fc600078e001b */
[----:B------:R0:W-:Y:S01]  /*53520*/  STL.64 [R1+0x3060], R130 ;  /* 0x0030608201007387 */ /* 0x0001e20000100a00 */
[----:B------:R-:W-:-:S03]  /*53530*/  IMAD.MOV.U32 R157, RZ, RZ, R26 ;  /* 0x000000ffff9d7224 */ /* 0x000fc600078e001a */
[----:B------:R-:W-:Y:S01]  /*53540*/  STL.64 [R1+0x5a8], R140 ;  /* 0x0005a88c01007387 */ /* 0x000fe20000100a00 */
[----:B------:R-:W-:-:S03]  /*53550*/  IMAD.MOV.U32 R156, RZ, RZ, R25 ;  /* 0x000000ffff9c7224 */ /* 0x000fc600078e0019 */
[----:B------:R-:W-:Y:S04]  /*53560*/  STL [R1+0x3068], R141 ;  /* 0x0030688d01007387 */ /* 0x000fe80000100800 */
[----:B------:R-:W-:Y:S04]  /*53570*/  STL.64 [R1+0x958], R156 ;  /* 0x0009589c01007387 */ /* 0x000fe80000100a00 */
[----:B------:R0:W-:Y:S01]  /*53580*/  STL.64 [R1+0x3070], R156 ;  /* 0x0030709c01007387 */ /* 0x0001e20000100a00 */
[----:B----4-:R-:W-:Y:S02]  /*53590*/  IMAD.MOV.U32 R43, RZ, RZ, R24 ;  /* 0x000000ffff2b7224 */ /* 0x010fe400078e0018 */
[----:B------:R-:W-:-:S02]  /*535a0*/  IMAD.MOV.U32 R42, RZ, RZ, R23 ;  /* 0x000000ffff2a7224 */ /* 0x000fc400078e0017 */
        /* <DEDUP_REMOVED lines=8> */
[----:B------:R-:W-:Y:S01]  /*53630*/  STL.64 [R1+0x5b8], R146 ;  /* 0x0005b89201007387 */ /* 0x000fe20000100a00 */
[----:B------:R-:W-:-:S02]  /*53640*/  IMAD.MOV.U32 R79, RZ, RZ, R16 ;  /* 0x000000ffff4f7224 */ /* 0x000fc400078e0010 */
        /* <DEDUP_REMOVED lines=10> */
[----:B------:R-:W-:Y:S04]  /*536f0*/  STL.64 [R1+0x5c8], R48 ;  /* 0x0005c83001007387 */ /* 0x000fe80000100a00 */
[----:B------:R-:W-:Y:S01]  /*53700*/  STL.64 [R1+0x978], R58 ;  /* 0x0009783a01007387 */ /* 0x000fe20000100a00 */
        /* <DEDUP_REMOVED lines=19> */
[----:B--2---:R-:W-:-:S03]  /*53840*/  IMAD.MOV.U32 R103, RZ, RZ, R2 ;  /* 0x000000ffff677224 */ /* 0x004fc600078e0002 */
        /* <DEDUP_REMOVED lines=23> */
[----:B------:R-:W-:Y:S01]  /*539c0*/  STL.64 [R1+0x988], R102 ;  /* 0x0009886601007387 */ /* 0x000fe20000100a00 */
[----:B----4-:R-:W-:-:S02]  /*539d0*/  IMAD.MOV.U32 R83, RZ, RZ, R21 ;  /* 0x000000ffff537224 */ /* 0x010fc400078e0015 */
[----:B------:R-:W-:-:S05]  /*539e0*/  IMAD.MOV.U32 R82, RZ, RZ, R20 ;  /* 0x000000ffff527224 */ /* 0x000fca00078e0014 */
[----:B------:R-:W-:Y:S01]  /*539f0*/  STL.64 [R1+0x5e0], R82 ;  /* 0x0005e05201007387 */ /* 0x000fe20000100a00 */
        /* <DEDUP_REMOVED lines=13> */
[----:B--2---:R-:W-:Y:S01]  /*53ad0*/  IMAD.MOV.U32 R162, RZ, RZ, R8 ;  /* 0x000000ffffa27224 */ /* 0x004fe200078e0008 */
        /* <DEDUP_REMOVED lines=11> */
[----:B------:R-:W-:Y:S02]  /*53b90*/  IMAD.MOV.U32 R84, RZ, RZ, R57 ;  /* 0x000000ffff547224 */ /* 0x000fe400078e0039 */
[----:B------:R-:W-:Y:S01]  /*53ba0*/  IMAD.MOV.U32 R57, RZ, RZ, R56 ;  /* 0x000000ffff397224 */ /* 0x000fe200078e0038 */
[----:B------:R-:W-:Y:S01]  /*53bb0*/  STL.64 [R1+0xcb8], R16 ;  /* 0x000cb81001007387 */ /* 0x000fe20000100a00 */
[----:B------:R-:W-:-:S03]  /*53bc0*/  IMAD.MOV.U32 R56, RZ, RZ, R165 ;  /* 0x000000ffff387224 */ /* 0x000fc600078e00a5 */
[----:B------:R-:W-:Y:S04]  /*53bd0*/  STL.64 [R1+0xbe8], R84 ;  /* 0x000be85401007387 */ /* 0x000fe80000100a00 */
[----:B------:R-:W-:Y:S04]  /*53be0*/  STL.64 [R1+0xcc0], R56 ;  /* 0x000cc03801007387 */ /* 0x000fe80000100a00 */
[----:B------:R-:W2:Y:S04]  /*53bf0*/  LDL.LU R107, [R1+0xc04] ;  /* 0x000c0400016b7983 */ /* 0x000ea80000300800 */
[----:B------:R-:W2:Y:S04]  /*53c00*/  LDL.LU R106, [R1+0xd90] ;  /* 0x000d9000016a7983 */ /* 0x000ea80000300800 */
        /* <DEDUP_REMOVED lines=35> */
[----:B------:R-:W4:Y:S01]  /*53e40*/  LDL.LU R12, [R1+0xc44] ;  /* 0x000c4400010c7983 */ /* 0x000f220000300800 */
[----:B---3--:R-:W-:-:S03]  /*53e50*/  IMAD.MOV.U32 R86, RZ, RZ, R0 ;  /* 0x000000ffff567224 */ /* 0x008fc600078e0000 */
[----:B------:R-:W3:Y:S04]  /*53e60*/  LDL.LU R0, [R1+0xdb4] ;  /* 0x000db40001007983 */ /* 0x000ee80000300800 */
[----:B------:R-:W-:Y:S04]  /*53e70*/  STL.64 [R1+0xbf0], R2 ;  /* 0x000bf00201007387 */ /* 0x000fe80000100a00 */
[----:B------:R-:W-:Y:S04]  /*53e80*/  STL.64 [R1+0xcc8], R64 ;  /* 0x000cc84001007387 */ /* 0x000fe80000100a00 */
[----:B------:R-:W-:Y:S04]  /*53e90*/  STL.64 [R1+0xbf8], R72 ;  /* 0x000bf84801007387 */ /* 0x000fe80000100a00 */
[----:B------:R-:W-:Y:S04]  /*53ea0*/  STL.64 [R1+0xcd0], R86 ;  /* 0x000cd05601007387 */ /* 0x000fe80000100a00 */
[----:B--2---:R-:W-:Y:S04]  /*53eb0*/  STL.64 [R1+0xc00], R106 ;  /* 0x000c006a01007387 */ /* 0x004fe80000100a00 */
[----:B----4-:R-:W-:Y:S01]  /*53ec0*/  STL.64 [R1+0xcd8], R128 ;  /* 0x000cd88001007387 */ /* 0x010fe20000100a00 */
[----:B------:R-:W-:-:S04]  /*53ed0*/  LOP3.LUT R75, R75, R74, RZ, 0x3c, !PT ;  /* 0x0000004a4b4b7212 */ /* 0x000fc800078e3cff */
[----:B------:R-:W-:Y:S02]  /*53ee0*/  LOP3.LUT R74, R75, R74, RZ, 0x3c, !PT ;  /* 0x0000004a4b4a7212 */ /* 0x000fe400078e3cff */
[----:B------:R-:W-:-:S04]  /*53ef0*/  LOP3.LUT R89, R89, R88, RZ, 0x3c, !PT ;  /* 0x0000005859597212 */ /* 0x000fc800078e3cff */
[----:B------:R-:W-:Y:S02]  /*53f00*/  LOP3.LUT R88, R89, R88, RZ, 0x3c, !PT ;  /* 0x0000005859587212 */ /* 0x000fe400078e3cff */
[----:B------:R-:W-:Y:S02]  /*53f10*/  LOP3.LUT R159, R159, R158, RZ, 0x3c, !PT ;  /* 0x0000009e9f9f7212 */ /* 0x000fe400078e3cff */
[----:B------:R-:W-:Y:S02]  /*53f20*/  LOP3.LUT R75, R75, R74, RZ, 0x3c, !PT ;  /* 0x0000004a4b4b7212 */ /* 0x000fe400078e3cff */
[----:B------:R-:W-:Y:S02]  /*53f30*/  LOP3.LUT R158, R159, R158, RZ, 0x3c, !PT ;  /* 0x0000009e9f9e7212 */ /* 0x000fe400078e3cff */
[----:B------:R-:W-:Y:S02]  /*53f40*/  LOP3.LUT R101, R101, R100, RZ, 0x3c, !PT ;  /* 0x0000006465657212 */ /* 0x000fe400078e3cff */
[----:B------:R-:W-:-:S02]  /*53f50*/  LOP3.LUT R89, R89, R88, RZ, 0x3c, !PT ;  /* 0x0000005859597212 */ /* 0x000fc400078e3cff */
[----:B------:R-:W-:Y:S02]  /*53f60*/  LOP3.LUT R100, R101, R100, RZ, 0x3c, !PT ;  /* 0x0000006465647212 */ /* 0x000fe400078e3cff */
[----:B------:R-:W-:Y:S02]  /*53f70*/  LOP3.LUT R29, R29, R28, RZ, 0x3c, !PT ;  /* 0x0000001c1d1d7212 */ /* 0x000fe400078e3cff */
[----:B------:R-:W-:Y:S02]  /*53f80*/  LOP3.LUT R159, R159, R158, RZ, 0x3c, !PT ;  /* 0x0000009e9f9f7212 */ /* 0x000fe400078e3cff */
[----:B------:R-:W-:Y:S01]  /*53f90*/  LOP3.LUT R28, R29, R28, RZ, 0x3c, !PT ;  /* 0x0000001c1d1c7212 */ /* 0x000fe200078e3cff */
[----:B------:R-:W-:Y:S01]  /*53fa0*/  STL.64 [R1+0xc08], R152 ;  /* 0x000c089801007387 */ /* 0x000fe20000100a00 */
[----:B------:R-:W-:Y:S02]  /*53fb0*/  LOP3.LUT R101, R101, R100, RZ, 0x3c, !PT ;  /* 0x0000006465657212 */ /* 0x000fe400078e3cff */
[----:B------:R-:W-:Y:S01]  /*53fc0*/  LOP3.LUT R29, R29, R28, RZ, 0x3c, !PT ;  /* 0x0000001c1d1d7212 */ /* 0x000fe200078e3cff */
[----:B------:R-:W-:Y:S01]  /*53fd0*/  STL.64 [R1+0xce0], R74 ;  /* 0x000ce04a01007387 */ /* 0x000fe20000100a00 */
[----:B------:R-:W-:-:S02]  /*53fe0*/  IMAD.MOV.U32 R4, RZ, RZ, R109 ;  /* 0x000000ffff047224 */ /* 0x000fc400078e006d */
[----:B------:R-:W-:Y:S01]  /*53ff0*/  IMAD.MOV.U32 R23, RZ, RZ, R108 ;  /* 0x000000ffff177224 */ /* 0x000fe200078e006c */
[----:B------:R-:W-:Y:S01]  /*54000*/  STL.64 [R1+0xc10], R88 ;  /* 0x000c105801007387 */ /* 0x000fe20000100a00 */
[----:B------:R-:W-:-:S03]  /*54010*/  IMAD.MOV.U32 R22, RZ, RZ, R19 ;  /* 0x000000ffff167224 */ /* 0x000fc600078e0013 */
        /* <DEDUP_REMOVED lines=8> */
[----:B------:R-:W-:Y:S04]  /*540a0*/  STL.64 [R1+0xc28], R22 ;  /* 0x000c281601007387 */ /* 0x000fe80000100a00 */
[----:B------:R-:W-:Y:S04]  /*540b0*/  STL.64 [R1+0xcf8], R40 ;  /* 0x000cf82801007387 */ /* 0x000fe80000100a00 */
[----:B------:R-:W-:Y:S04]  /*540c0*/  STL.64 [R1+0xc30], R96 ;  /* 0x000c306001007387 */ /* 0x000fe80000100a00 */
[----:B------:R-:W2:Y:S04]  /*540d0*/  LDL.LU R118, [R1+0xd10] ;  /* 0x000d100001767983 */ /* 0x000ea80000300800 */
[----:B------:R-:W2:Y:S01]  /*540e0*/  LDL.LU R119, [R1+0xdb8] ;  /* 0x000db80001777983 */ /* 0x000ea20000300800 */
[----:B------:R-:W-:-:S03]  /*540f0*/  IMAD.MOV.U32 R115, RZ, RZ, R12 ;  /* 0x000000ffff737224 */ /* 0x000fc600078e000c */
[----:B------:R-:W4:Y:S01]  /*54100*/  LDL.LU R12, [R1+0xc48] ;  /* 0x000c4800010c7983 */ /* 0x000f220000300800 */
[----:B---3--:R-:W-:-:S03]  /*54110*/  IMAD.MOV.U32 R114, RZ, RZ, R0 ;  /* 0x000000ffff727224 */ /* 0x008fc600078e0000 */
[----:B------:R-:W3:Y:S04]  /*54120*/  LDL.LU R0, [R1+0xdbc] ;  /* 0x000dbc0001007983 */ /* 0x000ee80000300800 */
[----:B------:R-:W3:Y:S04]  /*54130*/  LDL.LU R20, [R1+0xc50] ;  /* 0x000c500001147983 */ /* 0x000ee80000300800 */
[----:B------:R-:W3:Y:S04]  /*54140*/  LDL.LU R21, [R1+0xd18] ;  /* 0x000d180001157983 */ /* 0x000ee80000300800 */
[----:B-1----:R-:W3:Y:S04]  /*54150*/  LDL.LU R90, [R1+0xc54] ;  /* 0x000c5400015a7983 */ /* 0x002ee80000300800 */
[----:B------:R-:W3:Y:S04]  /*54160*/  LDL.LU R91, [R1+0xdc0] ;  /* 0x000dc000015b7983 */ /* 0x000ee80000300800 */
[----:B------:R-:W3:Y:S04]  /*54170*/  LDL.LU R112, [R1+0xd20] ;  /* 0x000d200001707983 */ /* 0x000ee80000300800 */
[----:B------:R-:W3:Y:S04]  /*54180*/  LDL.LU R113, [R1+0xdc4] ;  /* 0x000dc40001717983 */ /* 0x000ee80000300800 */
[----:B------:R-:W3:Y:S04]  /*54190*/  LDL.LU R124, [R1+0xc58] ;  /* 0x000c5800017c7983 */ /* 0x000ee80000300800 */
[----:B------:R-:W3:Y:S04]  /*541a0*/  LDL.LU R123, [R1+0xdc8] ;  /* 0x000dc800017b7983 */ /* 0x000ee80000300800 */
[----:B------:R-:W0:Y:S04]  /*541b0*/  LDL.LU R122, [R1+0xc60] ;  /* 0x000c6000017a7983 */ /* 0x000e280000300800 */
        /* <DEDUP_REMOVED lines=9> */
[----:B------:R-:W-:-:S03]  /*54250*/  IMAD.MOV.U32 R139, RZ, RZ, R164 ;  /* 0x000000ffff8b7224 */ /* 0x000fc600078e00a4 */
        /* <DEDUP_REMOVED lines=10> */
[----:B------:R-:W3:Y:S04]  /*54300*/  LDL.LU R27, [R1+0xde0] ;  /* 0x000de000011b7983 */ /* 0x000ee80000300800 */
[----:B------:R-:W3:Y:S04]  /*54310*/  LDL.LU R26, [R1+0xc80] ;  /* 0x000c8000011a7983 */ /* 0x000ee80000300800 */
[----:B------:R-:W3:Y:S04]  /*54320*/  LDL.LU R93, [R1+0xd48] ;  /* 0x000d4800015d7983 */ /* 0x000ee80000300800 */
[----:B------:R-:W3:Y:S04]  /*54330*/  LDL.LU R92, [R1+0xc84] ;  /* 0x000c8400015c7983 */ /* 0x000ee80000300800 */
[----:B------:R-:W3:Y:S04]  /*54340*/  LDL.LU R13, [R1+0xde4] ;  /* 0x000de400010d7983 */ /* 0x000ee80000300800 */
[----:B------:R-:W-:Y:S04]  /*54350*/  STL.64 [R1+0xd00], R138 ;  /* 0x000d008a01007387 */ /* 0x000fe80000100a00 */
[----:B------:R-:W-:Y:S04]  /*54360*/  STL.64 [R1+0xc38], R154 ;  /* 0x000c389a01007387 */ /* 0x000fe80000100a00 */
[----:B------:R-:W-:Y:S04]  /*54370*/  STL.64 [R1+0xd08], R24 ;  /* 0x000d081801007387 */ /* 0x000fe80000100a00 */
[----:B------:R-:W-:Y:S01]  /*54380*/  STL.64 [R1+0xc40], R114 ;  /* 0x000c407201007387 */ /* 0x000fe20000100a00 */
[----:B----4-:R-:W-:-:S03]  /*54390*/  IMAD.MOV.U32 R95, RZ, RZ, R12 ;  /* 0x000000ffff5f7224 */ /* 0x010fc600078e000c */
[----:B------:R-:W4:Y:S01]  /*543a0*/  LDL.LU R12, [R1+0xd50] ;  /* 0x000d5000010c7983 */ /* 0x000f220000300800 */
[-C--:B--2---:R-:W-:Y:S01]  /*543b0*/  LOP3.LUT R119, R119, R118.reuse, RZ, 0x3c, !PT ;  /* 0x0000007677777212 */ /* 0x084fe200078e3cff */
[----:B---3--:R-:W-:Y:S02]  /*543c0*/  IMAD.MOV.U32 R94, RZ, RZ, R0 ;  /* 0x000000ffff5e7224 */ /* 0x008fe400078e0000 */
[----:B------:R-:W2:Y:S01]  /*543d0*/  LDL.LU R0, [R1+0xde8] ;  /* 0x000de80001007983 */ /* 0x000ea20000300800 */
[----:B------:R-:W-:Y:S02]  /*543e0*/  LOP3.LUT R118, R119, R118, RZ, 0x3c, !PT ;  /* 0x0000007677767212 */ /* 0x000fe400078e3cff */
[----:B------:R-:W-:Y:S02]  /*543f0*/  LOP3.LUT R21, R21, R20, RZ, 0x3c, !PT ;  /* 0x0000001415157212 */ /* 0x000fe400078e3cff */
[----:B------:R-:W-:Y:S02]  /*54400*/  LOP3.LUT R119, R119, R118, RZ, 0x3c, !PT ;  /* 0x0000007677777212 */ /* 0x000fe400078e3cff */
[----:B------:R-:W-:-:S02]  /*54410*/  LOP3.LUT R20, R21, R20, RZ, 0x3c, !PT ;  /* 0x0000001415147212 */ /* 0x000fc400078e3cff */
[----:B------:R-:W-:-:S04]  /*54420*/  LOP3.LUT R91, R91, R90, RZ, 0x3c, !PT ;  /* 0x0000005a5b5b7212 */ /* 0x000fc800078e3cff */
[----:B------:R-:W-:Y:S02]  /*54430*/  LOP3.LUT R90, R91, R90, RZ, 0x3c, !PT ;  /* 0x0000005a5b5a7212 */ /* 0x000fe400078e3cff */
[----:B------:R-:W-:Y:S02]  /*54440*/  LOP3.LUT R113, R113, R112, RZ, 0x3c, !PT ;  /* 0x0000007071717212 */ /* 0x000fe400078e3cff */
[----:B------:R-:W-:Y:S02]  /*54450*/  LOP3.LUT R21, R21, R20, RZ, 0x3c, !PT ;  /* 0x0000001415157212 */ /* 0x000fe400078e3cff */
[----:B------:R-:W-:Y:S02]  /*54460*/  LOP3.LUT R112, R113, R112, RZ, 0x3c, !PT ;  /* 0x0000007071707212 */ /* 0x000fe400078e3cff */
[----:B------:R-:W-:Y:S01]  /*54470*/  LOP3.LUT R91, R91, R90, RZ, 0x3c, !PT ;  /* 0x0000005a5b5b7212 */ /* 0x000fe200078e3cff */
[----:B------:R-:W-:Y:S01]  /*54480*/  STL.64 [R1+0xd10], R118 ;  /* 0x000d107601007387 */ /* 0x000fe20000100a00 */
[----:B------:R-:W-:Y:S01]  /*54490*/  LOP3.LUT R113, R113, R112, RZ, 0x3c, !PT ;  /* 0x0000007071717212 */ /* 0x000fe200078e3cff */
[----:B------:R-:W-:-:S02]  /*544a0*/  IMAD.MOV.U32 R160, RZ, RZ, R123 ;  /* 0x000000ffffa07224 */ /* 0x000fc400078e007b */
[----:B------:R-:W-:Y:S01]  /*544b0*/  IMAD.MOV.U32 R161, RZ, RZ, R124 ;  /* 0x000000ffffa17224 */ /* 0x000fe200078e007c */
[----:B------:R-:W-:Y:S01]  /*544c0*/  STL.64 [R1+0xc48], R94 ;  /* 0x000c485e01007387 */ /* 0x000fe20000100a00 */
[----:B0-----:R-:W-:Y:S02]  /*544d0*/  IMAD.MOV.U32 R51, RZ, RZ, R122 ;  /* 0x000000ffff337224 */ /* 0x001fe400078e007a */
        /* <DEDUP_REMOVED lines=28> */
[----:B------:R-:W-:Y:S04]  /*546a0*/  STL.64 [R1+0xc80], R122 ;  /* 0x000c807a01007387 */ /* 0x000fe80000100a00 */
        /* <DEDUP_REMOVED lines=35> */
[----:B------:R-:W3:Y:S01]  /*548e0*/  LDL R27, [R1+0x1438] ;  /* 0x00143800011b7983 */ /* 0x000ee20000100800 */
[----:B----4-:R-:W-:-:S03]  /*548f0*/  IMAD.MOV.U32 R125, RZ, RZ, R12 ;  /* 0x000000ffff7d7224 */ /* 0x010fc600078e000c */
[----:B------:R-:W4:Y:S01]  /*54900*/  LDL R12, [R1+0x145c] ;  /* 0x00145c00010c7983 */ /* 0x000f220000100800 */
[----:B--2---:R-:W-:-:S03]  /*54910*/  IMAD.MOV.U32 R124, RZ, RZ, R0 ;  /* 0x000000ffff7c7224 */ /* 0x004fc600078e0000 */
[----:B------:R-:W2:Y:S04]  /*54920*/  LDL R0, [R1+0x1434] ;  /* 0x0014340001007983 */ /* 0x000ea80000100800 */
[----:B------:R-:W-:Y:S01]  /*54930*/  STL.64 [R1+0xd50], R124 ;  /* 0x000d507c01007387 */ /* 0x000fe20000100a00 */
[----:B---3--:R-:W-:-:S03]  /*54940*/  IMAD.MOV.U32 R98, RZ, RZ, R93 ;  /* 0x000000ffff627224 */ /* 0x008fc600078e005d */
[----:B------:R-:W3:Y:S01]  /*54950*/  LDL R93, [R1+0x1430] ;  /* 0x00143000015d7983 */ /* 0x000ee20000100800 */
[----:B------:R-:W-:-:S04]  /*54960*/  LOP3.LUT R105, R105, R104, RZ, 0x3c, !PT ;  /* 0x0000006869697212 */ /* 0x000fc800078e3cff */
[----:B------:R-:W-:Y:S02]  /*54970*/  LOP3.LUT R104, R105, R104, RZ, 0x3c, !PT ;  /* 0x0000006869687212 */ /* 0x000fe400078e3cff */
[----:B------:R-:W-:-:S04]  /*54980*/  LOP3.LUT R69, R69, R68, RZ, 0x3c, !PT ;  /* 0x0000004445457212 */ /* 0x000fc800078e3cff */
[----:B------:R-:W-:Y:S02]  /*54990*/  LOP3.LUT R68, R69, R68, RZ, 0x3c, !PT ;  /* 0x0000004445447212 */ /* 0x000fe400078e3cff */
[----:B------:R-:W-:-:S04]  /*549a0*/  LOP3.LUT R31, R31, R30, RZ, 0x3c, !PT ;  /* 0x0000001e1f1f7212 */ /* 0x000fc800078e3cff */
[----:B------:R-:W-:Y:S02]  /*549b0*/  LOP3.LUT R30, R31, R30, RZ, 0x3c, !PT ;  /* 0x0000001e1f1e7212 */ /* 0x000fe400078e3cff */
[----:B------:R-:W-:Y:S02]  /*549c0*/  LOP3.LUT R55, R55, R54, RZ, 0x3c, !PT ;  /* 0x0000003637377212 */ /* 0x000fe400078e3cff */
[----:B------:R-:W-:Y:S02]  /*549d0*/  LOP3.LUT R111, R111, R110, RZ, 0x3c, !PT ;  /* 0x0000006e6f6f7212 */ /* 0x000fe400078e3cff */
[----:B------:R-:W-:Y:S02]  /*549e0*/  LOP3.LUT R131, R131, R130, RZ, 0x3c, !PT ;  /* 0x0000008283837212 */ /* 0x000fe400078e3cff */
[----:B------:R-:W-:-:S04]  /*549f0*/  LOP3.LUT R157, R157, R156, RZ, 0x3c, !PT ;  /* 0x0000009c9d9d7212 */ /* 0x000fc800078e3cff */
[----:B------:R-:W-:Y:S02]  /*54a00*/  LOP3.LUT R156, R157, R156, RZ, 0x3c, !PT ;  /* 0x0000009c9d9c7212 */ /* 0x000fe400078e3cff */
[----:B------:R-:W-:Y:S02]  /*54a10*/  LOP3.LUT R130, R131, R130, RZ, 0x3c, !PT ;  /* 0x0000008283827212 */ /* 0x000fe400078e3cff */
[----:B------:R-:W-:Y:S02]  /*54a20*/  LOP3.LUT R157, R157, R156, RZ, 0x3c, !PT ;  /* 0x0000009c9d9d7212 */ /* 0x000fe400078e3cff */
[----:B------:R-:W-:Y:S02]  /*54a30*/  LOP3.LUT R110, R111, R110, RZ, 0x3c, !PT ;  /* 0x0000006e6f6e7212 */ /* 0x000fe400078e3cff */
[----:B------:R-:W-:Y:S01]  /*54a40*/  LOP3.LUT R131, R131, R130, RZ, 0x3c, !PT ;  /* 0x0000008283837212 */ /* 0x000fe200078e3cff */
[----:B------:R-:W3:Y:S01]  /*54a50*/  @!P1 LDG.E.U16 R141, desc[UR10][R156.64] ;  /* 0x0000000a9c8d9981 */ /* 0x000ee2000c1e1500 */
[----:B------:R-:W-:-:S02]  /*54a60*/  LOP3.LUT R54, R55, R54, RZ, 0x3c, !PT ;  /* 0x0000003637367212 */ /* 0x000fc400078e3cff */
[----:B------:R-:W-:Y:S01]  /*54a70*/  LOP3.LUT R111, R111, R110, RZ, 0x3c, !PT ;  /* 0x0000006e6f6f7212 */ /* 0x000fe200078e3cff */
[----:B------:R-:W3:Y:S01]  /*54a80*/  @!P0 LDG.E.U16 R120, desc[UR10][R130.64] ;  /* 0x0000000a82788981 */ /* 0x000ee2000c1e1500 */
[----:B------:R-:W-:Y:S01]  /*54a90*/  LOP3.LUT R55, R55, R54, RZ, 0x3c, !PT ;  /* 0x0000003637377212 */ /* 0x000fe200078e3cff */
[----:B------:R-:W-:Y:S02]  /*54aa0*/  IMAD.MOV.U32 R36, RZ, RZ, R13 ;  /* 0x000000ffff247224 */ /* 0x000fe400078e000d */
[----:B------:R-:W3:Y:S01]  /*54ab0*/  @!P1 LDG.E.U16 R121, desc[UR10][R110.64] ;  /* 0x0000000a6e799981 */ /* 0x000ee2000c1e1500 */
[----:B------:R-:W-:Y:S01]  /*54ac0*/  LOP3.LUT R31, R31, R30, RZ, 0x3c, !PT ;  /* 0x0000001e1f1f7212 */ /* 0x000fe200078e3cff */
[----:B------:R-:W-:Y:S02]  /*54ad0*/  IMAD.MOV.U32 R70, RZ, RZ, R92 ;  /* 0x000000ffff467224 */ /* 0x000fe400078e005c */
[----:B------:R-:W3:Y:S01]  /*54ae0*/  @!P1 LDG.E.U16 R46, desc[UR10][R36.64] ;  /* 0x0000000a242e9981 */ /* 0x000ee2000c1e1500 */
[----:B------:R-:W-:-:S03]  /*54af0*/  LOP3.LUT R69, R69, R68, RZ, 0x3c, !PT ;  /* 0x0000004445457212 */ /* 0x000fc600078e3cff */
[----:B------:R-:W3:Y:S01]  /*54b00*/  @!P0 LDG.E.U16 R47, desc[UR10][R30.64] ;  /* 0x0000000a1e2f8981 */ /* 0x000ee2000c1e1500 */
[----:B------:R-:W-:-:S03]  /*54b10*/  IMAD.MOV.U32 R134, RZ, RZ, R26 ;  /* 0x000000ffff867224 */ /* 0x000fc600078e001a */
[----:B------:R-:W3:Y:S01]  /*54b20*/  @!P1 LDG.E.U16 R142, desc[UR10][R70.64] ;  /* 0x0000000a468e9981 */ /* 0x000ee2000c1e1500 */
[----:B------:R-:W-:-:S03]  /*54b30*/  LOP3.LUT R105, R105, R104, RZ, 0x3c, !PT ;  /* 0x0000006869697212 */ /* 0x000fc600078e3cff */
        /* <DEDUP_REMOVED lines=8> */
[----:B------:R-:W-:Y:S04]  /*54bc0*/  STL.64 [R1+0xc88], R148 ;  /* 0x000c889401007387 */ /* 0x000fe80000100a00 */
[----:B------:R-:W-:Y:S04]  /*54bd0*/  STL.64 [R1+0xd58], R98 ;  /* 0x000d586201007387 */ /* 0x000fe80000100a00 */
[----:B------:R-:W2:Y:S04]  /*54be0*/  LDL R26, [R1+0x142c] ;  /* 0x00142c00011a7983 */ /* 0x000ea80000100800 */
[----:B---3--:R-:W3:Y:S04]  /*54bf0*/  @!P1 LDG.E.U16 R93, desc[UR10][R108.64] ;  /* 0x0000000a6c5d9981 */ /* 0x008ee8000c1e1500 */
[----:B------:R-:W-:Y:S04]  /*54c00*/  STL.64 [R1+0xc90], R104 ;  /* 0x000c906801007387 */ /* 0x000fe80000100a00 */
[----:B------:R-:W-:Y:S04]  /*54c10*/  STL.64 [R1+0xd60], R134 ;  /* 0x000d608601007387 */ /* 0x000fe80000100a00 */
[----:B------:R-:W3:Y:S04]  /*54c20*/  LDL R92, [R1+0x1428] ;  /* 0x00142800015c7983 */ /* 0x000ee80000100800 */
[----:B------:R-:W-:Y:S04]  /*54c30*/  STL.64 [R1+0xc98], R68 ;  /* 0x000c984401007387 */ /* 0x000fe80000100a00 */
[----:B------:R-:W-:Y:S04]  /*54c40*/  STL.64 [R1+0xd68], R70 ;  /* 0x000d684601007387 */ /* 0x000fe80000100a00 */
[----:B------:R-:W3:Y:S04]  /*54c50*/  LDL R13, [R1+0x1424] ;  /* 0x00142400010d7983 */ /* 0x000ee80000100800 */
[----:B------:R-:W-:Y:S04]  /*54c60*/  STL.64 [R1+0xca0], R30 ;  /* 0x000ca01e01007387 */ /* 0x000fe80000100a00 */
[----:B------:R-:W-:Y:S04]  /*54c70*/  STL.64 [R1+0xd70], R36 ;  /* 0x000d702401007387 */ /* 0x000fe80000100a00 */
[----:B------:R-:W-:Y:S04]  /*54c80*/  STL.64 [R1+0xca8], R54 ;  /* 0x000ca83601007387 */ /* 0x000fe80000100a00 */
[----:B------:R-:W-:Y:S04]  /*54c90*/  STL.64 [R1+0xd78], R110 ;  /* 0x000d786e01007387 */ /* 0x000fe80000100a00 */
[----:B------:R-:W-:Y:S04]  /*54ca0*/  STL.64 [R1+0xcb0], R130 ;  /* 0x000cb08201007387 */ /* 0x000fe80000100a00 */
[----:B------:R0:W-:Y:S04]  /*54cb0*/  STL.64 [R1+0xd80], R156 ;  /* 0x000d809c01007387 */ /* 0x0001e80000100a00 */
[----:B0-----:R-:W3:Y:S04]  /*54cc0*/  LDL.LU.64 R156, [R1+0x3070] ;  /* 0x00307000019c7983 */ /* 0x001ee80000300a00 */
[----:B------:R0:W-:Y:S04]  /*54cd0*/  @!P1 STL [R1+0x1468], R141 ;  /* 0x0014688d01009387 */ /* 0x0001e80000100800 */
[----:B0-----:R-:W3:Y:S04]  /*54ce0*/  LDL.LU R141, [R1+0x3068] ;  /* 0x00306800018d7983 */ /* 0x001ee80000300800 */
[----:B------:R-:W3:Y:S04]  /*54cf0*/  LDL.LU.64 R130, [R1+0x3060] ;  /* 0x0030600001827983 */ /* 0x000ee80000300a00 */
[----:B------:R0:W-:Y:S04]  /*54d00*/  @!P0 STL [R1+0x1464], R120 ;  /* 0x0014647801008387 */ /* 0x0001e80000100800 */
[----:B0-----:R-:W3:Y:S04]  /*54d10*/  LDL.LU R120, [R1+0x3058] ;  /* 0x0030580001787983 */ /* 0x001ee80000300800 */
[----:B------:R-:W3:Y:S04]  /*54d20*/  LDL.LU.64 R110, [R1+0x3050] ;  /* 0x00305000016e7983 */ /* 0x000ee80000300a00 */
[----:B------:R0:W-:Y:S04]  /*54d30*/  @!P1 STL [R1+0x1460], R121 ;  /* 0x0014607901009387 */ /* 0x0001e80000100800 */
[----:B0-----:R-:W3:Y:S04]  /*54d40*/  LDL.LU R121, [R1+0x3048] ;  /* 0x0030480001797983 */ /* 0x001ee80000300800 */
[----:B------:R-:W3:Y:S04]  /*54d50*/  LDL.LU.64 R54, [R1+0x3040] ;  /* 0x0030400001367983 */ /* 0x000ee80000300a00 */
[----:B----4-:R0:W-:Y:S04]  /*54d60*/  @!P0 STL [R1+0x145c], R12 ;  /* 0x00145c0c01008387 */ /* 0x0101e80000100800 */
[----:B0-----:R-:W4:Y:S04]  /*54d70*/  LDL R12, [R1+0x1420] ;  /* 0x00142000010c7983 */ /* 0x001f280000100800 */
[----:B------:R-:W4:Y:S04]  /*54d80*/  LDL.LU.64 R36, [R1+0x3038] ;  /* 0x0030380001247983 */ /* 0x000f280000300a00 */
[----:B------:R0:W-:Y:S04]  /*54d90*/  @!P1 STL [R1+0x1458], R46 ;  /* 0x0014582e01009387 */ /* 0x0001e80000100800 */
[----:B--2---:R-:W2:Y:S04]  /*54da0*/  @!P0 LDG.E.U16 R26, desc[UR10][R44.64] ;  /* 0x0000000a2c1a8981 */ /* 0x004ea8000c1e1500 */
[----:B0-----:R-:W2:Y:S04]  /*54db0*/  LDL.LU R46, [R1+0x3030] ;  /* 0x00303000012e7983 */ /* 0x001ea80000300800 */
[----:B------:R-:W2:Y:S04]  /*54dc0*/  LDL.LU.64 R30, [R1+0x3028] ;  /* 0x00302800011e7983 */ /* 0x000ea80000300a00 */
[----:B------:R0:W-:Y:S04]  /*54dd0*/  @!P0 STL [R1+0x1454], R47 ;  /* 0x0014542f01008387 */ /* 0x0001e80000100800 */
        /* <DEDUP_REMOVED lines=13> */
[----:B------:R-:W2:Y:S04]  /*54eb0*/  LDL.LU R98, [R1+0x2fe0] ;  /* 0x002fe00001627983 */ /* 0x000ea80000300800 */
[----:B------:R-:W2:Y:S04]  /*54ec0*/  LDL R99, [R1+0x141c] ;  /* 0x00141c0001637983 */ /* 0x000ea80000100800 */
[----:B------:R0:W-:Y:S04]  /*54ed0*/  @!P0 STL [R1+0x1434], R0 ;  /* 0x0014340001008387 */ /* 0x0001e80000100800 */
[----:B------:R-:W2:Y:S04]  /*54ee0*/  LDL R124, [R1+0x1414] ;  /* 0x00141400017c7983 */ /* 0x000ea80000100800 */
[----:B0-----:R-:W2:Y:S04]  /*54ef0*/  LDL R0, [R1+0x1418] ;  /* 0x0014180001007983 */ /* 0x001ea80000100800 */
[----:B---3--:R0:W-:Y:S04]  /*54f00*/  @!P1 STL [R1+0x1430], R93 ;  /* 0x0014305d01009387 */ /* 0x0081e80000100800 */
[----:B------:R-:W3:Y:S04]  /*54f10*/  @!P1 LDG.E.U16 R92, desc[UR10][R32.64] ;  /* 0x0000000a205c9981 */ /* 0x000ee8000c1e1500 */
[----:B------:R-:W3:Y:S04]  /*54f20*/  LDL R125, [R1+0x140c] ;  /* 0x00140c00017d7983 */ /* 0x000ee80000100800 */
[----:B0-----:R-:W3:Y:S04]  /*54f30*/  LDL R93, [R1+0x1410] ;  /* 0x00141000015d7983 */ /* 0x001ee80000100800 */
[----:B------:R-:W3:Y:S04]  /*54f40*/  @!P0 LDG.E.U16 R13, desc[UR10][R18.64] ;  /* 0x0000000a120d8981 */ /* 0x000ee8000c1e1500 */
[----:B----4-:R-:W4:Y:S04]  /*54f50*/  @!P1 LDG.E.U16 R12, desc[UR10][R8.64] ;  /* 0x0000000a080c9981 */ /* 0x010f28000c1e1500 */
[----:B--2---:R0:W-:Y:S04]  /*54f60*/  @!P0 STL [R1+0x142c], R26 ;  /* 0x00142c1a01008387 */ /* 0x0041e80000100800 */
[----:B------:R-:W2:Y:S04]  /*54f70*/  LDL R122, [R1+0x1404] ;  /* 0x00140400017a7983 */ /* 0x000ea80000100800 */
[----:B0-----:R-:W2:Y:S04]  /*54f80*/  LDL R26, [R1+0x1408] ;  /* 0x00140800011a7983 */ /* 0x001ea80000100800 */
[----:B------:R-:W2:Y:S04]  /*54f90*/  @!P0 LDG.E.U16 R99, desc[UR10][R34.64] ;  /* 0x0000000a22638981 */ /* 0x000ea8000c1e1500 */
[----:B------:R-:W2:Y:S04]  /*54fa0*/  @!P0 LDG.E.U16 R124, desc[UR10][R136.64] ;  /* 0x0000000a887c8981 */ /* 0x000ea8000c1e1500 */
[----:B------:R-:W2:Y:S04]  /*54fb0*/  @!P1 LDG.E.U16 R0, desc[UR10][R60.64] ;  /* 0x0000000a3c009981 */ /* 0x000ea8000c1e1500 */
[----:B---3--:R-:W3:Y:S04]  /*54fc0*/  @!P0 LDG.E.U16 R125, desc[UR10][R160.64] ;  /* 0x0000000aa07d8981 */ /* 0x008ee8000c1e1500 */
[----:B------:R-:W3:Y:S04]  /*54fd0*/  @!P1 LDG.E.U16 R93, desc[UR10][R50.64] ;  /* 0x0000000a325d9981 */ /* 0x000ee8000c1e1500 */
[----:B------:R0:W-:Y:S04]  /*54fe0*/  @!P1 STL [R1+0x1428], R92 ;  /* 0x0014285c01009387 */ /* 0x0001e80000100800 */
[----:B------:R-:W3:Y:S04]  /*54ff0*/  LDL R123, [R1+0x13fc] ;  /* 0x0013fc00017b7983 */ /* 0x000ee80000100800 */
[----:B------:R-:W3:Y:S04]  /*55000*/  LDL R32, [R1+0x13f8] ;  /* 0x0013f80001207983 */ /* 0x000ee80000100800 */
[----:B0-----:R-:W3:Y:S04]  /*55010*/  LDL R92, [R1+0x1400] ;  /* 0x00140000015c7983 */ /* 0x001ee80000100800 */
[----:B------:R-:W3:Y:S04]  /*55020*/  LDL R33, [R1+0x13f4] ;  /* 0x0013f40001217983 */ /* 0x000ee80000100800 */
[----:B------:R-:W3:Y:S04]  /*55030*/  LDL R148, [R1+0x13f0] ;  /* 0x0013f00001947983 */ /* 0x000ee80000100800 */
[----:B------:R-:W3:Y:S04]  /*55040*/  LDL R149, [R1+0x13ec] ;  /* 0x0013ec0001957983 */ /* 0x000ee80000100800 */
[----:B------:R-:W3:Y:S04]  /*55050*/  LDL R44, [R1+0x13e8] ;  /* 0x0013e800012c7983 */ /* 0x000ee80000100800 */
[----:B------:R-:W3:Y:S04]  /*55060*/  LDL R45, [R1+0x13e4] ;  /* 0x0013e400012d7983 */ /* 0x000ee80000100800 */
[----:B------:R0:W-:Y:S04]  /*55070*/  @!P0 STL [R1+0x1424], R13 ;  /* 0x0014240d01008387 */ /* 0x0001e80000100800 */
[----:B------:R-:W3:Y:S04]  /*55080*/  LDL R108, [R1+0x13dc] ;  /* 0x0013dc00016c7983 */ /* 0x000ee80000100800 */
[----:B------:R-:W3:Y:S04]  /*55090*/  LDL R109, [R1+0x13d8] ;  /* 0x0013d800016d7983 */ /* 0x000ee80000100800 */
[----:B0-----:R-:W3:Y:S04]  /*550a0*/  LDL R13, [R1+0x13e0] ;  /* 0x0013e000010d7983 */ /* 0x001ee80000100800 */
[----:B------:R0:W-:Y:S04]  /*550b0*/  @!P1 STL [R1+0x1440], R165 ;  /* 0x001440a501009387 */ /* 0x0001e80000100800 */
[----:B------:R-:W3:Y:S04]  /*550c0*/  LDL R18, [R1+0x13d4] ;  /* 0x0013d40001127983 */ /* 0x000ee80000100800 */
[----:B------:R1:W-:Y:S04]  /*550d0*/  @!P0 STL [R1+0x143c], R164 ;  /* 0x00143ca401008387 */ /* 0x0003e80000100800 */
[----:B------:R-:W3:Y:S04]  /*550e0*/  LDL R19, [R1+0x13d0] ;  /* 0x0013d00001137983 */ /* 0x000ee80000100800 */
[----:B------:R0:W-:Y:S04]  /*550f0*/  @!P1 STL [R1+0x1438], R27 ;  /* 0x0014381b01009387 */ /* 0x0001e80000100800 */
[----:B------:R-:W3:Y:S04]  /*55100*/  LDL R8, [R1+0x13cc] ;  /* 0x0013cc0001087983 */ /* 0x000ee80000100800 */
[----:B------:R-:W3:Y:S04]  /*55110*/  LDL R9, [R1+0x13c8] ;  /* 0x0013c80001097983 */ /* 0x000ee80000100800 */
[----:B0-----:R-:W3:Y:S04]  /*55120*/  LDL R165, [R1+0x13c4] ;  /* 0x0013c40001a57983 */ /* 0x001ee80000100800 */
[----:B-1----:R-:W3:Y:S04]  /*55130*/  LDL R164, [R1+0x13c0] ;  /* 0x0013c00001a47983 */ /* 0x002ee80000100800 */
[----:B------:R-:W3:Y:S04]  /*55140*/  LDL R27, [R1+0x13bc] ;  /* 0x0013bc00011b7983 */ /* 0x000ee80000100800 */
[----:B----4-:R0:W-:Y:S04]  /*55150*/  @!P1 STL [R1+0x1420], R12 ;  /* 0x0014200c01009387 */ /* 0x0101e80000100800 */
[----:B0-----:R-:W4:Y:S04]  /*55160*/  LDL R12, [R1+0x13b8] ;  /* 0x0013b800010c7983 */ /* 0x001f280000100800 */
[----:B------:R-:W4:Y:S04]  /*55170*/  LDL.LU.64 R34, [R1+0x2fd8] ;  /* 0x002fd80001227983 */ /* 0x000f280000300a00 */
[----:B--2---:R-:W2:Y:S04]  /*55180*/  @!P0 LDG.E.U16 R122, desc[UR10][R90.64] ;  /* 0x0000000a5a7a8981 */ /* 0x004ea8000c1e1500 */
[----:B------:R-:W2:Y:S04]  /*55190*/  @!P1 LDG.E.U16 R26, desc[UR10][R112.64] ;  /* 0x0000000a701a9981 */ /* 0x000ea8000c1e1500 */
[----:B------:R0:W-:Y:S04]  /*551a0*/  @!P0 STL [R1+0x141c], R99 ;  /* 0x00141c6301008387 */ /* 0x0001e80000100800 */
[----:B0-----:R-:W2:Y:S04]  /*551b0*/  LDL.LU R99, [R1+0x2fd0] ;  /* 0x002fd00001637983 */ /* 0x001ea80000300800 */
[----:B------:R-:W2:Y:S04]  /*551c0*/  LDL.LU.64 R60, [R1+0x2fc8] ;  /* 0x002fc800013c7983 */ /* 0x000ea80000300a00 */
[----:B------:R0:W-:Y:S04]  /*551d0*/  @!P1 STL [R1+0x1418], R0 ;  /* 0x0014180001009387 */ /* 0x0001e80000100800 */
[----:B0-----:R-:W2:Y:S04]  /*551e0*/  LDL R0, [R1+0x13b4] ;  /* 0x0013b40001007983 */ /* 0x001ea80000100800 */
[----:B------:R-:W2:Y:S04]  /*551f0*/  LDL.LU.64 R136, [R1+0x2fc0] ;  /* 0x002fc00001887983 */ /* 0x000ea80000300a00 */
[----:B------:R0:W-:Y:S04]  /*55200*/  @!P0 STL [R1+0x1414], R124 ;  /* 0x0014147c01008387 */ /* 0x0001e80000100800 */
[----:B---3--:R-:W3:Y:S04]  /*55210*/  @!P0 LDG.E.U16 R123, desc[UR10][R94.64] ;  /* 0x0000000a5e7b8981 */ /* 0x008ee8000c1e1500 */
[----:B------:R-:W3:Y:S04]  /*55220*/  @!P1 LDG.E.U16 R32, desc[UR10][R118.64] ;  /* 0x0000000a76209981 */ /* 0x000ee8000c1e1500 */
[----:B0-----:R-:W3:Y:S04]  /*55230*/  LDL.LU R124, [R1+0x2fb8] ;  /* 0x002fb800017c7983 */ /* 0x001ee80000300800 */
[----:B------:R-:W3:Y:S04]  /*55240*/  LDL.LU.64 R50, [R1+0x2fb0] ;  /* 0x002fb00001327983 */ /* 0x000ee80000300a00 */
[----:B------:R0:W-:Y:S04]  /*55250*/  @!P1 STL [R1+0x1410], R93 ;  /* 0x0014105d01009387 */ /* 0x0001e80000100800 */
[----:B------:R-:W3:Y:S04]  /*55260*/  @!P1 LDG.E.U16 R92, desc[UR10][R20.64] ;  /* 0x0000000a145c9981 */ /* 0x000ee8000c1e1500 */
[----:B------:R-:W3:Y:S04]  /*55270*/  @!P0 LDG.E.U16 R33, desc[UR10][R114.64] ;  /* 0x0000000a72218981 */ /* 0x000ee8000c1e1500 */
[----:B0-----:R-:W3:Y:S04]  /*55280*/  LDL R93, [R1+0x13b0] ;  /* 0x0013b000015d7983 */ /* 0x001ee80000100800 */
[----:B------:R-:W3:Y:S04]  /*55290*/  @!P1 LDG.E.U16 R148, desc[UR10][R24.64] ;  /* 0x0000000a18949981 */ /* 0x000ee8000c1e1500 */
        /* <DEDUP_REMOVED lines=10> */
[----:B------:R-:W3:Y:S04]  /*55340*/  LDL.LU.64 R160, [R1+0x2fa8] ;  /* 0x002fa80001a07983 */ /* 0x000ee80000300a00 */
[----:B------:R0:W-:Y:S04]  /*55350*/  @!P0 STL [R1+0x140c], R125 ;  /* 0x00140c7d01008387 */ /* 0x0001e80000100800 */
[----:B------:R-:W3:Y:S04]  /*55360*/  @!P1 LDG.E.U16 R165, desc[UR10][R74.64] ;  /* 0x0000000a4aa59981 */ /* 0x000ee8000c1e1500 */
[----:B------:R-:W3:Y:S04]  /*55370*/  @!P0 LDG.E.U16 R164, desc[UR10][R152.64] ;  /* 0x0000000a98a48981 */ /* 0x000ee8000c1e1500 */
[----:B0-----:R-:W3:Y:S04]  /*55380*/  LDL.LU R125, [R1+0x2fa0] ;  /* 0x002fa000017d7983 */ /* 0x001ee80000300800 */
[----:B------:R-:W3:Y:S04]  /*55390*/  LDL.LU.64 R112, [R1+0x2f98] ;  /* 0x002f980001707983 */ /* 0x000ee80000300a00 */
[----:B------:R-:W3:Y:S04]  /*553a0*/  @!P1 LDG.E.U16 R27, desc[UR10][R128.64] ;  /* 0x0000000a801b9981 */ /* 0x000ee8000c1e1500 */
[----:B----4-:R-:W4:Y:S04]  /*553b0*/  @!P0 LDG.E.U16 R12, desc[UR10][R106.64] ;  /* 0x0000000a6a0c8981 */ /* 0x010f28000c1e1500 */
[----:B--2---:R0:W-:Y:S04]  /*553c0*/  @!P1 STL [R1+0x1408], R26 ;  /* 0x0014081a01009387 */ /* 0x0041e80000100800 */
[----:B0-----:R-:W2:Y:S04]  /*553d0*/  LDL R26, [R1+0x13ac] ;  /* 0x0013ac00011a7983 */ /* 0x001ea80000100800 */
[----:B------:R-:W2:Y:S04]  /*553e0*/  LDL.LU.64 R90, [R1+0x2f90] ;  /* 0x002f9000015a7983 */ /* 0x000ea80000300a00 */
[----:B------:R-:W4:Y:S04]  /*553f0*/  @!P1 LDG.E.U16 R0, desc[UR10][R86.64] ;  /* 0x0000000a56009981 */ /* 0x000f28000c1e1500 */
[----:B---3--:R-:W3:Y:S04]  /*55400*/  @!P0 LDG.E.U16 R93, desc[UR10][R72.64] ;  /* 0x0000000a485d8981 */ /* 0x008ee8000c1e1500 */
[----:B------:R0:W-:Y:S04]  /*55410*/  @!P0 STL [R1+0x1404], R122 ;  /* 0x0014047a01008387 */ /* 0x0001e80000100800 */
[----:B0-----:R-:W3:Y:S04]  /*55420*/  LDL.LU R122, [R1+0x2f88] ;  /* 0x002f8800017a7983 */ /* 0x001ee80000300800 */
[----:B------:R-:W3:Y:S04]  /*55430*/  LDL.LU.64 R20, [R1+0x2f80] ;  /* 0x002f800001147983 */ /* 0x000ee80000300a00 */
[----:B------:R0:W-:Y:S04]  /*55440*/  @!P1 STL [R1+0x1400], R92 ;  /* 0x0014005c01009387 */ /* 0x0001e80000100800 */
[----:B0-----:R-:W3:Y:S04]  /*55450*/  LDL R92, [R1+0x13a8] ;  /* 0x0013a800015c7983 */ /* 0x001ee80000100800 */
[----:B------:R-:W3:Y:S04]  /*55460*/  LDL.LU.64 R94, [R1+0x2f78] ;  /* 0x002f7800015e7983 */ /* 0x000ee80000300a00 */
        /* <DEDUP_REMOVED lines=19> */
[----:B--2---:R-:W2:Y:S04]  /*555a0*/  @!P1 LDG.E.U16 R26, desc[UR10][R64.64] ;  /* 0x0000000a401a9981 */ /* 0x004ea8000c1e1500 */
[----:B0-----:R-:W2:Y:S04]  /*555b0*/  LDL.LU R45, [R1+0x2f10] ;  /* 0x002f1000012d7983 */ /* 0x001ea80000300800 */
[----:B------:R-:W2:Y:S04]  /*555c0*/  LDL.LU.64 R40, [R1+0x2f08] ;  /* 0x002f080001287983 */ /* 0x000ea80000300a00 */
[----:B------:R0:W-:Y:S04]  /*555d0*/  @!P1 STL [R1+0x13e0], R13 ;  /* 0x0013e00d01009387 */ /* 0x0001e80000100800 */
[----:B0-----:R-:W2:Y:S04]  /*555e0*/  LDL R13, [R1+0x13a4] ;  /* 0x0013a400010d7983 */ /* 0x001ea80000100800 */
        /* <DEDUP_REMOVED lines=20> */
[----:B----4-:R0:W-:Y:S04]  /*55730*/  @!P0 STL [R1+0x13b8], R12 ;  /* 0x0013b80c01008387 */ /* 0x0101e80000100800 */
[----:B------:R-:W4:Y:S04]  /*55740*/  LDL R152, [R1+0x1398] ;  /* 0x0013980001987983 */ /* 0x000f280000100800 */
[----:B0-----:R-:W4:Y:S04]  /*55750*/  LDL R12, [R1+0x139c] ;  /* 0x00139c00010c7983 */ /* 0x001f280000100800 */
[----:B------:R0:W-:Y:S04]  /*55760*/  @!P1 STL [R1+0x13b4], R0 ;  /* 0x0013b40001009387 */ /* 0x0001e80000100800 */
[----:B------:R-:W4:Y:S04]  /*55770*/  LDL R153, [R1+0x1390] ;  /* 0x0013900001997983 */ /* 0x000f280000100800 */
[----:B0-----:R-:W4:Y:S04]  /*55780*/  LDL R0, [R1+0x1394] ;  /* 0x0013940001007983 */ /* 0x001f280000100800 */
[----:B---3--:R0:W-:Y:S04]  /*55790*/  @!P0 STL [R1+0x13b0], R93 ;  /* 0x0013b05d01008387 */ /* 0x0081e80000100800 */
[----:B------:R-:W3:Y:S04]  /*557a0*/  LDL R86, [R1+0x1388] ;  /* 0x0013880001567983 */ /* 0x000ee80000100800 */
[----:B------:R-:W3:Y:S04]  /*557b0*/  @!P0 LDG.E.U16 R92, desc[UR10][R2.64] ;  /* 0x0000000a025c8981 */ /* 0x000ee8000c1e1500 */
[----:B0-----:R-:W3:Y:S04]  /*557c0*/  LDL R93, [R1+0x138c] ;  /* 0x00138c00015d7983 */ /* 0x001ee80000100800 */
[----:B--2---:R-:W2:Y:S04]  /*557d0*/  @!P1 LDG.E.U16 R13, desc[UR10][R56.64] ;  /* 0x0000000a380d9981 */ /* 0x004ea8000c1e1500 */
[----:B------:R0:W-:Y:S04]  /*557e0*/  @!P1 STL [R1+0x13ac], R26 ;  /* 0x0013ac1a01009387 */ /* 0x0001e80000100800 */
        /* <DEDUP_REMOVED lines=8> */
[----:B------:R-:W2:Y:S04]  /*55870*/  @!P0 LDG.E.U16 R75, desc[UR10][R84.64] ;  /* 0x0000000a544b8981 */ /* 0x000ea8000c1e1500 */
[----:B----4-:R-:W4:Y:S04]  /*55880*/  @!P0 LDG.E.U16 R152, desc[UR10][R14.64] ;  /* 0x0000000a0e988981 */ /* 0x010f28000c1e1500 */
[----:B------:R-:W4:Y:S04]  /*55890*/  @!P1 LDG.E.U16 R12, desc[UR10][R16.64] ;  /* 0x0000000a100c9981 */ /* 0x000f28000c1e1500 */
[----:B------:R-:W4:Y:S04]  /*558a0*/  @!P0 LDG.E.U16 R153, desc[UR10][R162.64] ;  /* 0x0000000aa2998981 */ /* 0x000f28000c1e1500 */
[----:B------:R-:W4:Y:S04]  /*558b0*/  @!P1 LDG.E.U16 R0, desc[UR10][R10.64] ;  /* 0x0000000a0a009981 */ /* 0x000f28000c1e1500 */
[----:B---3--:R-:W3:Y:S04]  /*558c0*/  @!P0 LDG.E.U16 R86, desc[UR10][R132.64] ;  /* 0x0000000a84568981 */ /* 0x008ee8000c1e1500 */
[----:B------:R-:W3:Y:S04]  /*558d0*/  @!P1 LDG.E.U16 R93, desc[UR10][R80.64] ;  /* 0x0000000a505d9981 */ /* 0x000ee8000c1e1500 */
        /* <DEDUP_REMOVED lines=14> */
[----:B--2---:R0:W-:Y:S04]  /*559c0*/  @!P1 STL [R1+0x13a4], R13 ;  /* 0x0013a40d01009387 */ /* 0x0041e80000100800 */
[----:B------:R-:W2:Y:S04]  /*559d0*/  @!P0 LDG.E.U16 R87, desc[UR10][R144.64] ;  /* 0x0000000a90578981 */ /* 0x000ea8000c1e1500 */
[----:B0-----:R-:W2:Y:S04]  /*559e0*/  LDL R13, [R1+0x133c] ;  /* 0x00133c00010d7983 */ /* 0x001ea80000100800 */
[----:B------:R-:W2:Y:S04]  /*559f0*/  LDL.LU.64 R84, [R1+0x2ea0] ;  /* 0x002ea00001547983 */ /* 0x000ea80000300a00 */
[----:B------:R-:W2:Y:S04]  /*55a00*/  @!P1 LDG.E.U16 R26, desc[UR10][R62.64] ;  /* 0x0000000a3e1a9981 */ /* 0x000ea8000c1e1500 */
[----:B------:R-:W2:Y:S04]  /*55a10*/  @!P1 LDG.E.U16 R2, desc[UR10][R6.64] ;  /* 0x0000000a06029981 */ /* 0x000ea8000c1e1500 */
[----:B------:R-:W2:Y:S04]  /*55a20*/  @!P0 LDG.E.U16 R3, desc[UR10][R82.64] ;  /* 0x0000000a52038981 */ /* 0x000ea8000c1e1500 */
[----:B------:R-:W2:Y:S04]  /*55a30*/  @!P1 LDG.E.U16 R128, desc[UR10][R102.64] ;  /* 0x0000000a66809981 */ /* 0x000ea8000c1e1500 */
[----:B------:R-:W2:Y:S04]  /*55a40*/  @!P0 LDG.E.U16 R129, desc[UR10][R150.64] ;  /* 0x0000000a96818981 */ /* 0x000ea8000c1e1500 */
[----:B------:R-:W2:Y:S04]  /*55a50*/  @!P1 LDG.E.U16 R64, desc[UR10][R126.64] ;  /* 0x0000000a7e409981 */ /* 0x000ea8000c1e1500 */
[----:B------:R-:W2:Y:S04]  /*55a60*/  @!P0 LDG.E.U16 R65, desc[UR10][R66.64] ;  /* 0x0000000a42418981 */ /* 0x000ea8000c1e1500 */
[----:B------:R0:W-:Y:S04]  /*55a70*/  @!P0 STL [R1+0x13a0], R75 ;  /* 0x0013a04b01008387 */ /* 0x0001e80000100800 */
[----:B0-----:R-:W2:Y:S04]  /*55a80*/  LDL.LU R75, [R1+0x2e98] ;  /* 0x002e9800014b7983 */ /* 0x001ea80000300800 */
[----:B------:R-:W2:Y:S04]  /*55a90*/  LDL.LU.64 R16, [R1+0x2e90] ;  /* 0x002e900001107983 */ /* 0x000ea80000300a00 */
[----:B----4-:R0:W-:Y:S04]  /*55aa0*/  @!P1 STL [R1+0x139c], R12 ;  /* 0x00139c0c01009387 */ /* 0x0101e80000100800 */
[----:B0-----:R-:W4:Y:S04]  /*55ab0*/  LDL R12, [R1+0x1338] ;  /* 0x00133800010c7983 */ /* 0x001f280000100800 */
[----:B------:R-:W4:Y:S04]  /*55ac0*/  LDL.LU.64 R14, [R1+0x2e88] ;  /* 0x002e8800010e7983 */ /* 0x000f280000300a00 */
[----:B------:R0:W-:Y:S04]  /*55ad0*/  @!P0 STL [R1+0x1398], R152 ;  /* 0x0013989801008387 */ /* 0x0001e80000100800 */
[----:B0-----:R-:W4:Y:S04]  /*55ae0*/  LDL.LU R152, [R1+0x2e80] ;  /* 0x002e800001987983 */ /* 0x001f280000300800 */
[----:B------:R-:W4:Y:S04]  /*55af0*/  LDL.LU.64 R10, [R1+0x2e78] ;  /* 0x002e7800010a7983 */ /* 0x000f280000300a00 */
[----:B------:R0:W-:Y:S04]  /*55b00*/  @!P1 STL [R1+0x1394], R0 ;  /* 0x0013940001009387 */ /* 0x0001e80000100800 */
[----:B---3--:R-:W3:Y:S04]  /*55b10*/  @!P0 LDG.E.U16 R106, desc[UR10][R48.64] ;  /* 0x0000000a306a8981 */ /* 0x008ee8000c1e1500 */
[----:B------:R-:W3:Y:S04]  /*55b20*/  @!P1 LDG.E.U16 R92, desc[UR10][R58.64] ;  /* 0x0000000a3a5c9981 */ /* 0x000ee8000c1e1500 */
[----:B0-----:R-:W3:Y:S04]  /*55b30*/  LDL R0, [R1+0x1334] ;  /* 0x0013340001007983 */ /* 0x001ee80000100800 */
[----:B------:R-:W3:Y:S04]  /*55b40*/  LDL.LU.64 R162, [R1+0x2e70] ;  /* 0x002e700001a27983 */ /* 0x000ee80000300a00 */
[----:B------:R0:W-:Y:S04]  /*55b50*/  @!P0 STL [R1+0x1390], R153 ;  /* 0x0013909901008387 */ /* 0x0001e80000100800 */
[----:B------:R-:W3:Y:S04]  /*55b60*/  @!P1 LDG.E.U16 R107, desc[UR10][R52.64] ;  /* 0x0000000a346b9981 */ /* 0x000ee8000c1e1500 */
        /* <DEDUP_REMOVED lines=8> */
[----:B------:R-:W3:Y:S04]  /*55bf0*/  LDL.LU.64 R132, [R1+0x2e58] ;  /* 0x002e580001847983 */ /* 0x000ee80000300a00 */
[----:B------:R-:W3:Y:S04]  /*55c00*/  @!P0 LDG.E.U16 R165, desc[UR10][R42.64] ;  /* 0x0000000a2aa58981 */ /* 0x000ee8000c1e1500 */
[----:B------:R-:W3:Y:S04]  /*55c10*/  @!P0 LDG.E.U16 R27, desc[UR10][R140.64] ;  /* 0x0000000a8c1b8981 */ /* 0x000ee8000c1e1500 */
[----:B------:R-:W3:Y:S04]  /*55c20*/  @!P1 LDG.E.U16 R164, desc[UR10][R156.64] ;  /* 0x0000000a9ca49981 */ /* 0x000ee8000c1e1500 */
[----:B--2---:R-:W2:Y:S04]  /*55c30*/  @!P1 LDG.E.U16 R13, desc[UR10][R130.64] ;  /* 0x0000000a820d9981 */ /* 0x004ea8000c1e1500 */
[----:B------:R0:W-:Y:S04]  /*55c40*/  @!P0 STL [R1+0x1388], R86 ;  /* 0x0013885601008387 */ /* 0x0001e80000100800 */
[----:B0-----:R-:W2:Y:S04]  /*55c50*/  LDL.LU R86, [R1+0x2e50] ;  /* 0x002e500001567983 */ /* 0x001ea80000300800 */
[----:B------:R-:W2:Y:S04]  /*55c60*/  LDL.LU.64 R62, [R1+0x2e48] ;  /* 0x002e4800013e7983 */ /* 0x000ea80000300a00 */
[----:B------:R0:W-:Y:S04]  /*55c70*/  @!P1 STL [R1+0x1384], R26 ;  /* 0x0013841a01009387 */ /* 0x0001e80000100800 */
[----:B0-----:R-:W2:Y:S04]  /*55c80*/  LDL R26, [R1+0x132c] ;  /* 0x00132c00011a7983 */ /* 0x001ea80000100800 */
[----:B------:R-:W2:Y:S04]  /*55c90*/  LDL.LU.64 R144, [R1+0x2e40] ;  /* 0x002e400001907983 */ /* 0x000ea80000300a00 */
[----:B----4-:R-:W4:Y:S04]  /*55ca0*/  @!P0 LDG.E.U16 R12, desc[UR10][R110.64] ;  /* 0x0000000a6e0c8981 */ /* 0x010f28000c1e1500 */
[----:B---3--:R-:W3:Y:S04]  /*55cb0*/  @!P1 LDG.E.U16 R0, desc[UR10][R120.64] ;  /* 0x0000000a78009981 */ /* 0x008ee8000c1e1500 */
[----:B------:R-:W3:Y:S04]  /*55cc0*/  @!P0 LDG.E.U16 R93, desc[UR10][R54.64] ;  /* 0x0000000a365d8981 */ /* 0x000ee8000c1e1500 */
        /* <DEDUP_REMOVED lines=47> */
[----:B----4-:R0:W-:Y:S04]  /*55fc0*/  @!P0 STL [R1+0x1338], R12 ;  /* 0x0013380c01008387 */ /* 0x0101e80000100800 */
[----:B------:R-:W4:Y:S04]  /*55fd0*/  LDL R111, [R1+0x1314] ;  /* 0x00131400016f7983 */ /* 0x000f280000100800 */
[----:B0-----:R-:W4:Y:S04]  /*55fe0*/  LDL R12, [R1+0x1318] ;  /* 0x00131800010c7983 */ /* 0x001f280000100800 */
[----:B---3--:R0:W-:Y:S04]  /*55ff0*/  @!P1 STL [R1+0x1334], R0 ;  /* 0x0013340001009387 */ /* 0x0081e80000100800 */
[----:B------:R-:W3:Y:S04]  /*56000*/  LDL R140, [R1+0x130c] ;  /* 0x00130c00018c7983 */ /* 0x000ee80000100800 */
[----:B0-----:R-:W3:Y:S04]  /*56010*/  LDL R0, [R1+0x1310] ;  /* 0x0013100001007983 */ /* 0x001ee80000100800 */
        /* <DEDUP_REMOVED lines=9> */
[----:B--2---:R-:W2:Y:S04]  /*560b0*/  @!P0 LDG.E.U16 R92, desc[UR10][R30.64] ;  /* 0x0000000a1e5c8981 */ /* 0x004ea8000c1e1500 */
[----:B------:R0:W-:Y:S04]  /*560c0*/  @!P1 STL [R1+0x132c], R26 ;  /* 0x00132c1a01009387 */ /* 0x0001e80000100800 */
[----:B------:R-:W2:Y:S04]  /*560d0*/  LDL R130, [R1+0x12e4] ;  /* 0x0012e40001827983 */ /* 0x000ea80000100800 */
[----:B------:R-:W2:Y:S04]  /*560e0*/  LDL R131, [R1+0x12e0] ;  /* 0x0012e00001837983 */ /* 0x000ea80000100800 */
[----:B0-----:R-:W2:Y:S04]  /*560f0*/  LDL R26, [R1+0x12e8] ;  /* 0x0012e800011a7983 */ /* 0x001ea80000100800 */
[----:B------:R-:W2:Y:S04]  /*56100*/  @!P1 LDG.E.U16 R43, desc[UR10][R46.64] ;  /* 0x0000000a2e2b9981 */ /* 0x000ea8000c1e1500 */
[----:B------:R-:W2:Y:S04]  /*56110*/  @!P1 LDG.E.U16 R110, desc[UR10][R68.64] ;  /* 0x0000000a446e9981 */ /* 0x000ea8000c1e1500 */
[----:B------:R-:W2:Y:S04]  /*56120*/  @!P0 LDG.E.U16 R13, desc[UR10][R70.64] ;  /* 0x0000000a460d8981 */ /* 0x000ea8000c1e1500 */
[----:B----4-:R-:W4:Y:S04]  /*56130*/  @!P1 LDG.E.U16 R111, desc[UR10][R134.64] ;  /* 0x0000000a866f9981 */ /* 0x010f28000c1e1500 */
[----:B------:R-:W4:Y:S04]  /*56140*/  @!P0 LDG.E.U16 R12, desc[UR10][R142.64] ;  /* 0x0000000a8e0c8981 */ /* 0x000f28000c1e1500 */
[----:B---3--:R-:W3:Y:S04]  /*56150*/  @!P1 LDG.E.U16 R140, desc[UR10][R38.64] ;  /* 0x0000000a268c9981 */ /* 0x008ee8000c1e1500 */
[----:B------:R-:W3:Y:S04]  /*56160*/  @!P0 LDG.E.U16 R0, desc[UR10][R104.64] ;  /* 0x0000000a68008981 */ /* 0x000ee8000c1e1500 */
[----:B------:R-:W3:Y:S04]  /*56170*/  @!P1 LDG.E.U16 R141, desc[UR10][R98.64] ;  /* 0x0000000a628d9981 */ /* 0x000ee8000c1e1500 */
[----:B------:R-:W3:Y:S04]  /*56180*/  @!P0 LDG.E.U16 R54, desc[UR10][R60.64] ;  /* 0x0000000a3c368981 */ /* 0x000ee8000c1e1500 */
[----:B------:R-:W3:Y:S04]  /*56190*/  @!P0 LDG.E.U16 R93, desc[UR10][R34.64] ;  /* 0x0000000a225d8981 */ /* 0x000ee8000c1e1500 */
        /* <DEDUP_REMOVED lines=10> */
[----:B------:R-:W3:Y:S04]  /*56240*/  @!P1 LDG.E.U16 R55, desc[UR10][R136.64] ;  /* 0x0000000a88379981 */ /* 0x000ee8000c1e1500 */
[----:B------:R-:W3:Y:S04]  /*56250*/  @!P0 LDG.E.U16 R156, desc[UR10][R50.64] ;  /* 0x0000000a329c8981 */ /* 0x000ee8000c1e1500 */
[----:B------:R-:W3:Y:S04]  /*56260*/  @!P1 LDG.E.U16 R157, desc[UR10][R160.64] ;  /* 0x0000000aa09d9981 */ /* 0x000ee8000c1e1500 */
[----:B------:R-:W3:Y:S04]  /*56270*/  @!P0 LDG.E.U16 R120, desc[UR10][R124.64] ;  /* 0x0000000a7c788981 */ /* 0x000ee8000c1e1500 */
[----:B------:R-:W3:Y:S04]  /*56280*/  @!P1 LDG.E.U16 R121, desc[UR10][R112.64] ;  /* 0x0000000a70799981 */ /* 0x000ee8000c1e1500 */
[----:B--2---:R0:W-:Y:S04]  /*56290*/  @!P0 STL [R1+0x1328], R92 ;  /* 0x0013285c01008387 */ /* 0x0041e80000100800 */
[----:B------:R-:W2:Y:S04]  /*562a0*/  @!P1 LDG.E.U16 R130, desc[UR10][R20.64] ;  /* 0x0000000a14829981 */ /* 0x000ea8000c1e1500 */
[----:B0-----:R-:W2:Y:S04]  /*562b0*/  LDL R92, [R1+0x12c0] ;  /* 0x0012c000015c7983 */ /* 0x001ea80000100800 */
[----:B------:R-:W2:Y:S04]  /*562c0*/  LDL.LU.64 R46, [R1+0x2d68] ;  /* 0x002d6800012e7983 */ /* 0x000ea80000300a00 */
[----:B------:R-:W2:Y:S04]  /*562d0*/  @!P0 LDG.E.U16 R26, desc[UR10][R90.64] ;  /* 0x0000000a5a1a8981 */ /* 0x000ea8000c1e1500 */
        /* <DEDUP_REMOVED lines=10> */
[----:B----4-:R0:W-:Y:S04]  /*56380*/  @!P0 STL [R1+0x1318], R12 ;  /* 0x0013180c01008387 */ /* 0x0101e80000100800 */
[----:B0-----:R-:W4:Y:S04]  /*56390*/  LDL R12, [R1+0x12b8] ;  /* 0x0012b800010c7983 */ /* 0x001f280000100800 */
[----:B------:R-:W4:Y:S04]  /*563a0*/  LDL.LU.64 R134, [R1+0x2d38] ;  /* 0x002d380001867983 */ /* 0x000f280000300a00 */
        /* <DEDUP_REMOVED lines=17> */
[----:B0-----:R-:W3:Y:S04]  /*564c0*/  LDL R93, [R1+0x12b0] ;  /* 0x0012b000015d7983 */ /* 0x001ee80000100800 */
[----:B------:R-:W3:Y:S04]  /*564d0*/  LDL.LU.64 R98, [R1+0x2d08] ;  /* 0x002d080001627983 */ /* 0x000ee80000300a00 */
[----:B--2---:R-:W2:Y:S04]  /*564e0*/  @!P0 LDG.E.U16 R92, desc[UR10][R138.64] ;  /* 0x0000000a8a5c8981 */ /* 0x004ea8000c1e1500 */
        /* <DEDUP_REMOVED lines=12> */
[----:B------:R-:W2:Y:S04]  /*565b0*/  @!P1 LDG.E.U16 R13, desc[UR10][R96.64] ;  /* 0x0000000a600d9981 */ /* 0x000ea8000c1e1500 */
[----:B----4-:R-:W4:Y:S04]  /*565c0*/  @!P0 LDG.E.U16 R12, desc[UR10][R44.64] ;  /* 0x0000000a2c0c8981 */ /* 0x010f28000c1e1500 */
[----:B------:R0:W-:Y:S04]  /*565d0*/  @!P1 STL [R1+0x12f4], R157 ;  /* 0x0012f49d01009387 */ /* 0x0001e80000100800 */
[----:B0-----:R-:W4:Y:S04]  /*565e0*/  LDL.LU R157, [R1+0x2cc0] ;  /* 0x002cc000019d7983 */ /* 0x001f280000300800 */
[----:B------:R-:W4:Y:S04]  /*565f0*/  LDL.LU.64 R124, [R1+0x2cb8] ;  /* 0x002cb800017c7983 */ /* 0x000f280000300a00 */
[----:B---3--:R-:W3:Y:S04]  /*56600*/  @!P1 LDG.E.U16 R0, desc[UR10][R40.64] ;  /* 0x0000000a28009981 */ /* 0x008ee8000c1e1500 */
[----:B------:R0:W-:Y:S04]  /*56610*/  @!P0 STL [R1+0x12f0], R120 ;  /* 0x0012f07801008387 */ /* 0x0001e80000100800 */
[----:B0-----:R-:W3:Y:S04]  /*56620*/  LDL.LU R120, [R1+0x2cb0] ;  /* 0x002cb00001787983 */ /* 0x001ee80000300800 */
[----:B------:R-:W3:Y:S04]  /*56630*/  LDL.LU.64 R112, [R1+0x2ca8] ;  /* 0x002ca80001707983 */ /* 0x000ee80000300a00 */
[----:B------:R0:W-:Y:S04]  /*56640*/  @!P1 STL [R1+0x12ec], R121 ;  /* 0x0012ec7901009387 */ /* 0x0001e80000100800 */
[----:B0-----:R-:W3:Y:S04]  /*56650*/  LDL.LU R121, [R1+0x2ca0] ;  /* 0x002ca00001797983 */ /* 0x001ee80000300800 */
[----:B------:R-:W3:Y:S04]  /*56660*/  LDL.LU.64 R90, [R1+0x2c98] ;  /* 0x002c9800015a7983 */ /* 0x000ee80000300a00 */
[----:B------:R-:W3:Y:S04]  /*56670*/  @!P0 LDG.E.U16 R93, desc[UR10][R22.64] ;  /* 0x0000000a165d8981 */ /* 0x000ee8000c1e1500 */
        /* <DEDUP_REMOVED lines=20> */
[----:B------:R-:W3:Y:S04]  /*567c0*/  LDL.LU R24, [R1+0x2c38] ;  /* 0x002c380001187983 */ /* 0x000ee80000300800 */
[----:B------:R-:W3:Y:S04]  /*567d0*/  LDL R25, [R1+0x12a8] ;  /* 0x0012a80001197983 */ /* 0x000ee80000100800 */
[----:B--2---:R0:W-:Y:S04]  /*567e0*/  @!P0 STL [R1+0x12c0], R92 ;  /* 0x0012c05c01008387 */ /* 0x0041e80000100800 */
[----:B------:R-:W2:Y:S04]  /*567f0*/  LDL R138, [R1+0x12a0] ;  /* 0x0012a000018a7983 */ /* 0x000ea80000100800 */
[----:B0-----:R-:W2:Y:S04]  /*56800*/  LDL R92, [R1+0x12a4] ;  /* 0x0012a400015c7983 */ /* 0x001ea80000100800 */
        /* <DEDUP_REMOVED lines=8> */
[----:B------:R-:W3:Y:S04]  /*56890*/  LDL R44, [R1+0x1284] ;  /* 0x00128400012c7983 */ /* 0x000ee80000100800 */
[----:B------:R-:W3:Y:S04]  /*568a0*/  LDL R45, [R1+0x1280] ;  /* 0x00128000012d7983 */ /* 0x000ee80000100800 */
[----:B------:R-:W3:Y:S04]  /*568b0*/  LDL R154, [R1+0x127c] ;  /* 0x00127c00019a7983 */ /* 0x000ee80000100800 */
[----:B------:R-:W3:Y:S04]  /*568c0*/  LDL R155, [R1+0x1278] ;  /* 0x00127800019b7983 */ /* 0x000ee80000100800 */
[----:B------:R-:W3:Y:S04]  /*568d0*/  LDL R148, [R1+0x1274] ;  /* 0x0012740001947983 */ /* 0x000ee80000100800 */
[----:B------:R-:W3:Y:S04]  /*568e0*/  LDL R149, [R1+0x1270] ;  /* 0x0012700001957983 */ /* 0x000ee80000100800 */
[----:B0-----:R-:W3:Y:S04]  /*568f0*/  LDL R0, [R1+0x128c] ;  /* 0x00128c0001007983 */ /* 0x001ee80000100800 */
[----:B------:R0:W-:Y:S04]  /*56900*/  @!P0 STL [R1+0x12b0], R93 ;  /* 0x0012b05d01008387 */ /* 0x0001e80000100800 */
[----:B------:R-:W3:Y:S04]  /*56910*/  LDL R22, [R1+0x1268] ;  /* 0x0012680001167983 */ /* 0x000ee80000100800 */
[----:B------:R-:W3:Y:S04]  /*56920*/  LDL R23, [R1+0x1264] ;  /* 0x0012640001177983 */ /* 0x000ee80000100800 */
[----:B0-----:R-:W3:Y:S04]  /*56930*/  LDL R93, [R1+0x126c] ;  /* 0x00126c00015d7983 */ /* 0x001ee80000100800 */
[----:B------:R-:W3:Y:S04]  /*56940*/  @!P1 LDG.E.U16 R26, desc[UR10][R4.64] ;  /* 0x0000000a041a9981 */ /* 0x000ee8000c1e1500 */
[----:B------:R-:W3:Y:S04]  /*56950*/  @!P0 LDG.E.U16 R25, desc[UR10][R108.64] ;  /* 0x0000000a6c198981 */ /* 0x000ee8000c1e1500 */
[----:B--2---:R-:W2:Y:S04]  /*56960*/  @!P0 LDG.E.U16 R138, desc[UR10][R100.64] ;  /* 0x0000000a648a8981 */ /* 0x004ea8000c1e1500 */
[----:B------:R-:W2:Y:S04]  /*56970*/  @!P1 LDG.E.U16 R92, desc[UR10][R28.64] ;  /* 0x0000000a1c5c9981 */ /* 0x000ea8000c1e1500 */
[----:B------:R0:W-:Y:S04]  /*56980*/  @!P1 STL [R1+0x12cc], R165 ;  /* 0x0012cca501009387 */ /* 0x0001e80000100800 */
[----:B------:R-:W2:Y:S04]  /*56990*/  LDL R4, [R1+0x1260] ;  /* 0x0012600001047983 */ /* 0x000ea80000100800 */
[----:B------:R1:W-:Y:S04]  /*569a0*/  @!P0 STL [R1+0x12c8], R164 ;  /* 0x0012c8a401008387 */ /* 0x0003e80000100800 */
[----:B------:R-:W2:Y:S04]  /*569b0*/  LDL R5, [R1+0x125c] ;  /* 0x00125c0001057983 */ /* 0x000ea80000100800 */
[----:B------:R0:W-:Y:S04]  /*569c0*/  @!P1 STL [R1+0x12c4], R27 ;  /* 0x0012c41b01009387 */ /* 0x0001e80000100800 */
[----:B------:R-:W2:Y:S04]  /*569d0*/  LDL R40, [R1+0x1258] ;  /* 0x0012580001287983 */ /* 0x000ea80000100800 */
[----:B------:R-:W2:Y:S04]  /*569e0*/  LDL R41, [R1+0x1254] ;  /* 0x0012540001297983 */ /* 0x000ea80000100800 */
[----:B0-----:R-:W2:Y:S04]  /*569f0*/  LDL R165, [R1+0x1250] ;  /* 0x0012500001a57983 */ /* 0x001ea80000100800 */
[----:B-1----:R-:W2:Y:S04]  /*56a00*/  LDL R164, [R1+0x124c] ;  /* 0x00124c0001a47983 */ /* 0x002ea80000100800 */
[----:B------:R-:W2:Y:S04]  /*56a10*/  LDL R27, [R1+0x1248] ;  /* 0x00124800011b7983 */ /* 0x000ea80000100800 */
        /* <DEDUP_REMOVED lines=15> */
[----:B------:R0:W-:Y:S04]  /*56b10*/  @!P1 STL [R1+0x12ac], R26 ;  /* 0x0012ac1a01009387 */ /* 0x0001e80000100800 */
[----:B0-----:R-:W3:Y:S04]  /*56b20*/  LDL R26, [R1+0x1244] ;  /* 0x00124400011a7983 */ /* 0x001ee80000100800 */
[----:B------:R-:W3:Y:S04]  /*56b30*/  LDL.LU.64 R108, [R1+0x2c30] ;  /* 0x002c3000016c7983 */ /* 0x000ee80000300a00 */
[----:B------:R0:W-:Y:S04]  /*56b40*/  @!P0 STL [R1+0x12a8], R25 ;  /* 0x0012a81901008387 */ /* 0x0001e80000100800 */
[----:B0-----:R-:W3:Y:S04]  /*56b50*/  LDL.LU R25, [R1+0x2c28] ;  /* 0x002c280001197983 */ /* 0x001ee80000300800 */
[----:B------:R-:W3:Y:S04]  /*56b60*/  LDL.LU.64 R28, [R1+0x2c20] ;  /* 0x002c2000011c7983 */ /* 0x000ee80000300a00 */
[----:B--2---:R0:W-:Y:S04]  /*56b70*/  @!P1 STL [R1+0x12a4], R92 ;  /* 0x0012a45c01009387 */ /* 0x0041e80000100800 */
[----:B------:R-:W2:Y:S04]  /*56b80*/  @!P0 LDG.E.U16 R4, desc[UR10][R86.64] ;  /* 0x0000000a56048981 */ /* 0x000ea8000c1e1500 */
[----:B------:R-:W2:Y:S04]  /*56b90*/  @!P1 LDG.E.U16 R5, desc[UR10][R6.64] ;  /* 0x0000000a06059981 */ /* 0x000ea8000c1e1500 */
[----:B------:R-:W2:Y:S04]  /*56ba0*/  @!P0 LDG.E.U16 R40, desc[UR10][R82.64] ;  /* 0x0000000a52288981 */ /* 0x000ea8000c1e1500 */
[----:B------:R-:W2:Y:S04]  /*56bb0*/  @!P1 LDG.E.U16 R41, desc[UR10][R2.64] ;  /* 0x0000000a02299981 */ /* 0x000ea8000c1e1500 */
[----:B0-----:R-:W2:Y:S04]  /*56bc0*/  LDL R92, [R1+0x1240] ;  /* 0x00124000015c7983 */ /* 0x001ea80000100800 */
[----:B------:R-:W2:Y:S04]  /*56bd0*/  LDL.LU.64 R100, [R1+0x2c18] ;  /* 0x002c180001647983 */ /* 0x000ea80000300a00 */
[----:B------:R0:W-:Y:S04]  /*56be0*/  @!P0 STL [R1+0x12a0], R138 ;  /* 0x0012a08a01008387 */ /* 0x0001e80000100800 */
[----:B------:R-:W2:Y:S04]  /*56bf0*/  @!P0 LDG.E.U16 R165, desc[UR10][R102.64] ;  /* 0x0000000a66a58981 */ /* 0x000ea8000c1e1500 */
[----:B------:R-:W2:Y:S04]  /*56c00*/  @!P1 LDG.E.U16 R164, desc[UR10][R150.64] ;  /* 0x0000000a96a49981 */ /* 0x000ea8000c1e1500 */
[----:B------:R-:W2:Y:S04]  /*56c10*/  @!P0 LDG.E.U16 R27, desc[UR10][R128.64] ;  /* 0x0000000a801b8981 */ /* 0x000ea8000c1e1500 */
        /* <DEDUP_REMOVED lines=14> */
[----:B---3--:R0:W-:Y:S04]  /*56d00*/  @!P1 STL [R1+0x128c], R0 ;  /* 0x00128c0001009387 */ /* 0x0081e80000100800 */
        /* <DEDUP_REMOVED lines=12> */
[----:B------:R-:W3:Y:S04]  /*56dd0*/  @!P1 LDG.E.U16 R26, desc[UR10][R126.64] ;  /* 0x0000000a7e1a9981 */ /* 0x000ee8000c1e1500 */
        /* <DEDUP_REMOVED lines=35> */
[----:B------:R-:W3:Y:S04]  /*57010*/  LDL.LU R102, [R1+0x2b00] ;  /* 0x002b000001667983 */ /* 0x000ee80000300800 */
[----:B------:R-:W3:Y:S04]  /*57020*/  LDL R103, [R1+0x122c] ;  /* 0x00122c0001677983 */ /* 0x000ee80000100800 */
[----:B------:R0:W-:Y:S04]  /*57030*/  @!P1 STL [R1+0x1244], R26 ;  /* 0x0012441a01009387 */ /* 0x0001e80000100800 */
[----:B------:R-:W3:Y:S04]  /*57040*/  LDL R128, [R1+0x1224] ;  /* 0x0012240001807983 */ /* 0x000ee80000100800 */
[----:B0-----:R-:W3:Y:S04]  /*57050*/  LDL R26, [R1+0x1228] ;  /* 0x00122800011a7983 */ /* 0x001ee80000100800 */
[----:B------:R-:W3:Y:S04]  /*57060*/  @!P0 LDG.E.U16 R93, desc[UR10][R52.64] ;  /* 0x0000000a345d8981 */ /* 0x000ee8000c1e1500 */
        /* <DEDUP_REMOVED lines=8> */
[----:B------:R-:W4:Y:S04]  /*570f0*/  LDL R66, [R1+0x1208] ;  /* 0x0012080001427983 */ /* 0x000f280000100800 */
[----:B------:R-:W4:Y:S04]  /*57100*/  LDL R67, [R1+0x1204] ;  /* 0x0012040001437983 */ /* 0x000f280000100800 */
[----:B------:R-:W4:Y:S04]  /*57110*/  LDL R126, [R1+0x1200] ;  /* 0x00120000017e7983 */ /* 0x000f280000100800 */
[----:B------:R-:W4:Y:S04]  /*57120*/  LDL R127, [R1+0x11fc] ;  /* 0x0011fc00017f7983 */ /* 0x000f280000100800 */
[----:B------:R-:W4:Y:S04]  /*57130*/  LDL R48, [R1+0x11f8] ;  /* 0x0011f80001307983 */ /* 0x000f280000100800 */
[----:B------:R-:W4:Y:S04]  /*57140*/  LDL R49, [R1+0x11f4] ;  /* 0x0011f40001317983 */ /* 0x000f280000100800 */
[----:B0-----:R-:W4:Y:S04]  /*57150*/  LDL R12, [R1+0x1210] ;  /* 0x00121000010c7983 */ /* 0x001f280000100800 */
[----:B---3--:R0:W-:Y:S04]  /*57160*/  @!P1 STL [R1+0x1234], R0 ;  /* 0x0012340001009387 */ /* 0x0081e80000100800 */
        /* <DEDUP_REMOVED lines=16> */
[----:B------:R0:W-:Y:S04]  /*57270*/  @!P0 STL [R1+0x1230], R93 ;  /* 0x0012305d01008387 */ /* 0x0001e80000100800 */
[----:B0-----:R-:W3:Y:S04]  /*57280*/  LDL R93, [R1+0x11c8] ;  /* 0x0011c800015d7983 */ /* 0x001ee80000100800 */
[----:B------:R-:W3:Y:S04]  /*57290*/  LDL.LU.64 R106, [R1+0x2af8] ;  /* 0x002af800016a7983 */ /* 0x000ee80000300a00 */
[----:B--2---:R-:W2:Y:S04]  /*572a0*/  @!P1 LDG.E.U16 R129, desc[UR10][R146.64] ;  /* 0x0000000a92819981 */ /* 0x004ea8000c1e1500 */
[----:B------:R-:W2:Y:S04]  /*572b0*/  @!P0 LDG.E.U16 R92, desc[UR10][R72.64] ;  /* 0x0000000a485c8981 */ /* 0x000ea8000c1e1500 */
[----:B------:R-:W2:Y:S04]  /*572c0*/  @!P1 LDG.E.U16 R150, desc[UR10][R56.64] ;  /* 0x0000000a38969981 */ /* 0x000ea8000c1e1500 */
[----:B------:R-:W2:Y:S04]  /*572d0*/  @!P0 LDG.E.U16 R13, desc[UR10][R116.64] ;  /* 0x0000000a740d8981 */ /* 0x000ea8000c1e1500 */
[----:B----4-:R-:W4:Y:S04]  /*572e0*/  @!P1 LDG.E.U16 R151, desc[UR10][R42.64] ;  /* 0x0000000a2a979981 */ /* 0x010f28000c1e1500 */
[----:B------:R-:W4:Y:S04]  /*572f0*/  @!P0 LDG.E.U16 R66, desc[UR10][R70.64] ;  /* 0x0000000a46428981 */ /* 0x000f28000c1e1500 */
[----:B------:R-:W4:Y:S04]  /*57300*/  @!P1 LDG.E.U16 R67, desc[UR10][R68.64] ;  /* 0x0000000a44439981 */ /* 0x000f28000c1e1500 */
[----:B------:R-:W4:Y:S04]  /*57310*/  @!P0 LDG.E.U16 R126, desc[UR10][R142.64] ;  /* 0x0000000a8e7e8981 */ /* 0x000f28000c1e1500 */
[----:B------:R-:W4:Y:S04]  /*57320*/  @!P1 LDG.E.U16 R127, desc[UR10][R134.64] ;  /* 0x0000000a867f9981 */ /* 0x000f28000c1e1500 */
[----:B------:R-:W4:Y:S04]  /*57330*/  @!P0 LDG.E.U16 R12, desc[UR10][R46.64] ;  /* 0x0000000a2e0c8981 */ /* 0x000f28000c1e1500 */
[----:B------:R-:W4:Y:S04]  /*57340*/  @!P0 LDG.E.U16 R48, desc[UR10][R110.64] ;  /* 0x0000000a6e308981 */ /* 0x000f28000c1e1500 */
        /* <DEDUP_REMOVED lines=10> */
[----:B------:R-:W3:Y:S04]  /*573f0*/  @!P0 LDG.E.U16 R164, desc[UR10][R160.64] ;  /* 0x0000000aa0a48981 */ /* 0x000ee8000c1e1500 */
[----:B------:R-:W3:Y:S04]  /*57400*/  @!P1 LDG.E.U16 R27, desc[UR10][R156.64] ;  /* 0x0000000a9c1b9981 */ /* 0x000ee8000c1e1500 */
[----:B0-----:R-:W3:Y:S04]  /*57410*/  LDL.LU R103, [R1+0x2af0] ;  /* 0x002af00001677983 */ /* 0x001ee80000300800 */
[----:B------:R-:W3:Y:S04]  /*57420*/  LDL.LU.64 R78, [R1+0x2ae8] ;  /* 0x002ae800014e7983 */ /* 0x000ee80000300a00 */
[----:B------:R0:W-:Y:S04]  /*57430*/  @!P0 STL [R1+0x1228], R26 ;  /* 0x0012281a01008387 */ /* 0x0001e80000100800 */
[----:B0-----:R-:W3:Y:S04]  /*57440*/  LDL R26, [R1+0x11c4] ;  /* 0x0011c400011a7983 */ /* 0x001ee80000100800 */
[----:B------:R-:W3:Y:S04]  /*57450*/  LDL.LU.64 R76, [R1+0x2ae0] ;  /* 0x002ae000014c7983 */ /* 0x000ee80000300a00 */
[----:B------:R-:W3:Y:S04]  /*57460*/  @!P0 LDG.E.U16 R93, desc[UR10][R124.64] ;  /* 0x0000000a7c5d8981 */ /* 0x000ee8000c1e1500 */
[----:B------:R0:W-:Y:S04]  /*57470*/  @!P1 STL [R1+0x1224], R128 ;  /* 0x0012248001009387 */ /* 0x0001e80000100800 */
[----:B0-----:R-:W3:Y:S04]  /*57480*/  LDL.LU R128, [R1+0x2ad8] ;  /* 0x002ad80001807983 */ /* 0x001ee80000300800 */
[----:B------:R-:W3:Y:S04]  /*57490*/  LDL.LU.64 R72, [R1+0x2ad0] ;  /* 0x002ad00001487983 */ /* 0x000ee80000300a00 */
[----:B--2---:R0:W-:Y:S04]  /*574a0*/  @!P0 STL [R1+0x1220], R92 ;  /* 0x0012205c01008387 */ /* 0x0041e80000100800 */
[----:B0-----:R-:W2:Y:S04]  /*574b0*/  LDL R92, [R1+0x11c0] ;  /* 0x0011c000015c7983 */ /* 0x001ea80000100800 */
[----:B------:R-:W2:Y:S04]  /*574c0*/  LDL.LU.64 R146, [R1+0x2ac8] ;  /* 0x002ac80001927983 */ /* 0x000ea80000300a00 */
        /* <DEDUP_REMOVED lines=31> */
[----:B---3--:R-:W3:Y:S04]  /*576c0*/  @!P1 LDG.E.U16 R26, desc[UR10][R112.64] ;  /* 0x0000000a701a9981 */ /* 0x008ee8000c1e1500 */
        /* <DEDUP_REMOVED lines=25> */
[----:B--2---:R-:W2:Y:S04]  /*57860*/  @!P0 LDG.E.U16 R92, desc[UR10][R120.64] ;  /* 0x0000000a785c8981 */ /* 0x004ea8000c1e1500 */
[----:B------:R-:W2:Y:S04]  /*57870*/  LDL R112, [R1+0x11a8] ;  /* 0x0011a80001707983 */ /* 0x000ea80000100800 */
[----:B0-----:R-:W2:Y:S04]  /*57880*/  LDL R93, [R1+0x11ac] ;  /* 0x0011ac00015d7983 */ /* 0x001ea80000100800 */
[----:B------:R-:W2:Y:S04]  /*57890*/  @!P1 LDG.E.U16 R13, desc[UR10][R90.64] ;  /* 0x0000000a5a0d9981 */ /* 0x000ea8000c1e1500 */
[----:B----4-:R-:W4:Y:S04]  /*578a0*/  @!P0 LDG.E.U16 R12, desc[UR10][R20.64] ;  /* 0x0000000a140c8981 */ /* 0x010f28000c1e1500 */
[----:B---3--:R-:W3:Y:S04]  /*578b0*/  @!P1 LDG.E.U16 R0, desc[UR10][R94.64] ;  /* 0x0000000a5e009981 */ /* 0x008ee8000c1e1500 */
[----:B------:R0:W-:Y:S04]  /*578c0*/  @!P1 STL [R1+0x11c4], R26 ;  /* 0x0011c41a01009387 */ /* 0x0001e80000100800 */
[----:B------:R-:W3:Y:S04]  /*578d0*/  LDL R113, [R1+0x11a0] ;  /* 0x0011a00001717983 */ /* 0x000ee80000100800 */
[----:B0-----:R-:W3:Y:S04]  /*578e0*/  LDL R26, [R1+0x11a4] ;  /* 0x0011a400011a7983 */ /* 0x001ee80000100800 */
[----:B------:R-:W3:Y:S04]  /*578f0*/  @!P0 LDG.E.U16 R51, desc[UR10][R130.64] ;  /* 0x0000000a82338981 */ /* 0x000ee8000c1e1500 */
[----:B--2---:R-:W2:Y:S04]  /*57900*/  @!P0 LDG.E.U16 R112, desc[UR10][R118.64] ;  /* 0x0000000a76708981 */ /* 0x004ea8000c1e1500 */
[----:B------:R-:W2:Y:S04]  /*57910*/  @!P1 LDG.E.U16 R93, desc[UR10][R122.64] ;  /* 0x0000000a7a5d9981 */ /* 0x000ea8000c1e1500 */
[----:B------:R0:W-:Y:S04]  /*57920*/  @!P0 STL [R1+0x11c0], R92 ;  /* 0x0011c05c01008387 */ /* 0x0001e80000100800 */
[----:B------:R-:W2:Y:S04]  /*57930*/  LDL R124, [R1+0x1198] ;  /* 0x00119800017c7983 */ /* 0x000ea80000100800 */
[----:B0-----:R-:W2:Y:S04]  /*57940*/  LDL R92, [R1+0x119c] ;  /* 0x00119c00015c7983 */ /* 0x001ea80000100800 */
[----:B------:R0:W-:Y:S04]  /*57950*/  @!P1 STL [R1+0x11bc], R13 ;  /* 0x0011bc0d01009387 */ /* 0x0001e80000100800 */
[----:B------:R-:W2:Y:S04]  /*57960*/  LDL R125, [R1+0x1190] ;  /* 0x00119000017d7983 */ /* 0x000ea80000100800 */
[----:B------:R-:W2:Y:S04]  /*57970*/  LDL R20, [R1+0x118c] ;  /* 0x00118c0001147983 */ /* 0x000ea80000100800 */
[----:B------:R-:W2:Y:S04]  /*57980*/  LDL R21, [R1+0x1188] ;  /* 0x0011880001157983 */ /* 0x000ea80000100800 */
[----:B------:R-:W2:Y:S04]  /*57990*/  LDL R156, [R1+0x1184] ;  /* 0x00118400019c7983 */ /* 0x000ea80000100800 */
[----:B------:R-:W2:Y:S04]  /*579a0*/  LDL R157, [R1+0x1180] ;  /* 0x00118000019d7983 */ /* 0x000ea80000100800 */
[----:B------:R-:W2:Y:S04]  /*579b0*/  LDL R90, [R1+0x117c] ;  /* 0x00117c00015a7983 */ /* 0x000ea80000100800 */
[----:B------:R-:W2:Y:S04]  /*579c0*/  LDL R91, [R1+0x1178] ;  /* 0x00117800015b7983 */ /* 0x000ea80000100800 */
[----:B0-----:R-:W2:Y:S04]  /*579d0*/  LDL R13, [R1+0x1194] ;  /* 0x00119400010d7983 */ /* 0x001ea80000100800 */
[----:B----4-:R0:W-:Y:S04]  /*579e0*/  @!P0 STL [R1+0x11b8], R12 ;  /* 0x0011b80c01008387 */ /* 0x0101e80000100800 */
[----:B------:R-:W4:Y:S04]  /*579f0*/  LDL R160, [R1+0x1170] ;  /* 0x0011700001a07983 */ /* 0x000f280000100800 */
[----:B------:R-:W4:Y:S04]  /*57a00*/  LDL R161, [R1+0x116c] ;  /* 0x00116c0001a17983 */ /* 0x000f280000100800 */
[----:B0-----:R-:W4:Y:S04]  /*57a10*/  LDL R12, [R1+0x1174] ;  /* 0x00117400010c7983 */ /* 0x001f280000100800 */
[----:B------:R0:W-:Y:S04]  /*57a20*/  @!P1 STL [R1+0x11d4], R165 ;  /* 0x0011d4a501009387 */ /* 0x0001e80000100800 */
[----:B------:R-:W4:Y:S04]  /*57a30*/  LDL R94, [R1+0x1168] ;  /* 0x00116800015e7983 */ /* 0x000f280000100800 */
[----:B------:R1:W-:Y:S04]  /*57a40*/  @!P0 STL [R1+0x11d0], R164 ;  /* 0x0011d0a401008387 */ /* 0x0003e80000100800 */
[----:B------:R-:W4:Y:S04]  /*57a50*/  LDL R95, [R1+0x1164] ;  /* 0x00116400015f7983 */ /* 0x000f280000100800 */
[----:B------:R0:W-:Y:S04]  /*57a60*/  @!P1 STL [R1+0x11cc], R27 ;  /* 0x0011cc1b01009387 */ /* 0x0001e80000100800 */
[----:B------:R-:W4:Y:S04]  /*57a70*/  LDL R120, [R1+0x1160] ;  /* 0x0011600001787983 */ /* 0x000f280000100800 */
[----:B------:R-:W4:Y:S04]  /*57a80*/  LDL R121, [R1+0x115c] ;  /* 0x00115c0001797983 */ /* 0x000f280000100800 */
[----:B0-----:R-:W4:Y:S04]  /*57a90*/  LDL R165, [R1+0x1158] ;  /* 0x0011580001a57983 */ /* 0x001f280000100800 */
[----:B-1----:R-:W4:Y:S04]  /*57aa0*/  LDL R164, [R1+0x1154] ;  /* 0x0011540001a47983 */ /* 0x002f280000100800 */
[----:B------:R-:W4:Y:S04]  /*57ab0*/  LDL R27, [R1+0x1150] ;  /* 0x00115000011b7983 */ /* 0x000f280000100800 */
[----:B---3--:R0:W-:Y:S04]  /*57ac0*/  @!P1 STL [R1+0x11b4], R0 ;  /* 0x0011b40001009387 */ /* 0x0081e80000100800 */
[----:B------:R-:W3:Y:S04]  /*57ad0*/  @!P0 LDG.E.U16 R113, desc[UR10][R114.64] ;  /* 0x0000000a72718981 */ /* 0x000ee8000c1e1500 */
[----:B0-----:R-:W3:Y:S04]  /*57ae0*/  LDL R0, [R1+0x114c] ;  /* 0x00114c0001007983 */ /* 0x001ee80000100800 */
[----:B------:R-:W3:Y:S04]  /*57af0*/  LDL.LU.64 R130, [R1+0x29c0] ;  /* 0x0029c00001827983 */ /* 0x000ee80000300a00 */
[----:B------:R-:W3:Y:S04]  /*57b00*/  @!P1 LDG.E.U16 R26, desc[UR10][R36.64] ;  /* 0x0000000a241a9981 */ /* 0x000ee8000c1e1500 */
[----:B------:R0:W-:Y:S04]  /*57b10*/  @!P0 STL [R1+0x11b0], R51 ;  /* 0x0011b03301008387 */ /* 0x0001e80000100800 */
[----:B0-----:R-:W3:Y:S04]  /*57b20*/  LDL.LU R51, [R1+0x29b8] ;  /* 0x0029b80001337983 */ /* 0x001ee80000300800 */
[----:B------:R-:W3:Y:S04]  /*57b30*/  LDL.LU.64 R122, [R1+0x29b0] ;  /* 0x0029b000017a7983 */ /* 0x000ee80000300a00 */
[----:B--2---:R0:W-:Y:S04]  /*57b40*/  @!P1 STL [R1+0x11ac], R93 ;  /* 0x0011ac5d01009387 */ /* 0x0041e80000100800 */
[----:B------:R-:W2:Y:S04]  /*57b50*/  @!P0 LDG.E.U16 R124, desc[UR10][R30.64] ;  /* 0x0000000a1e7c8981 */ /* 0x000ea8000c1e1500 */
[----:B0-----:R-:W2:Y:S04]  /*57b60*/  LDL R93, [R1+0x1148] ;  /* 0x00114800015d7983 */ /* 0x001ea80000100800 */
[----:B------:R-:W2:Y:S04]  /*57b70*/  @!P1 LDG.E.U16 R92, desc[UR10][R32.64] ;  /* 0x0000000a205c9981 */ /* 0x000ea8000c1e1500 */
        /* <DEDUP_REMOVED lines=16> */
[----:B------:R0:W-:Y:S04]  /*57c80*/  @!P0 STL [R1+0x11a8], R112 ;  /* 0x0011a87001008387 */ /* 0x0001e80000100800 */
[----:B------:R-:W4:Y:S04]  /*57c90*/  @!P0 LDG.E.U16 R165, desc[UR10][R10.64] ;  /* 0x0000000a0aa58981 */ /* 0x000f28000c1e1500 */
[----:B------:R-:W4:Y:S04]  /*57ca0*/  @!P1 LDG.E.U16 R164, desc[UR10][R162.64] ;  /* 0x0000000aa2a49981 */ /* 0x000f28000c1e1500 */
[----:B------:R-:W4:Y:S04]  /*57cb0*/  @!P0 LDG.E.U16 R27, desc[UR10][R154.64] ;  /* 0x0000000a9a1b8981 */ /* 0x000f28000c1e1500 */
[----:B0-----:R-:W4:Y:S04]  /*57cc0*/  LDL.LU R112, [R1+0x29a0] ;  /* 0x0029a00001707983 */ /* 0x001f280000300800 */
[----:B------:R-:W4:Y:S04]  /*57cd0*/  LDL.LU.64 R36, [R1+0x2998] ;  /* 0x0029980001247983 */ /* 0x000f280000300a00 */
[----:B---3--:R-:W3:Y:S04]  /*57ce0*/  @!P1 LDG.E.U16 R0, desc[UR10][R152.64] ;  /* 0x0000000a98009981 */ /* 0x008ee8000c1e1500 */
        /* <DEDUP_REMOVED lines=63> */
[----:B--2---:R0:W-:Y:S04]  /*580e0*/  @!P0 STL [R1+0x1148], R93 ;  /* 0x0011485d01008387 */ /* 0x0041e80000100800 */
[----:B------:R-:W2:Y:S04]  /*580f0*/  LDL R81, [R1+0x1124] ;  /* 0x0011240001517983 */ /* 0x000ea80000100800 */
[----:B0-----:R-:W2:Y:S04]  /*58100*/  LDL R93, [R1+0x1128] ;  /* 0x00112800015d7983 */ /* 0x001ea80000100800 */
[----:B------:R-:W2:Y:S04]  /*58110*/  @!P0 LDG.E.U16 R92, desc[UR10][R132.64] ;  /* 0x0000000a845c8981 */ /* 0x000ea8000c1e1500 */
[----:B------:R-:W2:Y:S04]  /*58120*/  @!P1 LDG.E.U16 R13, desc[UR10][R62.64] ;  /* 0x0000000a3e0d9981 */ /* 0x000ea8000c1e1500 */
[----:B----4-:R-:W4:Y:S04]  /*58130*/  @!P0 LDG.E.U16 R12, desc[UR10][R144.64] ;  /* 0x0000000a900c8981 */ /* 0x010f28000c1e1500 */
[----:B---3--:R-:W3:Y:S04]  /*58140*/  @!P1 LDG.E.U16 R11, desc[UR10][R22.64] ;  /* 0x0000000a160b9981 */ /* 0x008ee8000c1e1500 */
[----:B------:R-:W3:Y:S04]  /*58150*/  @!P1 LDG.E.U16 R80, desc[UR10][R6.64] ;  /* 0x0000000a06509981 */ /* 0x000ee8000c1e1500 */
[----:B------:R-:W3:Y:S04]  /*58160*/  @!P0 LDG.E.U16 R0, desc[UR10][R86.64] ;  /* 0x0000000a56008981 */ /* 0x000ee8000c1e1500 */
[----:B------:R0:W-:Y:S04]  /*58170*/  @!P1 STL [R1+0x1144], R26 ;  /* 0x0011441a01009387 */ /* 0x0001e80000100800 */
[----:B------:R-:W3:Y:S04]  /*58180*/  LDL R162, [R1+0x111c] ;  /* 0x00111c0001a27983 */ /* 0x000ee80000100800 */
[----:B0-----:R-:W3:Y:S04]  /*58190*/  LDL R26, [R1+0x1120] ;  /* 0x00112000011a7983 */ /* 0x001ee80000100800 */
[----:B--2---:R-:W2:Y:S04]  /*581a0*/  @!P1 LDG.E.U16 R81, desc[UR10][R82.64] ;  /* 0x0000000a52519981 */ /* 0x004ea8000c1e1500 */
[----:B------:R-:W2:Y:S04]  /*581b0*/  @!P0 LDG.E.U16 R93, desc[UR10][R4.64] ;  /* 0x0000000a045d8981 */ /* 0x000ea8000c1e1500 */
        /* <DEDUP_REMOVED lines=9> */
[----:B------:R0:W-:Y:S04]  /*58250*/  @!P1 STL [R1+0x113c], R13 ;  /* 0x00113c0d01009387 */ /* 0x0001e80000100800 */
[----:B------:R-:W2:Y:S04]  /*58260*/  LDL R152, [R1+0x10f4] ;  /* 0x0010f40001987983 */ /* 0x000ea80000100800 */
[----:B------:R-:W2:Y:S04]  /*58270*/  LDL R153, [R1+0x10f0] ;  /* 0x0010f00001997983 */ /* 0x000ea80000100800 */
[----:B0-----:R-:W2:Y:S04]  /*58280*/  LDL R13, [R1+0x10f8] ;  /* 0x0010f800010d7983 */ /* 0x001ea80000100800 */
        /* <DEDUP_REMOVED lines=10> */
[----:B----4-:R0:W-:Y:S04]  /*58330*/  @!P0 STL [R1+0x1138], R12 ;  /* 0x0011380c01008387 */ /* 0x0101e80000100800 */
[----:B0-----:R-:W4:Y:S04]  /*58340*/  LDL R12, [R1+0x10d0] ;  /* 0x0010d000010c7983 */ /* 0x001f280000100800 */
[----:B------:R-:W4:Y:S04]  /*58350*/  LDL.LU.64 R22, [R1+0x2888] ;  /* 0x0028880001167983 */ /* 0x000f280000300a00 */
[----:B---3--:R0:W-:Y:S04]  /*58360*/  @!P1 STL [R1+0x1134], R11 ;  /* 0x0011340b01009387 */ /* 0x0081e80000100800 */
[----:B0-----:R-:W3:Y:S04]  /*58370*/  LDL.LU R11, [R1+0x2880] ;  /* 0x00288000010b7983 */ /* 0x001ee80000300800 */
[----:B------:R-:W3:Y:S04]  /*58380*/  LDL.LU.64 R86, [R1+0x2878] ;  /* 0x0028780001567983 */ /* 0x000ee80000300a00 */
[----:B------:R0:W-:Y:S04]  /*58390*/  @!P0 STL [R1+0x1130], R0 ;  /* 0x0011300001008387 */ /* 0x0001e80000100800 */
[----:B------:R-:W3:Y:S04]  /*583a0*/  @!P1 LDG.E.U16 R162, desc[UR10][R40.64] ;  /* 0x0000000a28a29981 */ /* 0x000ee8000c1e1500 */
[----:B0-----:R-:W3:Y:S04]  /*583b0*/  LDL R0, [R1+0x10cc] ;  /* 0x0010cc0001007983 */ /* 0x001ee80000100800 */
[----:B------:R-:W3:Y:S04]  /*583c0*/  LDL.LU.64 R6, [R1+0x2870] ;  /* 0x0028700001067983 */ /* 0x000ee80000300a00 */
[----:B------:R0:W-:Y:S04]  /*583d0*/  @!P1 STL [R1+0x112c], R80 ;  /* 0x00112c5001009387 */ /* 0x0001e80000100800 */
[----:B------:R-:W3:Y:S04]  /*583e0*/  @!P0 LDG.E.U16 R26, desc[UR10][R2.64] ;  /* 0x0000000a021a8981 */ /* 0x000ee8000c1e1500 */
[----:B0-----:R-:W3:Y:S04]  /*583f0*/  LDL.LU R80, [R1+0x2868] ;  /* 0x0028680001507983 */ /* 0x001ee80000300800 */
[----:B------:R-:W3:Y:S04]  /*58400*/  LDL.LU.64 R4, [R1+0x2860] ;  /* 0x0028600001047983 */ /* 0x000ee80000300a00 */
[----:B--2---:R0:W-:Y:S04]  /*58410*/  @!P0 STL [R1+0x1128], R93 ;  /* 0x0011285d01008387 */ /* 0x0041e80000100800 */
        /* <DEDUP_REMOVED lines=81> */
[----:B---3--:R0:W-:Y:S04]  /*58930*/  @!P1 STL [R1+0x10cc], R0 ;  /* 0x0010cc0001009387 */ /* 0x0081e80000100800 */
[----:B------:R-:W3:Y:S04]  /*58940*/  LDL R135, [R1+0x10a8] ;  /* 0x0010a80001877983 */ /* 0x000ee80000100800 */
[----:B0-----:R-:W3:Y:S04]  /*58950*/  LDL R0, [R1+0x10ac] ;  /* 0x0010ac0001007983 */ /* 0x001ee80000100800 */
[----:B------:R-:W3:Y:S04]  /*58960*/  @!P1 LDG.E.U16 R26, desc[UR10][R38.64] ;  /* 0x0000000a261a9981 */ /* 0x000ee8000c1e1500 */
[----:B--2---:R0:W-:Y:S04]  /*58970*/  @!P0 STL [R1+0x10c8], R93 ;  /* 0x0010c85d01008387 */ /* 0x0041e80000100800 */
        /* <DEDUP_REMOVED lines=9> */
[----:B------:R0:W-:Y:S04]  /*58a10*/  @!P1 STL [R1+0x10c4], R26 ;  /* 0x0010c41a01009387 */ /* 0x0001e80000100800 */
        /* <DEDUP_REMOVED lines=8> */
[----:B--2---:R-:W2:Y:S04]  /*58aa0*/  @!P0 LDG.E.U16 R48, desc[UR10][R52.64] ;  /* 0x0000000a34308981 */ /* 0x004ea8000c1e1500 */
[----:B------:R-:W2:Y:S04]  /*58ab0*/  @!P1 LDG.E.U16 R93, desc[UR10][R54.64] ;  /* 0x0000000a365d9981 */ /* 0x000ea8000c1e1500 */
        /* <DEDUP_REMOVED lines=27> */
[----:B------:R-:W3:Y:S04]  /*58c70*/  @!P0 LDG.E.U16 R49, desc[UR10][R50.64] ;  /* 0x0000000a32318981 */ /* 0x000ee8000c1e1500 */
[----:B------:R-:W3:Y:S04]  /*58c80*/  @!P1 LDG.E.U16 R38, desc[UR10][R122.64] ;  /* 0x0000000a7a269981 */ /* 0x000ee8000c1e1500 */
[----:B------:R-:W3:Y:S04]  /*58c90*/  @!P0 LDG.E.U16 R39, desc[UR10][R118.64] ;  /* 0x0000000a76278981 */ /* 0x000ee8000c1e1500 */
[----:B------:R-:W3:Y:S04]  /*58ca0*/  @!P1 LDG.E.U16 R34, desc[UR10][R36.64] ;  /* 0x0000000a24229981 */ /* 0x000ee8000c1e1500 */
[----:B------:R-:W3:Y:S04]  /*58cb0*/  @!P0 LDG.E.U16 R35, desc[UR10][R114.64] ;  /* 0x0000000a72238981 */ /* 0x000ee8000c1e1500 */
[----:B------:R-:W3:Y:S04]  /*58cc0*/  @!P1 LDG.E.U16 R110, desc[UR10][R112.64] ;  /* 0x0000000a706e9981 */ /* 0x000ee8000c1e1500 */
        /* <DEDUP_REMOVED lines=18> */
[----:B------:R-:W2:Y:S04]  /*58df0*/  @!P0 LDG.E.U16 R165, desc[UR10][R18.64] ;  /* 0x0000000a12a58981 */ /* 0x000ea8000c1e1500 */
[----:B------:R-:W2:Y:S04]  /*58e00*/  @!P1 LDG.E.U16 R164, desc[UR10][R158.64] ;  /* 0x0000000a9ea49981 */ /* 0x000ea8000c1e1500 */
[----:B------:R-:W2:Y:S04]  /*58e10*/  @!P0 LDG.E.U16 R27, desc[UR10][R156.64] ;  /* 0x0000000a9c1b8981 */ /* 0x000ea8000c1e1500 */
[----:B0-----:R-:W2:Y:S04]  /*58e20*/  LDL.LU R48, [R1+0x2700] ;  /* 0x0027000001307983 */ /* 0x001ea80000300800 */
[----:B------:R-:W2:Y:S04]  /*58e30*/  LDL.LU.64 R130, [R1+0x26f8] ;  /* 0x0026f80001827983 */ /* 0x000ea80000300a00 */
        /* <DEDUP_REMOVED lines=62> */
[----:B------:R-:W2:Y:S04]  /*59220*/  LDL R84, [R1+0x1018] ;  /* 0x0010180001547983 */ /* 0x000ea80000100800 */
[----:B------:R-:W2:Y:S04]  /*59230*/  LDL R85, [R1+0x1014] ;  /* 0x0010140001557983 */ /* 0x000ea80000100800 */
[----:B------:R-:W2:Y:S04]  /*59240*/  LDL R158, [R1+0x1010] ;  /* 0x00101000019e7983 */ /* 0x000ea80000100800 */
[----:B------:R-:W2:Y:S04]  /*59250*/  LDL R159, [R1+0x100c] ;  /* 0x00100c00019f7983 */ /* 0x000ea80000100800 */
[----:B0-----:R-:W2:Y:S04]  /*59260*/  LDL R93, [R1+0x1020] ;  /* 0x00102000015d7983 */ /* 0x001ea80000100800 */
[----:B------:R0:W-:Y:S04]  /*59270*/  @!P1 STL [R1+0x105c], R164 ;  /* 0x00105ca401009387 */ /* 0x0001e80000100800 */
[----:B0-----:R-:W2:Y:S04]  /*59280*/  LDL R164, [R1+0x1008] ;  /* 0x0010080001a47983 */ /* 0x001ea80000100800 */
[----:B------:R0:W-:Y:S04]  /*59290*/  @!P0 STL [R1+0x1060], R165 ;  /* 0x001060a501008387 */ /* 0x0001e80000100800 */
[----:B0-----:R-:W2:Y:S04]  /*592a0*/  LDL R165, [R1+0x1004] ;  /* 0x0010040001a57983 */ /* 0x001ea80000100800 */
[----:B------:R-:W2:Y:S04]  /*592b0*/  @!P0 LDG.E.U16 R92, desc[UR10][R74.64] ;  /* 0x0000000a4a5c8981 */ /* 0x000ea8000c1e1500 */
        /* <DEDUP_REMOVED lines=12> */
[----:B0-----:R-:W3:Y:S04]  /*59380*/  LDL R26, [R1+0x1000] ;  /* 0x00100000011a7983 */ /* 0x001ee80000100800 */
[----:B--2---:R-:W2:Y:S04]  /*59390*/  @!P1 LDG.E.U16 R9, desc[UR10][R10.64] ;  /* 0x0000000a0a099981 */ /* 0x004ea8000c1e1500 */
[----:B------:R-:W2:Y:S04]  /*593a0*/  @!P0 LDG.E.U16 R84, desc[UR10][R86.64] ;  /* 0x0000000a56548981 */ /* 0x000ea8000c1e1500 */
[----:B------:R-:W2:Y:S04]  /*593b0*/  @!P1 LDG.E.U16 R85, desc[UR10][R6.64] ;  /* 0x0000000a06559981 */ /* 0x000ea8000c1e1500 */
[----:B------:R-:W2:Y:S04]  /*593c0*/  @!P0 LDG.E.U16 R158, desc[UR10][R4.64] ;  /* 0x0000000a049e8981 */ /* 0x000ea8000c1e1500 */
[----:B------:R-:W2:Y:S04]  /*593d0*/  @!P1 LDG.E.U16 R159, desc[UR10][R82.64] ;  /* 0x0000000a529f9981 */ /* 0x000ea8000c1e1500 */
[----:B------:R-:W2:Y:S04]  /*593e0*/  @!P0 LDG.E.U16 R93, desc[UR10][R22.64] ;  /* 0x0000000a165d8981 */ /* 0x000ea8000c1e1500 */
[----:B------:R0:W-:Y:S04]  /*593f0*/  @!P0 STL [R1+0x1058], R27 ;  /* 0x0010581b01008387 */ /* 0x0001e80000100800 */
[----:B------:R-:W2:Y:S04]  /*59400*/  LDL R74, [R1+0xfec] ;  /* 0x000fec00014a7983 */ /* 0x000ea80000100800 */
[----:B------:R-:W2:Y:S04]  /*59410*/  LDL R75, [R1+0xfe8] ;  /* 0x000fe800014b7983 */ /* 0x000ea80000100800 */
[----:B------:R-:W2:Y:S04]  /*59420*/  LDL R139, [R1+0xfe4] ;  /* 0x000fe400018b7983 */ /* 0x000ea80000100800 */
[----:B------:R-:W2:Y:S04]  /*59430*/  LDL R138, [R1+0xfe0] ;  /* 0x000fe000018a7983 */ /* 0x000ea80000100800 */
[----:B0-----:R-:W2:Y:S04]  /*59440*/  LDL R27, [R1+0xfdc] ;  /* 0x000fdc00011b7983 */ /* 0x001ea80000100800 */
[----:B------:R-:W2:Y:S04]  /*59450*/  @!P0 LDG.E.U16 R164, desc[UR10][R80.64] ;  /* 0x0000000a50a48981 */ /* 0x000ea8000c1e1500 */
[----:B------:R-:W2:Y:S04]  /*59460*/  @!P1 LDG.E.U16 R165, desc[UR10][R2.64] ;  /* 0x0000000a02a59981 */ /* 0x000ea8000c1e1500 */
        /* <DEDUP_REMOVED lines=98> */
[----:B------:R-:W3:Y:S04]  /*59a90*/  @!P1 LDG.E.U16 R26, desc[UR10][R42.64] ;  /* 0x0000000a2a1a9981 */ /* 0x000ee8000c1e1500 */
[----:B0-----:R-:W3:Y:S04]  /*59aa0*/  LDL R138, [R1+0xf9c] ;  /* 0x000f9c00018a7983 */ /* 0x001ee80000100800 */
[----:B------:R0:W-:Y:S04]  /*59ab0*/  @!P1 STL [R1+0xfe4], R139 ;  /* 0x000fe48b01009387 */ /* 0x0001e80000100800 */
[----:B------:R-:W3:Y:S04]  /*59ac0*/  LDL R56, [R1+0xf94] ;  /* 0x000f940001387983 */ /* 0x000ee80000100800 */
[----:B------:R-:W3:Y:S04]  /*59ad0*/  LDL R57, [R1+0xf90] ;  /* 0x000f900001397983 */ /* 0x000ee80000100800 */
[----:B------:R-:W3:Y:S04]  /*59ae0*/  LDL R132, [R1+0xf8c] ;  /* 0x000f8c0001847983 */ /* 0x000ee80000100800 */
[----:B------:R-:W3:Y:S04]  /*59af0*/  LDL R133, [R1+0xf88] ;  /* 0x000f880001857983 */ /* 0x000ee80000100800 */
[----:B0-----:R-:W3:Y:S04]  /*59b00*/  LDL R139, [R1+0xf98] ;  /* 0x000f9800018b7983 */ /* 0x001ee80000100800 */
[----:B--2---:R0:W-:Y:S04]  /*59b10*/  @!P0 STL [R1+0xfc8], R93 ;  /* 0x000fc85d01008387 */ /* 0x0041e80000100800 */
        /* <DEDUP_REMOVED lines=8> */
[----:B------:R-:W2:Y:S04]  /*59ba0*/  LDL R117, [R1+0xf08] ;  /* 0x000f080001757983 */ /* 0x000ea80000100800 */
[----:B------:R-:W2:Y:S04]  /*59bb0*/  LDL R116, [R1+0xed4] ;  /* 0x000ed40001747983 */ /* 0x000ea80000100800 */
[----:B------:R-:W2:Y:S04]  /*59bc0*/  @!P0 LDG.E.U16 R73, desc[UR10][R152.64] ;  /* 0x0000000a98498981 */ /* 0x000ea8000c1e1500 */
        /* <DEDUP_REMOVED lines=14> */
[----:B--2---:R-:W2:Y:S04]  /*59cb0*/  @!P0 LDG.E.U16 R128, desc[UR10][R130.64] ;  /* 0x0000000a82808981 */ /* 0x004ea8000c1e1500 */
[----:B------:R-:W2:Y:S04]  /*59cc0*/  @!P1 LDG.E.U16 R129, desc[UR10][R50.64] ;  /* 0x0000000a32819981 */ /* 0x000ea8000c1e1500 */
[----:B------:R-:W2:Y:S04]  /*59cd0*/  @!P0 LDG.E.U16 R46, desc[UR10][R48.64] ;  /* 0x0000000a302e8981 */ /* 0x000ea8000c1e1500 */
[----:B------:R-:W2:Y:S04]  /*59ce0*/  @!P1 LDG.E.U16 R47, desc[UR10][R126.64] ;  /* 0x0000000a7e2f9981 */ /* 0x000ea8000c1e1500 */
[----:B------:R-:W2:Y:S04]  /*59cf0*/  @!P1 LDG.E.U16 R93, desc[UR10][R52.64] ;  /* 0x0000000a345d9981 */ /* 0x000ea8000c1e1500 */
[----:B------:R-:W2:Y:S04]  /*59d00*/  @!P0 LDG.E.U16 R43, desc[UR10][R124.64] ;  /* 0x0000000a7c2b8981 */ /* 0x000ea8000c1e1500 */
[----:B------:R-:W2:Y:S04]  /*59d10*/  @!P1 LDG.E.U16 R42, desc[UR10][R44.64] ;  /* 0x0000000a2c2a9981 */ /* 0x000ea8000c1e1500 */
[----:B------:R1:W-:Y:S04]  /*59d20*/  @!P1 STL [R1+0xfc4], R26 ;  /* 0x000fc41a01009387 */ /* 0x0003e80000100800 */
[----:B0-----:R-:W2:Y:S04]  /*59d30*/  LDL R27, [R1+0xe9c] ;  /* 0x000e9c00011b7983 */ /* 0x001ea80000100800 */
[----:B------:R-:W2:Y:S04]  /*59d40*/  @!P0 LDG.E.U16 R117, desc[UR10][R120.64] ;  /* 0x0000000a78758981 */ /* 0x000ea8000c1e1500 */
[----:B------:R-:W2:Y:S04]  /*59d50*/  @!P1 LDG.E.U16 R116, desc[UR10][R40.64] ;  /* 0x0000000a28749981 */ /* 0x000ea8000c1e1500 */
[----:B-1----:R-:W2:Y:S04]  /*59d60*/  LDL R26, [R1+0xed0] ;  /* 0x000ed000011a7983 */ /* 0x002ea80000100800 */
        /* <DEDUP_REMOVED lines=42> */
[----:B0-----:R-:W3:Y:S04]  /*5a010*/  LDL.LU R132, [R1+0x2428] ;  /* 0x0024280001847983 */ /* 0x001ee80000300800 */
[----:B------:R-:W4:Y:S04]  /*5a020*/  LDL.LU.64 R54, [R1+0x2420] ;  /* 0x0024200001367983 */ /* 0x000f280000300a00 */
        /* <DEDUP_REMOVED lines=25> */
[----:B------:R-:W3:Y:S04]  /*5a1c0*/  @!P0 LDG.E.U16 R92, desc[UR10][R68.64] ;  /* 0x0000000a445c8981 */ /* 0x000ee8000c1e1500 */
[----:B--2---:R-:W2:Y:S04]  /*5a1d0*/  @!P1 LDG.E.U16 R13, desc[UR10][R134.64] ;  /* 0x0000000a860d9981 */ /* 0x004ea8000c1e1500 */
[----:B----4-:R-:W4:Y:S04]  /*5a1e0*/  @!P0 LDG.E.U16 R12, desc[UR10][R54.64] ;  /* 0x0000000a360c8981 */ /* 0x010f28000c1e1500 */
[----:B---3--:R-:W3:Y:S04]  /*5a1f0*/  @!P1 LDG.E.U16 R0, desc[UR10][R120.64] ;  /* 0x0000000a78009981 */ /* 0x008ee8000c1e1500 */
        /* <DEDUP_REMOVED lines=8> */
[----:B------:R0:W-:Y:S04]  /*5a280*/  @!P1 STL [R1+0xe9c], R27 ;  /* 0x000e9c1b01009387 */ /* 0x0001e80000100800 */
[----:B0-----:R-:W3:Y:S04]  /*5a290*/  LDL.LU R27, [R1+0x237c] ;  /* 0x00237c00011b7983 */ /* 0x001ee80000300800 */
[----:B------:R-:W-:Y:S04]  /*5a2a0*/  STL [R1+0x2020], R148 ;  /* 0x0020209401007387 */ /* 0x000fe80000100800 */
[----:B------:R-:W-:Y:S04]  /*5a2b0*/  STL [R1+0x201c], R149 ;  /* 0x00201c9501007387 */ /* 0x000fe80000100800 */
[----:B------:R0:W-:Y:S04]  /*5a2c0*/  @!P0 STL [R1+0xe98], R92 ;  /* 0x000e985c01008387 */ /* 0x0001e80000100800 */
[----:B0-----:R-:W3:Y:S04]  /*5a2d0*/  LDL.LU R92, [R1+0x2378] ;  /* 0x00237800015c7983 */ /* 0x001ee80000300800 */
[----:B------:R-:W-:Y:S04]  /*5a2e0*/  STL [R1+0x2028], R68 ;  /* 0x0020284401007387 */ /* 0x000fe80000100800 */
[----:B------:R-:W-:Y:S04]  /*5a2f0*/  STL [R1+0x2024], R69 ;  /* 0x0020244501007387 */ /* 0x000fe80000100800 */
[----:B--2---:R0:W-:Y:S04]  /*5a300*/  @!P1 STL [R1+0xe64], R13 ;  /* 0x000e640d01009387 */ /* 0x0041e80000100800 */
[----:B0-----:R-:W2:Y:S04]  /*5a310*/  LDL.LU R13, [R1+0x2374] ;  /* 0x00237400010d7983 */ /* 0x001ea80000300800 */
[----:B------:R-:W-:Y:S04]  /*5a320*/  STL [R1+0x2030], R134 ;  /* 0x0020308601007387 */ /* 0x000fe80000100800 */
[----:B------:R-:W-:Y:S04]  /*5a330*/  STL [R1+0x202c], R135 ;  /* 0x00202c8701007387 */ /* 0x000fe80000100800 */
[----:B----4-:R0:W-:Y:S04]  /*5a340*/  @!P0 STL [R1+0xe60], R12 ;  /* 0x000e600c01008387 */ /* 0x0101e80000100800 */
[----:B0-----:R-:W4:Y:S04]  /*5a350*/  LDL.LU R12, [R1+0x2370] ;  /* 0x00237000010c7983 */ /* 0x001f280000300800 */
[----:B------:R-:W-:Y:S04]  /*5a360*/  STL [R1+0x2038], R54 ;  /* 0x0020383601007387 */ /* 0x000fe80000100800 */
[----:B------:R-:W-:Y:S04]  /*5a370*/  STL [R1+0x2034], R55 ;  /* 0x0020343701007387 */ /* 0x000fe80000100800 */
[----:B---3--:R0:W-:Y:S04]  /*5a380*/  @!P1 STL [R1+0xe2c], R0 ;  /* 0x000e2c0001009387 */ /* 0x0081e80000100800 */
[----:B0-----:R-:W3:Y:S04]  /*5a390*/  LDL.LU R0, [R1+0x236c] ;  /* 0x00236c0001007983 */ /* 0x001ee80000300800 */
[----:B------:R-:W2:Y:S04]  /*5a3a0*/  @!P1 LDG.E.U16 R93, desc[UR10][R106.64] ;  /* 0x0000000a6a5d9981 */ /* 0x000ea8000c1e1500 */
[----:B---3--:R-:W3:Y:S04]  /*5a3b0*/  @!P0 LDG.E.U16 R0, desc[UR10][R40.64] ;  /* 0x0000000a28008981 */ /* 0x008ee8000c1e1500 */
[----:B------:R-:W-:Y:S04]  /*5a3c0*/  STL [R1+0x2040], R120 ;  /* 0x0020407801007387 */ /* 0x000fe80000100800 */
[----:B------:R-:W-:Y:S01]  /*5a3d0*/  STL [R1+0x203c], R121 ;  /* 0x00203c7901007387 */ /* 0x000fe20000100800 */
[----:B----4-:R-:W-:-:S02]  /*5a3e0*/  PRMT R12, RZ, 0x7610, R12 ;  /* 0x00007610ff0c7816 */ /* 0x010fc4000000000c */
[----:B--2---:R-:W-:-:S04]  /*5a3f0*/  PRMT R13, RZ, 0x7610, R13 ;  /* 0x00007610ff0d7816 */ /* 0x004fc8000000000d */
[----:B------:R-:W2:Y:S04]  /*5a400*/  @!P0 LDG.E.U16 R12, desc[UR10][R26.64] ;  /* 0x0000000a1a0c8981 */ /* 0x000ea8000c1e1500 */
[----:B---3--:R0:W-:Y:S04]  /*5a410*/  STL [R1+0xe28], R0 ;  /* 0x000e280001007387 */ /* 0x0081e80000100800 */
[----:B0-----:R-:W3:Y:S04]  /*5a420*/  LDL.LU R0, [R1+0x2368] ;  /* 0x0023680001007983 */ /* 0x001ee80000300800 */
[----:B------:R-:W-:Y:S04]  /*5a430*/  STL [R1+0x2048], R40 ;  /* 0x0020482801007387 */ /* 0x000fe80000100800 */
[----:B------:R-:W-:Y:S04]  /*5a440*/  STL [R1+0x2044], R41 ;  /* 0x0020442901007387 */ /* 0x000fe80000100800 */
[----:B------:R0:W-:Y:S04]  /*5a450*/  @!P1 STL [R1+0xdf4], R93 ;  /* 0x000df45d01009387 */ /* 0x0001e80000100800 */
[----:B0-----:R-:W4:Y:S04]  /*5a460*/  LDL.LU R93, [R1+0x2364] ;  /* 0x00236400015d7983 */ /* 0x001f280000300800 */
[----:B------:R-:W-:Y:S04]  /*5a470*/  STL [R1+0x2050], R106 ;  /* 0x0020506a01007387 */ /* 0x000fe80000100800 */
[----:B------:R-:W-:Y:S04]  /*5a480*/  STL [R1+0x204c], R107 ;  /* 0x00204c6b01007387 */ /* 0x000fe80000100800 */
[----:B--2---:R0:W-:Y:S04]  /*5a490*/  STL [R1+0xdf0], R12 ;  /* 0x000df00c01007387 */ /* 0x0041e80000100800 */
[----:B0-----:R-:W2:Y:S04]  /*5a4a0*/  LDL.LU R12, [R1+0x2360] ;  /* 0x00236000010c7983 */ /* 0x001ea80000300800 */
[----:B----4-:R-:W4:Y:S04]  /*5a4b0*/  @!P1 LDG.E.U16 R13, desc[UR10][R92.64] ;  /* 0x0000000a5c0d9981 */ /* 0x010f28000c1e1500 */
[----:B------:R-:W-:Y:S04]  /*5a4c0*/  STL [R1+0x2058], R26 ;  /* 0x0020581a01007387 */ /* 0x000fe80000100800 */
[----:B------:R-:W-:Y:S01]  /*5a4d0*/  STL [R1+0x2054], R27 ;  /* 0x0020541b01007387 */ /* 0x000fe20000100800 */
[----:B---3--:R-:W-:-:S03]  /*5a4e0*/  PRMT R0, RZ, 0x7610, R0 ;  /* 0x00007610ff007816 */ /* 0x008fc60000000000 */
[----:B----4-:R0:W-:Y:S04]  /*5a4f0*/  STL [R1+0xdbc], R13 ;  /* 0x000dbc0d01007387 */ /* 0x0101e80000100800 */
[----:B0-----:R-:W2:Y:S04]  /*5a500*/  LDL.LU R13, [R1+0x235c] ;  /* 0x00235c00010d7983 */ /* 0x001ea80000300800 */
[----:B------:R-:W-:Y:S04]  /*5a510*/  STL [R1+0x2060], R92 ;  /* 0x0020605c01007387 */ /* 0x000fe80000100800 */
[----:B--2---:R-:W2:Y:S04]  /*5a520*/  @!P0 LDG.E.U16 R0, desc[UR10][R12.64] ;  /* 0x0000000a0c008981 */ /* 0x004ea8000c1e1500 */
[----:B------:R-:W-:Y:S01]  /*5a530*/  STL [R1+0x205c], R93 ;  /* 0x00205c5d01007387 */ /* 0x000fe20000100800 */
[----:B------:R-:W-:-:S02]  /*5a540*/  PRMT R43, RZ, 0x7610, R43 ;  /* 0x00007610ff2b7816 */ /* 0x000fc4000000002b */
[----:B------:R-:W-:Y:S02]  /*5a550*/  PRMT R116, RZ, 0x7610, R116 ;  /* 0x00007610ff747816 */ /* 0x000fe40000000074 */
[----:B------:R-:W-:Y:S02]  /*5a560*/  PRMT R117, RZ, 0x7610, R117 ;  /* 0x00007610ff757816 */ /* 0x000fe40000000075 */
[----:B------:R-:W3:Y:S04]  /*5a570*/  @!P1 LDG.E.U16 R43, desc[UR10][R122.64] ;  /* 0x0000000a7a2b9981 */ /* 0x000ee8000c1e1500 */
[----:B------:R-:W4:Y:S04]  /*5a580*/  @!P0 LDG.E.U16 R116, desc[UR10][R118.64] ;  /* 0x0000000a76748981 */ /* 0x000f28000c1e1500 */
[----:B------:R-:W3:Y:S04]  /*5a590*/  @!P1 LDG.E.U16 R117, desc[UR10][R38.64] ;  /* 0x0000000a26759981 */ /* 0x000ee8000c1e1500 */
[----:B--2---:R0:W-:Y:S04]  /*5a5a0*/  STL [R1+0xdb8], R0 ;  /* 0x000db80001007387 */ /* 0x0041e80000100800 */
[----:B0-----:R-:W2:Y:S01]  /*5a5b0*/  LDL.LU R0, [R1+0x2358] ;  /* 0x0023580001007983 */ /* 0x001ea20000300800 */
[----:B------:R-:W-:-:S02]  /*5a5c0*/  PRMT R106, RZ, 0x7610, R106 ;  /* 0x00007610ff6a7816 */ /* 0x000fc4000000006a */
[----:B------:R-:W-:Y:S02]  /*5a5d0*/  PRMT R93, RZ, 0x7610, R93 ;  /* 0x00007610ff5d7816 */ /* 0x000fe4000000005d */
[----:B------:R-:W-:Y:S02]  /*5a5e0*/  PRMT R92, RZ, 0x7610, R92 ;  /* 0x00007610ff5c7816 */ /* 0x000fe4000000005c */
[----:B------:R-:W-:Y:S01]  /*5a5f0*/  PRMT R27, RZ, 0x7610, R27 ;  /* 0x00007610ff1b7816 */ /* 0x000fe2000000001b */
[----:B------:R-:W-:Y:S04]  /*5a600*/  STL [R1+0x2068], R12 ;  /* 0x0020680c01007387 */ /* 0x000fe80000100800 */
[----:B------:R-:W4:Y:S04]  /*5a610*/  @!P1 LDG.E.U16 R106, desc[UR10][R114.64] ;  /* 0x0000000a726a9981 */ /* 0x000f28000c1e1500 */
[----:B------:R-:W4:Y:S01]  /*5a620*/  @!P0 LDG.E.U16 R93, desc[UR10][R34.64] ;  /* 0x0000000a225d8981 */ /* 0x000f22000c1e1500 */
[----:B------:R-:W-:-:S03]  /*5a630*/  PRMT R26, RZ, 0x7610, R26 ;  /* 0x00007610ff1a7816 */ /* 0x000fc6000000001a */
[----:B------:R0:W-:Y:S04]  /*5a640*/  STL [R1+0x2064], R13 ;  /* 0x0020640d01007387 */ /* 0x0001e80000100800 */
[----:B------:R-:W4:Y:S04]  /*5a650*/  @!P1 LDG.E.U16 R92, desc[UR10][R112.64] ;  /* 0x0000000a705c9981 */ /* 0x000f28000c1e1500 */
[----:B------:R-:W4:Y:S01]  /*5a660*/  @!P0 LDG.E.U16 R27, desc[UR10][R32.64] ;  /* 0x0000000a201b8981 */ /* 0x000f22000c1e1500 */
[----:B------:R-:W-:-:S03]  /*5a670*/  PRMT R107, RZ, 0x7610, R107 ;  /* 0x00007610ff6b7816 */ /* 0x000fc6000000006b */
[----:B------:R-:W4:Y:S04]  /*5a680*/  @!P1 LDG.E.U16 R26, desc[UR10][R110.64] ;  /* 0x0000000a6e1a9981 */ /* 0x000f28000c1e1500 */
[----:B------:R-:W4:Y:S04]  /*5a690*/  LDL.LU.64 R122, [R1+0x2350] ;  /* 0x00235000017a7983 */ /* 0x000f280000300a00 */
[----:B------:R-:W4:Y:S01]  /*5a6a0*/  @!P1 LDG.E.U16 R107, desc[UR10][R108.64] ;  /* 0x0000000a6c6b9981 */ /* 0x000f22000c1e1500 */
[----:B0-----:R-:W-:-:S06]  /*5a6b0*/  PRMT R13, RZ, 0x7610, R13 ;  /* 0x00007610ff0d7816 */ /* 0x001fcc000000000d */
[----:B------:R-:W4:Y:S01]  /*5a6c0*/  @!P0 LDG.E.U16 R13, desc[UR10][R30.64] ;  /* 0x0000000a1e0d8981 */ /* 0x000f22000c1e1500 */
[----:B--2---:R-:W-:-:S06]  /*5a6d0*/  PRMT R0, RZ, 0x7610, R0 ;  /* 0x00007610ff007816 */ /* 0x004fcc0000000000 */
[----:B------:R-:W2:Y:S04]  /*5a6e0*/  @!P0 LDG.E.U16 R0, desc[UR10][R36.64] ;  /* 0x0000000a24008981 */ /* 0x000ea8000c1e1500 */
[----:B---3--:R0:W-:Y:S04]  /*5a6f0*/  STL [R1+0xf74], R43 ;  /* 0x000f742b01007387 */ /* 0x0081e80000100800 */
[----:B0-----:R-:W3:Y:S04]  /*5a700*/  LDL.LU R43, [R1+0x2348] ;  /* 0x00234800012b7983 */ /* 0x001ee80000300800 */
[----:B------:R-:W3:Y:S04]  /*5a710*/  LDL.LU.64 R118, [R1+0x2340] ;  /* 0x0023400001767983 */ /* 0x000ee80000300a00 */
[----:B----4-:R0:W-:Y:S04]  /*5a720*/  STL [R1+0xf70], R116 ;  /* 0x000f707401007387 */ /* 0x0101e80000100800 */
[----:B0-----:R-:W4:Y:S04]  /*5a730*/  LDL.LU R116, [R1+0x2338] ;  /* 0x0023380001747983 */ /* 0x001f280000300800 */
[----:B------:R-:W3:Y:S04]  /*5a740*/  LDL.LU.64 R38, [R1+0x2330] ;  /* 0x0023300001267983 */ /* 0x000ee80000300a00 */
[----:B------:R0:W-:Y:S04]  /*5a750*/  STL [R1+0xf6c], R117 ;  /* 0x000f6c7501007387 */ /* 0x0001e80000100800 */
[----:B0-----:R-:W4:Y:S04]  /*5a760*/  LDL.LU R117, [R1+0x2328] ;  /* 0x0023280001757983 */ /* 0x001f280000300800 */
[----:B------:R-:W3:Y:S01]  /*5a770*/  LDL.LU.64 R36, [R1+0x2320] ;  /* 0x0023200001247983 */ /* 0x000ee20000300a00 */
[----:B------:R-:W-:-:S06]  /*5a780*/  PRMT R40, RZ, 0x7610, R40 ;  /* 0x00007610ff287816 */ /* 0x000fcc0000000028 */
[----:B------:R0:W3:Y:S04]  /*5a790*/  @!P0 LDG.E.U16 R40, desc[UR10][R24.64] ;  /* 0x0000000a18288981 */ /* 0x0000e8000c1e1500 */
[----:B--2---:R1:W-:Y:S04]  /*5a7a0*/  STL [R1+0xf68], R0 ;  /* 0x000f680001007387 */ /* 0x0043e80000100800 */
[----:B-1----:R-:W2:Y:S04]  /*5a7b0*/  LDL.LU R0, [R1+0x2318] ;  /* 0x0023180001007983 */ /* 0x002ea80000300800 */
[----:B------:R-:W2:Y:S04]  /*5a7c0*/  LDL.LU.64 R114, [R1+0x2310] ;  /* 0x0023100001727983 */ /* 0x000ea80000300a00 */
[----:B------:R-:W-:Y:S04]  /*5a7d0*/  STL [R1+0x214c], R106 ;  /* 0x00214c6a01007387 */ /* 0x000fe80000100800 */
        /* <DEDUP_REMOVED lines=11> */
[----:B------:R1:W-:Y:S04]  /*5a890*/  STL [R1+0x206c], R107 ;  /* 0x00206c6b01007387 */ /* 0x0003e80000100800 */
[----:B------:R-:W0:Y:S01]  /*5a8a0*/  LDL.LU.64 R24, [R1+0x22d8] ;  /* 0x0022d80001187983 */ /* 0x000e220000300a00 */
[----:B-1----:R-:W-:-:S06]  /*5a8b0*/  PRMT R107, RZ, 0x7610, R107 ;  /* 0x00007610ff6b7816 */ /* 0x002fcc000000006b */
[----:B------:R-:W2:Y:S01]  /*5a8c0*/  @!P1 LDG.E.U16 R107, desc[UR10][R22.64] ;  /* 0x0000000a166b9981 */ /* 0x000ea2000c1e1500 */
[----:B0-----:R-:W-:Y:S02]  /*5a8d0*/  PRMT R24, RZ, 0x7610, R24 ;  /* 0x00007610ff187816 */ /* 0x001fe40000000018 */
[----:B------:R-:W-:-:S04]  /*5a8e0*/  PRMT R25, RZ, 0x7610, R25 ;  /* 0x00007610ff197816 */ /* 0x000fc80000000019 */
[----:B------:R-:W4:Y:S04]  /*5a8f0*/  @!P1 LDG.E.U16 R24, desc[UR10][R28.64] ;  /* 0x0000000a1c189981 */ /* 0x000f28000c1e1500 */
[----:B------:R-:W4:Y:S04]  /*5a900*/  @!P0 LDG.E.U16 R25, desc[UR10][R104.64] ;  /* 0x0000000a68198981 */ /* 0x000f28000c1e1500 */
[----:B---3--:R-:W-:Y:S01]  /*5a910*/  STL [R1+0x2070], R40 ;  /* 0x0020702801007387 */ /* 0x008fe20000100800 */
[----:B--2---:R-:W-:-:S06]  /*5a920*/  PRMT R0, RZ, 0x7610, R0 ;  /* 0x00007610ff007816 */ /* 0x004fcc0000000000 */
[----:B------:R0:W2:Y:S04]  /*5a930*/  @!P0 LDG.E.U16 R0, desc[UR10][R10.64] ;  /* 0x0000000a0a008981 */ /* 0x0000a8000c1e1500 */
[----:B------:R-:W3:Y:S04]  /*5a940*/  LDL.LU.64 R28, [R1+0x22d0] ;  /* 0x0022d000011c7983 */ /* 0x000ee80000300a00 */
[----:B----4-:R1:W-:Y:S04]  /*5a950*/  STL [R1+0xf3c], R24 ;  /* 0x000f3c1801007387 */ /* 0x0103e80000100800 */
[----:B-1----:R-:W4:Y:S04]  /*5a960*/  LDL.LU R24, [R1+0x22c8] ;  /* 0x0022c80001187983 */ /* 0x002f280000300800 */
[----:B------:R-:W2:Y:S04]  /*5a970*/  LDL.LU.64 R104, [R1+0x22c0] ;  /* 0x0022c00001687983 */ /* 0x000ea80000300a00 */
[----:B------:R1:W-:Y:S04]  /*5a980*/  STL [R1+0xf38], R25 ;  /* 0x000f381901007387 */ /* 0x0003e80000100800 */
[----:B-1----:R-:W2:Y:S04]  /*5a990*/  LDL.LU R25, [R1+0x22b8] ;  /* 0x0022b80001197983 */ /* 0x002ea80000300800 */
[----:B------:R-:W2:Y:S04]  /*5a9a0*/  LDL.LU.64 R22, [R1+0x22b0] ;  /* 0x0022b00001167983 */ /* 0x000ea80000300a00 */
[----:B------:R-:W-:Y:S04]  /*5a9b0*/  STL [R1+0x21a0], R107 ;  /* 0x0021a06b01007387 */ /* 0x000fe80000100800 */
[----:B------:R-:W0:Y:S01]  /*5a9c0*/  LDL.LU.64 R10, [R1+0x22a8] ;  /* 0x0022a800010a7983 */ /* 0x000e220000300a00 */
[----:B--2---:R-:W-:-:S02]  /*5a9d0*/  PRMT R23, RZ, 0x7610, R23 ;  /* 0x00007610ff177816 */ /* 0x004fc40000000017 */
[----:B0-----:R-:W-:-:S04]  /*5a9e0*/  PRMT R11, RZ, 0x7610, R11 ;  /* 0x00007610ff0b7816 */ /* 0x001fc8000000000b */
[----:B------:R-:W2:Y:S04]  /*5a9f0*/  @!P1 LDG.E.U16 R23, desc[UR10][R102.64] ;  /* 0x0000000a66179981 */ /* 0x000ea8000c1e1500 */
[----:B------:R-:W3:Y:S04]  /*5aa00*/  @!P0 LDG.E.U16 R11, desc[UR10][R90.64] ;  /* 0x0000000a5a0b8981 */ /* 0x000ee8000c1e1500 */
[----:B------:R0:W-:Y:S04]  /*5aa10*/  STL [R1+0xf00], R0 ;  /* 0x000f000001007387 */ /* 0x0001e80000100800 */
[----:B0-----:R-:W4:Y:S04]  /*5aa20*/  LDL.LU R0, [R1+0x22a0] ;  /* 0x0022a00001007983 */ /* 0x001f280000300800 */
[----:B------:R-:W4:Y:S04]  /*5aa30*/  LDL.LU.64 R102, [R1+0x2298] ;  /* 0x0022980001667983 */ /* 0x000f280000300a00 */
[----:B--2---:R0:W-:Y:S04]  /*5aa40*/  STL [R1+0xecc], R23 ;  /* 0x000ecc1701007387 */ /* 0x0041e80000100800 */
[----:B0-----:R-:W2:Y:S04]  /*5aa50*/  LDL.LU R23, [R1+0x2290] ;  /* 0x0022900001177983 */ /* 0x001ea80000300800 */
[----:B------:R-:W2:Y:S04]  /*5aa60*/  LDL.LU.64 R90, [R1+0x2288] ;  /* 0x00228800015a7983 */ /* 0x000ea80000300a00 */
[----:B---3--:R0:W-:Y:S04]  /*5aa70*/  STL [R1+0xec8], R11 ;  /* 0x000ec80b01007387 */ /* 0x0081e80000100800 */
[----:B0-----:R-:W3:Y:S01]  /*5aa80*/  LDL.LU R11, [R1+0x2280] ;  /* 0x00228000010b7983 */ /* 0x001ee20000300800 */
[----:B------:R-:W-:-:S02]  /*5aa90*/  PRMT R10, RZ, 0x7610, R10 ;  /* 0x00007610ff0a7816 */ /* 0x000fc4000000000a */
[----:B----4-:R-:W-:-:S04]  /*5aaa0*/  PRMT R0, RZ, 0x7610, R0 ;  /* 0x00007610ff007816 */ /* 0x010fc80000000000 */
[----:B------:R-:W4:Y:S04]  /*5aab0*/  @!P1 LDG.E.U16 R10, desc[UR10][R146.64] ;  /* 0x0000000a920a9981 */ /* 0x000f28000c1e1500 */
[----:B------:R-:W4:Y:S01]  /*5aac0*/  @!P0 LDG.E.U16 R0, desc[UR10][R66.64] ;  /* 0x0000000a42008981 */ /* 0x000f22000c1e1500 */
[----:B--2---:R-:W-:-:S06]  /*5aad0*/  PRMT R91, RZ, 0x7610, R91 ;  /* 0x00007610ff5b7816 */ /* 0x004fcc000000005b */
[----:B------:R-:W2:Y:S01]  /*5aae0*/  @!P1 LDG.E.U16 R91, desc[UR10][R132.64] ;  /* 0x0000000a845b9981 */ /* 0x000ea2000c1e1500 */
[----:B---3--:R-:W-:-:S06]  /*5aaf0*/  PRMT R11, RZ, 0x7610, R11 ;  /* 0x00007610ff0b7816 */ /* 0x008fcc000000000b */
[----:B------:R-:W3:Y:S04]  /*5ab00*/  @!P0 LDG.E.U16 R11, desc[UR10][R52.64] ;  /* 0x0000000a340b8981 */ /* 0x000ee8000c1e1500 */
[----:B----4-:R0:W-:Y:S04]  /*5ab10*/  STL [R1+0xe94], R10 ;  /* 0x000e940a01007387 */ /* 0x0101e80000100800 */
[----:B0-----:R-:W4:Y:S04]  /*5ab20*/  LDL.LU R10, [R1+0x227c] ;  /* 0x00227c00010a7983 */ /* 0x001f280000300800 */
[----:B------:R-:W-:Y:S04]  /*5ab30*/  STL [R1+0x2078], R146 ;  /* 0x0020789201007387 */ /* 0x000fe80000100800 */
[----:B------:R-:W-:Y:S04]  /*5ab40*/  STL [R1+0x2074], R147 ;  /* 0x0020749301007387 */ /* 0x000fe80000100800 */
[----:B------:R0:W-:Y:S04]  /*5ab50*/  STL [R1+0xe90], R0 ;  /* 0x000e900001007387 */ /* 0x0001e80000100800 */
[----:B0-----:R-:W4:Y:S04]  /*5ab60*/  LDL.LU R0, [R1+0x2278] ;  /* 0x0022780001007983 */ /* 0x001f280000300800 */
[----:B------:R-:W-:Y:S04]  /*5ab70*/  STL [R1+0x2080], R66 ;  /* 0x0020804201007387 */ /* 0x000fe80000100800 */
[----:B------:R-:W-:Y:S04]  /*5ab80*/  STL [R1+0x207c], R67 ;  /* 0x00207c4301007387 */ /* 0x000fe80000100800 */
[----:B--2---:R0:W-:Y:S04]  /*5ab90*/  STL [R1+0xe5c], R91 ;  /* 0x000e5c5b01007387 */ /* 0x0041e80000100800 */
[----:B0-----:R-:W2:Y:S04]  /*5aba0*/  LDL.LU R91, [R1+0x2274] ;  /* 0x00227400015b7983 */ /* 0x001ea80000300800 */
[----:B------:R-:W-:Y:S04]  /*5abb0*/  STL [R1+0x2088], R132 ;  /* 0x0020888401007387 */ /* 0x000fe80000100800 */
[----:B------:R-:W-:Y:S04]  /*5abc0*/  STL [R1+0x2084], R133 ;  /* 0x0020848501007387 */ /* 0x000fe80000100800 */
[----:B---3--:R0:W-:Y:S04]  /*5abd0*/  STL [R1+0xe58], R11 ;  /* 0x000e580b01007387 */ /* 0x0081e80000100800 */
[----:B0-----:R-:W3:Y:S01]  /*5abe0*/  LDL.LU R11, [R1+0x2270] ;  /* 0x00227000010b7983 */ /* 0x001ee20000300800 */
[----:B----4-:R-:W-:-:S06]  /*5abf0*/  PRMT R10, RZ, 0x7610, R10 ;  /* 0x00007610ff0a7816 */ /* 0x010fcc000000000a */
[----:B------:R-:W4:Y:S01]  /*5ac00*/  @!P1 LDG.E.U16 R10, desc[UR10][R118.64] ;  /* 0x0000000a760a9981 */ /* 0x000f22000c1e1500 */
[----:B------:R-:W-:-:S06]  /*5ac10*/  PRMT R0, RZ, 0x7610, R0 ;  /* 0x00007610ff007816 */ /* 0x000fcc0000000000 */
[----:B------:R-:W4:Y:S01]  /*5ac20*/  @!P0 LDG.E.U16 R0, desc[UR10][R38.64] ;  /* 0x0000000a26008981 */ /* 0x000f22000c1e1500 */
[----:B---3--:R-:W-:-:S06]  /*5ac30*/  PRMT R11, RZ, 0x7610, R11 ;  /* 0x00007610ff0b7816 */ /* 0x008fcc000000000b */
[----:B--2---:R-:W2:Y:S04]  /*5ac40*/  @!P1 LDG.E.U16 R11, desc[UR10][R90.64] ;  /* 0x0000000a5a0b9981 */ /* 0x004ea8000c1e1500 */
[----:B------:R-:W-:Y:S04]  /*5ac50*/  STL [R1+0x2090], R52 ;  /* 0x0020903401007387 */ /* 0x000fe80000100800 */
[----:B------:R-:W-:Y:S04]  /*5ac60*/  STL [R1+0x208c], R53 ;  /* 0x00208c3501007387 */ /* 0x000fe80000100800 */
[----:B----4-:R0:W-:Y:S04]  /*5ac70*/  STL [R1+0xe24], R10 ;  /* 0x000e240a01007387 */ /* 0x0101e80000100800 */
[----:B0-----:R-:W3:Y:S04]  /*5ac80*/  LDL.LU R10, [R1+0x226c] ;  /* 0x00226c00010a7983 */ /* 0x001ee80000300800 */
[----:B------:R-:W-:Y:S04]  /*5ac90*/  STL [R1+0x2098], R118 ;  /* 0x0020987601007387 */ /* 0x000fe80000100800 */
[----:B------:R-:W-:Y:S04]  /*5aca0*/  STL [R1+0x2094], R119 ;  /* 0x0020947701007387 */ /* 0x000fe80000100800 */
[----:B------:R0:W-:Y:S04]  /*5acb0*/  STL [R1+0xe20], R0 ;  /* 0x000e200001007387 */ /* 0x0001e80000100800 */
[----:B0-----:R-:W4:Y:S04]  /*5acc0*/  LDL.LU R0, [R1+0x2268] ;  /* 0x0022680001007983 */ /* 0x001f280000300800 */
[----:B------:R-:W-:Y:S04]  /*5acd0*/  STL [R1+0x20a0], R38 ;  /* 0x0020a02601007387 */ /* 0x000fe80000100800 */
[----:B------:R-:W-:Y:S04]  /*5ace0*/  STL [R1+0x209c], R39 ;  /* 0x00209c2701007387 */ /* 0x000fe80000100800 */
[----:B------:R-:W-:Y:S04]  /*5acf0*/  STL [R1+0x20a8], R104 ;  /* 0x0020a86801007387 */ /* 0x000fe80000100800 */
[----:B------:R-:W-:Y:S04]  /*5ad00*/  STL [R1+0x20a4], R105 ;  /* 0x0020a46901007387 */ /* 0x000fe80000100800 */
[----:B------:R-:W-:Y:S04]  /*5ad10*/  STL [R1+0x20b0], R24 ;  /* 0x0020b01801007387 */ /* 0x000fe80000100800 */
[----:B------:R-:W-:Y:S04]  /*5ad20*/  STL [R1+0x20ac], R25 ;  /* 0x0020ac1901007387 */ /* 0x000fe80000100800 */
[----:B--2---:R0:W-:Y:S04]  /*5ad30*/  STL [R1+0xdb4], R11 ;  /* 0x000db40b01007387 */ /* 0x0041e80000100800 */
[----:B0-----:R-:W3:Y:S01]  /*5ad40*/  LDL.LU R11, [R1+0x2264] ;  /* 0x00226400010b7983 */ /* 0x001ee20000300800 */
[----:B----4-:R-:W-:-:S06]  /*5ad50*/  PRMT R0, RZ, 0x7610, R0 ;  /* 0x00007610ff007816 */ /* 0x010fcc0000000000 */
[----:B---3--:R-:W2:Y:S04]  /*5ad60*/  @!P0 LDG.E.U16 R0, desc[UR10][R10.64] ;  /* 0x0000000a0a008981 */ /* 0x008ea8000c1e1500 */
[----:B------:R-:W-:Y:S01]  /*5ad70*/  STL [R1+0x20b8], R90 ;  /* 0x0020b85a01007387 */ /* 0x000fe20000100800 */
[----:B------:R-:W-:-:S03]  /*5ad80*/  PRMT R92, RZ, 0x7610, R92 ;  /* 0x00007610ff5c7816 */ /* 0x000fc6000000005c */
[----:B------:R-:W-:Y:S01]  /*5ad90*/  STL [R1+0x20b4], R91 ;  /* 0x0020b45b01007387 */ /* 0x000fe20000100800 */
[----:B------:R-:W-:Y:S02]  /*5ada0*/  PRMT R93, RZ, 0x7610, R93 ;  /* 0x00007610ff5d7816 */ /* 0x000fe4000000005d */
[----:B------:R-:W-:Y:S01]  /*5adb0*/  PRMT R40, RZ, 0x7610, R40 ;  /* 0x00007610ff287816 */ /* 0x000fe20000000028 */
[----:B------:R-:W3:Y:S04]  /*5adc0*/  @!P1 LDG.E.U16 R92, desc[UR10][R100.64] ;  /* 0x0000000a645c9981 */ /* 0x000ee8000c1e1500 */
[----:B------:R-:W4:Y:S04]  /*5add0*/  @!P0 LDG.E.U16 R93, desc[UR10][R20.64] ;  /* 0x0000000a145d8981 */ /* 0x000f28000c1e1500 */
[----:B------:R-:W3:Y:S04]  /*5ade0*/  @!P1 LDG.E.U16 R40, desc[UR10][R98.64] ;  /* 0x0000000a62289981 */ /* 0x000ee8000c1e1500 */
[----:B--2---:R0:W-:Y:S04]  /*5adf0*/  STL [R1+0xdb0], R0 ;  /* 0x000db00001007387 */ /* 0x0041e80000100800 */
[----:B0-----:R-:W2:Y:S01]  /*5ae00*/  LDL.LU R0, [R1+0x2260] ;  /* 0x0022600001007983 */ /* 0x001ea20000300800 */
[----:B------:R-:W-:-:S02]  /*5ae10*/  PRMT R27, RZ, 0x7610, R27 ;  /* 0x00007610ff1b7816 */ /* 0x000fc4000000001b */
[----:B------:R-:W-:Y:S01]  /*5ae20*/  PRMT R13, RZ, 0x7610, R13 ;  /* 0x00007610ff0d7816 */ /* 0x000fe2000000000d */
[----:B------:R-:W-:Y:S04]  /*5ae30*/  STL [R1+0x20c0], R10 ;  /* 0x0020c00a01007387 */ /* 0x000fe80000100800 */
[----:B------:R-:W-:Y:S04]  /*5ae40*/  STL [R1+0x20bc], R11 ;  /* 0x0020bc0b01007387 */ /* 0x000fe80000100800 */
[----:B------:R-:W2:Y:S04]  /*5ae50*/  LDL.LU.64 R100, [R1+0x2258] ;  /* 0x0022580001647983 */ /* 0x000ea80000300a00 */
[----:B------:R-:W2:Y:S04]  /*5ae60*/  @!P0 LDG.E.U16 R27, desc[UR10][R160.64] ;  /* 0x0000000aa01b8981 */ /* 0x000ea8000c1e1500 */
[----:B---3--:R-:W-:Y:S04]  /*5ae70*/  STL [R1+0x2194], R92 ;  /* 0x0021945c01007387 */ /* 0x008fe80000100800 */
[----:B------:R-:W3:Y:S04]  /*5ae80*/  LDL.LU.64 R20, [R1+0x2250] ;  /* 0x0022500001147983 */ /* 0x000ee80000300a00 */
[----:B------:R-:W3:Y:S04]  /*5ae90*/  @!P1 LDG.E.U16 R13, desc[UR10][R18.64] ;  /* 0x0000000a120d9981 */ /* 0x000ee8000c1e1500 */
[----:B----4-:R-:W-:Y:S04]  /*5aea0*/  STL [R1+0x2198], R93 ;  /* 0x0021985d01007387 */ /* 0x010fe80000100800 */
[----:B------:R-:W4:Y:S04]  /*5aeb0*/  LDL.LU.64 R98, [R1+0x2248] ;  /* 0x0022480001627983 */ /* 0x000f280000300a00 */
[----:B------:R-:W-:Y:S04]  /*5aec0*/  STL [R1+0x2154], R40 ;  /* 0x0021542801007387 */ /* 0x000fe80000100800 */
[----:B------:R-:W4:Y:S01]  /*5aed0*/  LDL.LU.64 R160, [R1+0x2240] ;  /* 0x0022400001a07983 */ /* 0x000f220000300a00 */
[----:B--2---:R-:W-:-:S06]  /*5aee0*/  PRMT R0, RZ, 0x7610, R0 ;  /* 0x00007610ff007816 */ /* 0x004fcc0000000000 */
[----:B------:R-:W2:Y:S04]  /*5aef0*/  @!P0 LDG.E.U16 R0, desc[UR10][R96.64] ;  /* 0x0000000a60008981 */ /* 0x000ea8000c1e1500 */
[----:B------:R-:W-:Y:S04]  /*5af00*/  STL [R1+0x2158], R27 ;  /* 0x0021581b01007387 */ /* 0x000fe80000100800 */
[----:B------:R-:W2:Y:S04]  /*5af10*/  LDL.LU.64 R18, [R1+0x2238] ;  /* 0x0022380001127983 */ /* 0x000ea80000300a00 */
[----:B---3--:R-:W-:Y:S01]  /*5af20*/  STL [R1+0x211c], R13 ;  /* 0x00211c0d01007387 */ /* 0x008fe20000100800 */
[----:B------:R-:W-:-:S03]  /*5af30*/  PRMT R12, RZ, 0x7610, R12 ;  /* 0x00007610ff0c7816 */ /* 0x000fc6000000000c */
[----:B------:R-:W3:Y:S01]  /*5af40*/  LDL.LU.64 R96, [R1+0x2230] ;  /* 0x0022300001607983 */ /* 0x000ee20000300a00 */
[----:B----4-:R-:W-:-:S03]  /*5af50*/  PRMT R160, RZ, 0x7610, R160 ;  /* 0x00007610ffa07816 */ /* 0x010fc600000000a0 */
[----:B------:R-:W4:Y:S04]  /*5af60*/  @!P1 LDG.E.U16 R12, desc[UR10][R16.64] ;  /* 0x0000000a100c9981 */ /* 0x000f28000c1e1500 */
[----:B------:R-:W3:Y:S01]  /*5af70*/  @!P0 LDG.E.U16 R160, desc[UR10][R94.64] ;  /* 0x0000000a5ea08981 */ /* 0x000ee2000c1e1500 */
[----:B------:R-:W-:-:S06]  /*5af80*/  PRMT R41, RZ, 0x7610, R41 ;  /* 0x00007610ff297816 */ /* 0x000fcc0000000029 */
[----:B------:R-:W3:Y:S04]  /*5af90*/  @!P1 LDG.E.U16 R41, desc[UR10][R14.64] ;  /* 0x0000000a0e299981 */ /* 0x000ee8000c1e1500 */
[----:B--2---:R0:W-:Y:S04]  /*5afa0*/  STL [R1+0xf20], R0 ;  /* 0x000f200001007387 */ /* 0x0041e80000100800 */
[----:B0-----:R-:W2:Y:S01]  /*5afb0*/  LDL.LU R0, [R1+0x2228] ;  /* 0x0022280001007983 */ /* 0x001ea20000300800 */
[----:B------:R-:W-:-:S03]  /*5afc0*/  PRMT R120, RZ, 0x7610, R120 ;  /* 0x00007610ff787816 */ /* 0x000fc60000000078 */
[----:B------:R-:W2:Y:S01]  /*5afd0*/  LDL.LU.64 R16, [R1+0x2220] ;  /* 0x0022200001107983 */ /* 0x000ea20000300a00 */
[----:B------:R-:W-:-:S03]  /*5afe0*/  PRMT R26, RZ, 0x7610, R26 ;  /* 0x00007610ff1a7816 */ /* 0x000fc6000000001a */
[----:B----4-:R-:W-:Y:S04]  /*5aff0*/  STL [R1+0x20d4], R12 ;  /* 0x0020d40c01007387 */ /* 0x010fe80000100800 */
[----:B------:R-:W4:Y:S04]  /*5b000*/  @!P0 LDG.E.U16 R120, desc[UR10][R88.64] ;  /* 0x0000000a58788981 */ /* 0x000f28000c1e1500 */
[----:B------:R-:W4:Y:S04]  /*5b010*/  LDL.LU.64 R94, [R1+0x2218] ;  /* 0x00221800015e7983 */ /* 0x000f280000300a00 */
[----:B---3--:R0:W-:Y:S04]  /*5b020*/  STL [R1+0x20d8], R160 ;  /* 0x0020d8a001007387 */ /* 0x0081e80000100800 */
[----:B------:R-:W3:Y:S04]  /*5b030*/  LDL.LU.64 R14, [R1+0x2210] ;  /* 0x00221000010e7983 */ /* 0x000ee80000300a00 */
[----:B------:R-:W3:Y:S01]  /*5b040*/  @!P1 LDG.E.U16 R26, desc[UR10][R6.64] ;  /* 0x0000000a061a9981 */ /* 0x000ee2000c1e1500 */
[----:B0-----:R-:W-:-:S06]  /*5b050*/  PRMT R160, RZ, 0x7610, R160 ;  /* 0x00007610ffa07816 */ /* 0x001fcc00000000a0 */
[----:B------:R-:W3:Y:S04]  /*5b060*/  @!P0 LDG.E.U16 R160, desc[UR10][R82.64] ;  /* 0x0000000a52a08981 */ /* 0x000ee8000c1e1500 */
[----:B------:R-:W-:Y:S04]  /*5b070*/  STL [R1+0x20c4], R41 ;  /* 0x0020c42901007387 */ /* 0x000fe80000100800 */
[----:B------:R-:W3:Y:S01]  /*5b080*/  LDL.LU.64 R88, [R1+0x2208] ;  /* 0x0022080001587983 */ /* 0x000ee20000300a00 */
[----:B--2---:R-:W-:-:S06]  /*5b090*/  PRMT R0, RZ, 0x7610, R0 ;  /* 0x00007610ff007816 */ /* 0x004fcc0000000000 */
[----:B------:R-:W2:Y:S01]  /*5b0a0*/  @!P1 LDG.E.U16 R0, desc[UR10][R8.64] ;  /* 0x0000000a08009981 */ /* 0x000ea2000c1e1500 */
[----:B------:R-:W-:-:S03]  /*5b0b0*/  PRMT R147, RZ, 0x7610, R147 ;  /* 0x00007610ff937816 */ /* 0x000fc60000000093 */
[----:B----4-:R-:W-:Y:S01]  /*5b0c0*/  STL [R1+0x20c8], R120 ;  /* 0x0020c87801007387 */ /* 0x010fe20000100800 */
[----:B------:R-:W-:Y:S02]  /*5b0d0*/  PRMT R133, RZ, 0x7610, R133 ;  /* 0x00007610ff857816 */ /* 0x000fe40000000085 */
[----:B------:R-:W-:Y:S02]  /*5b0e0*/  PRMT R132, RZ, 0x7610, R132 ;  /* 0x00007610ff847816 */ /* 0x000fe40000000084 */
[----:B------:R-:W-:Y:S01]  /*5b0f0*/  PRMT R107, RZ, 0x7610, R107 ;  /* 0x00007610ff6b7816 */ /* 0x000fe2000000006b */
[----:B------:R-:W4:Y:S04]  /*5b100*/  @!P0 LDG.E.U16 R147, desc[UR10][R86.64] ;  /* 0x0000000a56938981 */ /* 0x000f28000c1e1500 */
[----:B------:R-:W4:Y:S04]  /*5b110*/  LDL.LU.64 R8, [R1+0x2200] ;  /* 0x0022000001087983 */ /* 0x000f280000300a00 */
[----:B------:R-:W4:Y:S04]  /*5b120*/  @!P0 LDG.E.U16 R133, desc[UR10][R84.64] ;  /* 0x0000000a54858981 */ /* 0x000f28000c1e1500 */
[----:B------:R-:W4:Y:S01]  /*5b130*/  @!P1 LDG.E.U16 R132, desc[UR10][R4.64] ;  /* 0x0000000a04849981 */ /* 0x000f22000c1e1500 */
[----:B------:R-:W-:-:S03]  /*5b140*/  PRMT R92, RZ, 0x7610, R92 ;  /* 0x00007610ff5c7816 */ /* 0x000fc6000000005c */
[----:B------:R-:W4:Y:S01]  /*5b150*/  @!P1 LDG.E.U16 R107, desc[UR10][R162.64] ;  /* 0x0000000aa26b9981 */ /* 0x000f22000c1e1500 */
[----:B------:R-:W-:Y:S02]  /*5b160*/  PRMT R93, RZ, 0x7610, R93 ;  /* 0x00007610ff5d7816 */ /* 0x000fe4000000005d */
[----:B------:R-:W-:Y:S01]  /*5b170*/  PRMT R67, RZ, 0x7610, R67 ;  /* 0x00007610ff437816 */ /* 0x000fe20000000043 */
[----:B------:R0:W4:Y:S04]  /*5b180*/  @!P1 LDG.E.U16 R92, desc[UR10][R144.64] ;  /* 0x0000000a905c9981 */ /* 0x000128000c1e1500 */
[----:B------:R-:W4:Y:S01]  /*5b190*/  @!P0 LDG.E.U16 R93, desc[UR10][R78.64] ;  /* 0x0000000a4e5d8981 */ /* 0x000f22000c1e1500 */
[----:B------:R-:W-:-:S03]  /*5b1a0*/  PRMT R66, RZ, 0x7610, R66 ;  /* 0x00007610ff427816 */ /* 0x000fc60000000042 */
[----:B------:R-:W4:Y:S01]  /*5b1b0*/  @!P0 LDG.E.U16 R67, desc[UR10][R64.64] ;  /* 0x0000000a40438981 */ /* 0x000f22000c1e1500 */
[----:B------:R-:W-:Y:S02]  /*5b1c0*/  PRMT R40, RZ, 0x7610, R40 ;  /* 0x00007610ff287816 */ /* 0x000fe40000000028 */
[----:B------:R-:W-:Y:S02]  /*5b1d0*/  PRMT R119, RZ, 0x7610, R119 ;  /* 0x00007610ff777816 */ /* 0x000fe40000000077 */
[----:B------:R-:W-:Y:S02]  /*5b1e0*/  PRMT R27, RZ, 0x7610, R27 ;  /* 0x00007610ff1b7816 */ /* 0x000fe4000000001b */
[----:B------:R-:W-:Y:S01]  /*5b1f0*/  PRMT R118, RZ, 0x7610, R118 ;  /* 0x00007610ff767816 */ /* 0x000fe20000000076 */
[----:B------:R1:W4:Y:S04]  /*5b200*/  @!P1 LDG.E.U16 R66, desc[UR10][R130.64] ;  /* 0x0000000a82429981 */ /* 0x000328000c1e1500 */
[----:B------:R-:W4:Y:S01]  /*5b210*/  @!P0 LDG.E.U16 R40, desc[UR10][R50.64] ;  /* 0x0000000a32288981 */ /* 0x000f22000c1e1500 */
[----:B------:R-:W-:-:S03]  /*5b220*/  PRMT R121, RZ, 0x7610, R121 ;  /* 0x00007610ff797816 */ /* 0x000fc60000000079 */
[----:B------:R-:W4:Y:S04]  /*5b230*/  @!P1 LDG.E.U16 R119, desc[UR10][R158.64] ;  /* 0x0000000a9e779981 */ /* 0x000f28000c1e1500 */
[----:B------:R-:W4:Y:S04]  /*5b240*/  @!P1 LDG.E.U16 R27, desc[UR10][R116.64] ;  /* 0x0000000a741b9981 */ /* 0x000f28000c1e1500 */
[----:B------:R-:W4:Y:S01]  /*5b250*/  @!P0 LDG.E.U16 R118, desc[UR10][R80.64] ;  /* 0x0000000a50768981 */ /* 0x000f22000c1e1500 */
[----:B------:R-:W-:Y:S02]  /*5b260*/  PRMT R12, RZ, 0x7610, R12 ;  /* 0x00007610ff0c7816 */ /* 0x000fe4000000000c */
[----:B------:R-:W-:Y:S01]  /*5b270*/  PRMT R13, RZ, 0x7610, R13 ;  /* 0x00007610ff0d7816 */ /* 0x000fe2000000000d */
[----:B------:R-:W4:Y:S04]  /*5b280*/  @!P1 LDG.E.U16 R121, desc[UR10][R2.64] ;  /* 0x0000000a02799981 */ /* 0x000f28000c1e1500 */
[----:B------:R-:W4:Y:S04]  /*5b290*/  @!P0 LDG.E.U16 R12, desc[UR10][R22.64] ;  /* 0x0000000a160c8981 */ /* 0x000f28000c1e1500 */
[----:B------:R-:W4:Y:S04]  /*5b2a0*/  @!P1 LDG.E.U16 R13, desc[UR10][R102.64] ;  /* 0x0000000a660d9981 */ /* 0x000f28000c1e1500 */
[----:B--2---:R2:W-:Y:S04]  /*5b2b0*/  STL [R1+0xefc], R0 ;  /* 0x000efc0001007387 */ /* 0x0045e80000100800 */
[----:B--2---:R-:W2:Y:S04]  /*5b2c0*/  LDL.LU R0, [R1+0x21f8] ;  /* 0x0021f80001007983 */ /* 0x004ea80000300800 */
[----:B------:R-:W2:Y:S04]  /*5b2d0*/  LDL.LU.64 R86, [R1+0x21f0] ;  /* 0x0021f00001567983 */ /* 0x000ea80000300a00 */
[----:B------:R-:W2:Y:S04]  /*5b2e0*/  LDL.LU.64 R6, [R1+0x21e8] ;  /* 0x0021e80001067983 */ /* 0x000ea80000300a00 */
[----:B---3--:R-:W-:Y:S04]  /*5b2f0*/  STL [R1+0x215c], R26 ;  /* 0x00215c1a01007387 */ /* 0x008fe80000100800 */
[----:B------:R-:W3:Y:S04]  /*5b300*/  LDL.LU.64 R84, [R1+0x21e0] ;  /* 0x0021e00001547983 */ /* 0x000ee80000300a00 */
[----:B------:R-:W2:Y:S04]  /*5b310*/  LDL.LU.64 R4, [R1+0x21d8] ;  /* 0x0021d80001047983 */ /* 0x000ea80000300a00 */
[----:B------:R-:W2:Y:S04]  /*5b320*/  LDL.LU.64 R82, [R1+0x21d0] ;  /* 0x0021d00001527983 */ /* 0x000ea80000300a00 */
[----:B------:R-:W-:Y:S04]  /*5b330*/  STL [R1+0x2120], R160 ;  /* 0x002120a001007387 */ /* 0x000fe80000100800 */
[----:B------:R-:W2:Y:S04]  /*5b340*/  LDL.LU.64 R162, [R1+0x21c8] ;  /* 0x0021c80001a27983 */ /* 0x000ea80000300a00 */
[----:B------:R-:W-:Y:S04]  /*5b350*/  STL [R1+0x20e0], R78 ;  /* 0x0020e04e01007387 */ /* 0x000fe80000100800 */
[----:B------:R-:W-:Y:S04]  /*5b360*/  STL [R1+0x20dc], R79 ;  /* 0x0020dc4f01007387 */ /* 0x000fe80000100800 */
[----:B------:R-:W-:Y:S04]  /*5b370*/  STL [R1+0x20e8], R144 ;  /* 0x0020e89001007387 */ /* 0x000fe80000100800 */
[----:B------:R0:W-:Y:S02]  /*5b380*/  STL [R1+0x20e4], R145 ;  /* 0x0020e49101007387 */ /* 0x0001e40000100800 */
[----:B0-----:R-:W-:-:S06]  /*5b390*/  PRMT R145, RZ, 0x7610, R145 ;  /* 0x00007610ff917816 */ /* 0x001fcc0000000091 */
[----:B------:R-:W2:Y:S01]  /*5b3a0*/  @!P1 LDG.E.U16 R145, desc[UR10][R88.64] ;  /* 0x0000000a58919981 */ /* 0x000ea2000c1e1500 */
[----:B------:R-:W-:-:S06]  /*5b3b0*/  PRMT R26, RZ, 0x7610, R26 ;  /* 0x00007610ff1a7816 */ /* 0x000fcc000000001a */
[----:B------:R-:W3:Y:S04]  /*5b3c0*/  @!P0 LDG.E.U16 R26, desc[UR10][R36.64] ;  /* 0x0000000a241a8981 */ /* 0x000ee8000c1e1500 */
[----:B------:R-:W-:Y:S04]  /*5b3d0*/  STL [R1+0x20f0], R64 ;  /* 0x0020f04001007387 */ /* 0x000fe80000100800 */
[----:B------:R-:W-:Y:S04]  /*5b3e0*/  STL [R1+0x20ec], R65 ;  /* 0x0020ec4101007387 */ /* 0x000fe80000100800 */
[----:B----4-:R-:W-:Y:S04]  /*5b3f0*/  STL [R1+0xef8], R147 ;  /* 0x000ef89301007387 */ /* 0x010fe80000100800 */
[----:B------:R-:W-:Y:S04]  /*5b400*/  STL [R1+0x20f8], R130 ;  /* 0x0020f88201007387 */ /* 0x000fe80000100800 */
[----:B------:R1:W-:Y:S04]  /*5b410*/  STL [R1+0x20f4], R131 ;  /* 0x0020f48301007387 */ /* 0x0003e80000100800 */
        /* <DEDUP_REMOVED lines=16> */
[----:B------:R-:W-:Y:S02]  /*5b520*/  PRMT R144, RZ, 0x7610, R144 ;  /* 0x00007610ff907816 */ /* 0x000fe40000000090 */
[----:B-1----:R-:W-:Y:S02]  /*5b530*/  PRMT R131, RZ, 0x7610, R131 ;  /* 0x00007610ff837816 */ /* 0x002fe40000000083 */
[----:B------:R-:W-:Y:S02]  /*5b540*/  PRMT R160, RZ, 0x7610, R160 ;  /* 0x00007610ffa07816 */ /* 0x000fe400000000a0 */
[----:B------:R-:W-:Y:S01]  /*5b550*/  PRMT R130, RZ, 0x7610, R130 ;  /* 0x00007610ff827816 */ /* 0x000fe20000000082 */
[----:B------:R-:W4:Y:S04]  /*5b560*/  @!P0 LDG.E.U16 R54, desc[UR10][R164.64] ;  /* 0x0000000aa4368981 */ /* 0x000f28000c1e1500 */
[----:B------:R-:W4:Y:S04]  /*5b570*/  @!P1 LDG.E.U16 R144, desc[UR10][R156.64] ;  /* 0x0000000a9c909981 */ /* 0x000f28000c1e1500 */
[----:B------:R-:W4:Y:S04]  /*5b580*/  @!P0 LDG.E.U16 R131, desc[UR10][R76.64] ;  /* 0x0000000a4c838981 */ /* 0x000f28000c1e1500 */
[----:B------:R-:W4:Y:S04]  /*5b590*/  @!P0 LDG.E.U16 R160, desc[UR10][R8.64] ;  /* 0x0000000a08a08981 */ /* 0x000f28000c1e1500 */
[----:B------:R-:W4:Y:S04]  /*5b5a0*/  @!P1 LDG.E.U16 R130, desc[UR10][R154.64] ;  /* 0x0000000a9a829981 */ /* 0x000f28000c1e1500 */
[----:B--2---:R-:W-:Y:S04]  /*5b5b0*/  STL [R1+0x219c], R145 ;  /* 0x00219c9101007387 */ /* 0x004fe80000100800 */
[----:B------:R-:W-:Y:S04]  /*5b5c0*/  STL [R1+0x2138], R88 ;  /* 0x0021385801007387 */ /* 0x000fe80000100800 */
[----:B------:R-:W-:Y:S04]  /*5b5d0*/  STL [R1+0xe88], R67 ;  /* 0x000e884301007387 */ /* 0x000fe80000100800 */
[----:B------:R-:W-:Y:S04]  /*5b5e0*/  STL [R1+0x2134], R89 ;  /* 0x0021345901007387 */ /* 0x000fe80000100800 */
[----:B------:R-:W-:Y:S04]  /*5b5f0*/  STL [R1+0x2140], R8 ;  /* 0x0021400801007387 */ /* 0x000fe80000100800 */
[----:B------:R0:W-:Y:S04]  /*5b600*/  STL [R1+0x213c], R9 ;  /* 0x00213c0901007387 */ /* 0x0001e80000100800 */
[----:B------:R-:W-:Y:S04]  /*5b610*/  STL [R1+0xe54], R66 ;  /* 0x000e544201007387 */ /* 0x000fe80000100800 */
[----:B------:R-:W2:Y:S04]  /*5b620*/  LDL.LU.64 R158, [R1+0x21c0] ;  /* 0x0021c000019e7983 */ /* 0x000ea80000300a00 */
[----:B------:R-:W-:Y:S04]  /*5b630*/  STL [R1+0xe50], R40 ;  /* 0x000e502801007387 */ /* 0x000fe80000100800 */
[----:B------:R-:W-:Y:S04]  /*5b640*/  STL [R1+0x2144], R119 ;  /* 0x0021447701007387 */ /* 0x000fe80000100800 */
[----:B------:R-:W2:Y:S04]  /*5b650*/  LDL.LU.64 R80, [R1+0x21b8] ;  /* 0x0021b80001507983 */ /* 0x000ea80000300a00 */
[----:B------:R-:W-:Y:S04]  /*5b660*/  STL [R1+0xe1c], R27 ;  /* 0x000e1c1b01007387 */ /* 0x000fe80000100800 */
[----:B------:R-:W-:Y:S04]  /*5b670*/  STL [R1+0x2148], R118 ;  /* 0x0021487601007387 */ /* 0x000fe80000100800 */
[----:B------:R-:W2:Y:S04]  /*5b680*/  LDL.LU.64 R2, [R1+0x21b0] ;  /* 0x0021b00001027983 */ /* 0x000ea80000300a00 */
[----:B---3--:R1:W-:Y:S04]  /*5b690*/  STL [R1+0xe18], R26 ;  /* 0x000e181a01007387 */ /* 0x0083e80000100800 */
[----:B------:R-:W-:Y:S04]  /*5b6a0*/  STL [R1+0x2160], R121 ;  /* 0x0021607901007387 */ /* 0x000fe80000100800 */
[----:B------:R-:W3:Y:S04]  /*5b6b0*/  LDL.LU.64 R164, [R1+0x21a8] ;  /* 0x0021a80001a47983 */ /* 0x000ee80000300a00 */
[----:B0-----:R-:W3:Y:S04]  /*5b6c0*/  LDL.LU R9, [R1+0x13d8] ;  /* 0x0013d80001097983 */ /* 0x001ee80000300800 */
[----:B------:R-:W3:Y:S04]  /*5b6d0*/  LDL.LU R145, [R1+0x13a4] ;  /* 0x0013a40001917983 */ /* 0x000ee80000300800 */
[----:B-1----:R-:W3:Y:S04]  /*5b6e0*/  LDL.LU R26, [R1+0x13a0] ;  /* 0x0013a000011a7983 */ /* 0x002ee80000300800 */
[----:B------:R0:W-:Y:S04]  /*5b6f0*/  STL [R1+0xde0], R12 ;  /* 0x000de00c01007387 */ /* 0x0001e80000100800 */
[----:B------:R1:W-:Y:S04]  /*5b700*/  STL [R1+0xde4], R13 ;  /* 0x000de40d01007387 */ /* 0x0003e80000100800 */
[----:B0-----:R-:W3:Y:S04]  /*5b710*/  LDL.LU R12, [R1+0x136c] ;  /* 0x00136c00010c7983 */ /* 0x001ee80000300800 */
        /* <DEDUP_REMOVED lines=11> */
[----:B----4-:R-:W-:Y:S04]  /*5b7d0*/  STL [R1+0x2164], R54 ;  /* 0x0021643601007387 */ /* 0x010fe80000100800 */
[----:B------:R-:W-:Y:S04]  /*5b7e0*/  STL [R1+0x2170], R144 ;  /* 0x0021709001007387 */ /* 0x000fe80000100800 */
[----:B------:R-:W-:Y:S04]  /*5b7f0*/  STL [R1+0x216c], R156 ;  /* 0x00216c9c01007387 */ /* 0x000fe80000100800 */
[----:B------:R-:W-:Y:S04]  /*5b800*/  STL [R1+0x2168], R157 ;  /* 0x0021689d01007387 */ /* 0x000fe80000100800 */
[----:B------:R-:W-:Y:S01]  /*5b810*/  STL [R1+0x217c], R131 ;  /* 0x00217c8301007387 */ /* 0x000fe20000100800 */
[----:B------:R-:W-:-:S03]  /*5b820*/  PRMT R120, RZ, 0x7610, R120 ;  /* 0x00007610ff787816 */ /* 0x000fc60000000078 */
[----:B------:R-:W-:Y:S04]  /*5b830*/  STL [R1+0x2178], R76 ;  /* 0x0021784c01007387 */ /* 0x000fe80000100800 */
[----:B------:R-:W-:Y:S04]  /*5b840*/  STL [R1+0x2174], R77 ;  /* 0x0021744d01007387 */ /* 0x000fe80000100800 */
[----:B------:R-:W-:Y:S04]  /*5b850*/  STL [R1+0x2188], R130 ;  /* 0x0021888201007387 */ /* 0x000fe80000100800 */
[----:B------:R-:W-:Y:S04]  /*5b860*/  STL [R1+0x2184], R154 ;  /* 0x0021849a01007387 */ /* 0x000fe80000100800 */
[----:B------:R-:W-:Y:S04]  /*5b870*/  STL [R1+0x2180], R155 ;  /* 0x0021809b01007387 */ /* 0x000fe80000100800 */
[----:B------:R0:W-:Y:S04]  /*5b880*/  STL [R1+0x2190], R74 ;  /* 0x0021904a01007387 */ /* 0x0001e80000100800 */
[----:B------:R1:W4:Y:S04]  /*5b890*/  @!P0 LDG.E.U16 R120, desc[UR10][R74.64] ;  /* 0x0000000a4a788981 */ /* 0x000328000c1e1500 */
[----:B------:R-:W-:Y:S04]  /*5b8a0*/  STL [R1+0x218c], R75 ;  /* 0x00218c4b01007387 */ /* 0x000fe80000100800 */
[----:B0-----:R-:W4:Y:S04]  /*5b8b0*/  LDL.LU R74, [R1+0x121c] ;  /* 0x00121c00014a7983 */ /* 0x001f280000300800 */
[----:B------:R-:W4:Y:S04]  /*5b8c0*/  LDL.LU R155, [R1+0x1218] ;  /* 0x00121800019b7983 */ /* 0x000f280000300800 */
[----:B------:R-:W4:Y:S01]  /*5b8d0*/  LDL.LU R154, [R1+0x11e4] ;  /* 0x0011e400019a7983 */ /* 0x000f220000300800 */
[----:B--2---:R-:W-:-:S05]  /*5b8e0*/  LOP3.LUT R131, R2, 0x10, RZ, 0x3c, !PT ;  /* 0x0000001002837812 */ /* 0x004fca00078e3cff */
[----:B---3--:R-:W-:Y:S04]  /*5b8f0*/  STS.U16 [R131+UR9+0x30c80], R9 ;  /* 0x030c800983007988 */ /* 0x008fe80008000409 */
[----:B------:R-:W-:Y:S04]  /*5b900*/  STS.U16 [R131+UR9+0x21080], R145 ;  /* 0x0210809183007988 */ /* 0x000fe80008000409 */
[----:B------:R-:W-:Y:S04]  /*5b910*/  STS.U16 [R131+UR9+0x31080], R26 ;  /* 0x0310801a83007988 */ /* 0x000fe80008000409 */
[----:B------:R-:W-:Y:S04]  /*5b920*/  STS.U16 [R131+UR9+0x21480], R12 ;  /* 0x0214800c83007988 */ /* 0x000fe80008000409 */
[----:B------:R-:W-:Y:S04]  /*5b930*/  STS.U16 [R131+UR9+0x31480], R13 ;  /* 0x0314800d83007988 */ /* 0x000fe80008000409 */
[----:B------:R0:W-:Y:S04]  /*5b940*/  STS.U16 [R131+UR9+0x21880], R132 ;  /* 0x0218808483007988 */ /* 0x0001e80008000409 */
[----:B------:R2:W-:Y:S04]  /*5b950*/  STS.U16 [R131+UR9+0x31880], R67 ;  /* 0x0318804383007988 */ /* 0x0005e80008000409 */
[----:B------:R3:W-:Y:S04]  /*5b960*/  STS.U16 [R131+UR9+0x21c80], R66 ;  /* 0x021c804283007988 */ /* 0x0007e80008000409 */
[----:B------:R1:W-:Y:S04]  /*5b970*/  STS.U16 [R131+UR9+0x31c80], R147 ;  /* 0x031c809383007988 */ /* 0x0003e80008000409 */
[----:B------:R1:W-:Y:S04]  /*5b980*/  STS.U16 [R131+UR9+0x22080], R107 ;  /* 0x0220806b83007988 */ /* 0x0003e80008000409 */
[----:B0-----:R-:W4:Y:S04]  /*5b990*/  LDL.LU R132, [R1+0x11e0] ;  /* 0x0011e00001847983 */ /* 0x001f280000300800 */
[----:B--2---:R-:W2:Y:S04]  /*5b9a0*/  LDL.LU R67, [R1+0x11ac] ;  /* 0x0011ac0001437983 */ /* 0x004ea80000300800 */
[----:B---3--:R-:W3:Y:S04]  /*5b9b0*/  LDL.LU R66, [R1+0x11a8] ;  /* 0x0011a80001427983 */ /* 0x008ee80000300800 */
        /* <DEDUP_REMOVED lines=25> */
[----:B----4-:R-:W-:Y:S04]  /*5bb50*/  STS.U16 [R131+UR9+0x22c80], R74 ;  /* 0x022c804a83007988 */ /* 0x010fe80008000409 */
[----:B------:R-:W-:Y:S04]  /*5bb60*/  STS.U16 [R131+UR9+0x32c80], R155 ;  /* 0x032c809b83007988 */ /* 0x000fe80008000409 */
[----:B------:R-:W-:Y:S04]  /*5bb70*/  STS.U16 [R131+UR9+0x23080], R154 ;  /* 0x0230809a83007988 */ /* 0x000fe80008000409 */
[----:B------:R0:W-:Y:S04]  /*5bb80*/  STS.U16 [R131+UR9+0x33080], R132 ;  /* 0x0330808483007988 */ /* 0x0001e80008000409 */
[----:B--2---:R1:W-:Y:S04]  /*5bb90*/  STS.U16 [R131+UR9+0x23480], R67 ;  /* 0x0234804383007988 */ /* 0x0043e80008000409 */
[----:B---3--:R2:W-:Y:S04]  /*5bba0*/  STS.U16 [R131+UR9+0x33480], R66 ;  /* 0x0334804283007988 */ /* 0x0085e80008000409 */
[----:B------:R3:W-:Y:S04]  /*5bbb0*/  STS.U16 [R131+UR9+0x23880], R147 ;  /* 0x0238809383007988 */ /* 0x0007e80008000409 */
[----:B------:R4:W-:Y:S04]  /*5bbc0*/  STS.U16 [R131+UR9+0x33880], R107 ;  /* 0x0338806b83007988 */ /* 0x0009e80008000409 */
[----:B0-----:R-:W3:Y:S04]  /*5bbd0*/  LDL.LU R132, [R1+0xf44] ;  /* 0x000f440001847983 */ /* 0x001ee80000300800 */
[----:B-1----:R-:W3:Y:S04]  /*5bbe0*/  LDL.LU R67, [R1+0xf40] ;  /* 0x000f400001437983 */ /* 0x002ee80000300800 */
[----:B--2---:R-:W2:Y:S04]  /*5bbf0*/  LDL.LU R66, [R1+0xf0c] ;  /* 0x000f0c0001427983 */ /* 0x004ea80000300800 */
[----:B---3--:R-:W3:Y:S04]  /*5bc00*/  LDL.LU R147, [R1+0xf08] ;  /* 0x000f080001937983 */ /* 0x008ee80000300800 */
[----:B----4-:R-:W4:Y:S04]  /*5bc10*/  LDL.LU R107, [R1+0xed4] ;  /* 0x000ed400016b7983 */ /* 0x010f280000300800 */
        /* <DEDUP_REMOVED lines=17> */
[----:B------:R1:W-:Y:S04]  /*5bd30*/  STS.U16 [R131+UR9+0x25880], R40 ;  /* 0x0258802883007988 */ /* 0x0003e80008000409 */
[----:B0-----:R-:W4:Y:S04]  /*5bd40*/  LDL.LU R130, [R1+0xe64] ;  /* 0x000e640001827983 */ /* 0x001f280000300800 */
        /* <DEDUP_REMOVED lines=22> */
[----:B--2---:R2:W-:Y:S04]  /*5beb0*/  STS.U16 [R131+UR9+0x26480], R66 ;  /* 0x0264804283007988 */ /* 0x0045e80008000409 */
[----:B---3--:R3:W-:Y:S04]  /*5bec0*/  STS.U16 [R131+UR9+0x36480], R147 ;  /* 0x0364809383007988 */ /* 0x0087e80008000409 */
[----:B----4-:R4:W-:Y:S04]  /*5bed0*/  STS.U16 [R131+UR9+0x26880], R107 ;  /* 0x0268806b83007988 */ /* 0x0109e80008000409 */
[----:B0-----:R-:W4:Y:S04]  /*5bee0*/  LDL.LU R132, [R1+0x1364] ;  /* 0x0013640001847983 */ /* 0x001f280000300800 */
[----:B-1----:R-:W4:Y:S04]  /*5bef0*/  LDL.LU R67, [R1+0x1360] ;  /* 0x0013600001437983 */ /* 0x002f280000300800 */
[----:B--2---:R-:W2:Y:S04]  /*5bf00*/  LDL.LU R66, [R1+0x132c] ;  /* 0x00132c0001427983 */ /* 0x004ea80000300800 */
[----:B---3--:R-:W3:Y:S04]  /*5bf10*/  LDL.LU R147, [R1+0x1328] ;  /* 0x0013280001937983 */ /* 0x008ee80000300800 */
[----:B----4-:R-:W4:Y:S04]  /*5bf20*/  LDL.LU R107, [R1+0x12f4] ;  /* 0x0012f400016b7983 */ /* 0x010f280000300800 */
[----:B------:R0:W-:Y:S04]  /*5bf30*/  STS.U16 [R131+UR9+0x36880], R74 ;  /* 0x0368804a83007988 */ /* 0x0001e80008000409 */
[----:B------:R-:W-:Y:S04]  /*5bf40*/  STS.U16 [R131+UR9+0x26c80], R155 ;  /* 0x026c809b83007988 */ /* 0x000fe80008000409 */
[----:B------:R-:W-:Y:S04]  /*5bf50*/  STS.U16 [R131+UR9+0x36c80], R154 ;  /* 0x036c809a83007988 */ /* 0x000fe80008000409 */
[----:B------:R-:W-:Y:S01]  /*5bf60*/  STS.U16 [R131+UR9+0x27080], R130 ;  /* 0x0270808283007988 */ /* 0x000fe20008000409 */
[----:B0-----:R-:W-:-:S03]  /*5bf70*/  LOP3.LUT R74, R2, 0x20, RZ, 0x3c, !PT ;  /* 0x00000020024a7812 */ /* 0x001fc600078e3cff */
        /* <DEDUP_REMOVED lines=21> */
[----:B------:R-:W-:Y:S04]  /*5c0d0*/  STS.U16 [R74+UR9+0x21500], R132 ;  /* 0x021500844a007988 */ /* 0x000fe80008000409 */
[----:B------:R-:W-:Y:S04]  /*5c0e0*/  STS.U16 [R74+UR9+0x31500], R67 ;  /* 0x031500434a007988 */ /* 0x000fe80008000409 */
[----:B--2---:R-:W-:Y:S04]  /*5c0f0*/  STS.U16 [R74+UR9+0x21900], R66 ;  /* 0x021900424a007988 */ /* 0x004fe80008000409 */
[----:B---3--:R-:W-:Y:S04]  /*5c100*/  STS.U16 [R74+UR9+0x31900], R147 ;  /* 0x031900934a007988 */ /* 0x008fe80008000409 */
[----:B----4-:R0:W-:Y:S04]  /*5c110*/  STS.U16 [R74+UR9+0x21d00], R107 ;  /* 0x021d006b4a007988 */ /* 0x0101e80008000409 */
        /* <DEDUP_REMOVED lines=30> */
[----:B------:R-:W4:Y:S01]  /*5c300*/  LDL.LU R133, [R1+0xfa8] ;  /* 0x000fa80001857983 */ /* 0x000f220000300800 */
[----:B------:R-:W-:-:S06]  /*5c310*/  PRMT R106, RZ, 0x7610, R106 ;  /* 0x00007610ff6a7816 */ /* 0x000fcc000000006a */
[----:B------:R-:W4:Y:S04]  /*5c320*/  @!P1 LDG.E.U16 R106, desc[UR10][R104.64] ;  /* 0x0000000a686a9981 */ /* 0x000f28000c1e1500 */
[----:B--2---:R0:W-:Y:S04]  /*5c330*/  STS.U16 [R74+UR9+0x32500], R107 ;  /* 0x0325006b4a007988 */ /* 0x0041e80008000409 */
[----:B---3--:R-:W-:Y:S04]  /*5c340*/  STS.U16 [R74+UR9+0x22900], R75 ;  /* 0x0229004b4a007988 */ /* 0x008fe80008000409 */
[----:B----4-:R-:W-:Y:S04]  /*5c350*/  STS.U16 [R74+UR9+0x32900], R155 ;  /* 0x0329009b4a007988 */ /* 0x010fe80008000409 */
[----:B------:R-:W-:Y:S04]  /*5c360*/  STS.U16 [R74+UR9+0x22d00], R154 ;  /* 0x022d009a4a007988 */ /* 0x000fe80008000409 */
[----:B------:R-:W-:Y:S04]  /*5c370*/  STS.U16 [R74+UR9+0x32d00], R130 ;  /* 0x032d00824a007988 */ /* 0x000fe80008000409 */
[----:B------:R1:W-:Y:S04]  /*5c380*/  STS.U16 [R74+UR9+0x23100], R132 ;  /* 0x023100844a007988 */ /* 0x0003e80008000409 */
[----:B------:R2:W-:Y:S04]  /*5c390*/  STS.U16 [R74+UR9+0x33100], R67 ;  /* 0x033100434a007988 */ /* 0x0005e80008000409 */
[----:B------:R3:W-:Y:S04]  /*5c3a0*/  STS.U16 [R74+UR9+0x23500], R66 ;  /* 0x023500424a007988 */ /* 0x0007e80008000409 */
[----:B0-----:R-:W4:Y:S04]  /*5c3b0*/  LDL.LU R107, [R1+0x21a0] ;  /* 0x0021a000016b7983 */ /* 0x001f280000300800 */
[----:B------:R0:W-:Y:S04]  /*5c3c0*/  STS.U16 [R74+UR9+0x33500], R147 ;  /* 0x033500934a007988 */ /* 0x0001e80008000409 */
[----:B-1----:R-:W4:Y:S04]  /*5c3d0*/  LDL.LU R132, [R1+0xf74] ;  /* 0x000f740001847983 */ /* 0x002f280000300800 */
[----:B--2---:R-:W2:Y:S04]  /*5c3e0*/  LDL.LU R67, [R1+0xf70] ;  /* 0x000f700001437983 */ /* 0x004ea80000300800 */
[----:B---3--:R-:W3:Y:S04]  /*5c3f0*/  LDL.LU R66, [R1+0xf3c] ;  /* 0x000f3c0001427983 */ /* 0x008ee80000300800 */
[----:B------:R1:W-:Y:S04]  /*5c400*/  STS.U16 [R74+UR9+0x23900], R77 ;  /* 0x0239004d4a007988 */ /* 0x0003e80008000409 */
[----:B0-----:R-:W3:Y:S04]  /*5c410*/  LDL.LU R147, [R1+0xf38] ;  /* 0x000f380001937983 */ /* 0x001ee80000300800 */
[----:B------:R-:W3:Y:S04]  /*5c420*/  LDL.LU R155, [R1+0xf00] ;  /* 0x000f0000019b7983 */ /* 0x000ee80000300800 */
[----:B------:R-:W3:Y:S04]  /*5c430*/  LDL.LU R154, [R1+0xecc] ;  /* 0x000ecc00019a7983 */ /* 0x000ee80000300800 */
[----:B------:R0:W-:Y:S04]  /*5c440*/  STS.U16 [R74+UR9+0x33900], R76 ;  /* 0x0339004c4a007988 */ /* 0x0001e80008000409 */
[----:B------:R-:W3:Y:S04]  /*5c450*/  LDL.LU R130, [R1+0xec8] ;  /* 0x000ec80001827983 */ /* 0x000ee80000300800 */
[----:B------:R0:W-:Y:S04]  /*5c460*/  STS.U16 [R74+UR9+0x23d00], R131 ;  /* 0x023d00834a007988 */ /* 0x0001e80008000409 */
[----:B------:R0:W-:Y:S04]  /*5c470*/  STS.U16 [R74+UR9+0x33d00], R157 ;  /* 0x033d009d4a007988 */ /* 0x0001e80008000409 */
[----:B-1----:R-:W3:Y:S04]  /*5c480*/  LDL.LU R77, [R1+0xe94] ;  /* 0x000e9400014d7983 */ /* 0x002ee80000300800 */
[----:B------:R1:W-:Y:S04]  /*5c490*/  STS.U16 [R74+UR9+0x24100], R156 ;  /* 0x0241009c4a007988 */ /* 0x0003e80008000409 */
[----:B------:R-:W-:Y:S04]  /*5c4a0*/  STS.U16 [R74+UR9+0x34100], R144 ;  /* 0x034100904a007988 */ /* 0x000fe80008000409 */
[----:B------:R1:W-:Y:S04]  /*5c4b0*/  STS.U16 [R74+UR9+0x24500], R54 ;  /* 0x024500364a007988 */ /* 0x0003e80008000409 */
[----:B0-----:R-:W3:Y:S04]  /*5c4c0*/  LDL.LU R76, [R1+0xe90] ;  /* 0x000e9000014c7983 */ /* 0x001ee80000300800 */
[----:B------:R-:W3:Y:S04]  /*5c4d0*/  LDL.LU R131, [R1+0xe5c] ;  /* 0x000e5c0001837983 */ /* 0x000ee80000300800 */
[----:B------:R-:W3:Y:S04]  /*5c4e0*/  LDL.LU R157, [R1+0xe58] ;  /* 0x000e5800019d7983 */ /* 0x000ee80000300800 */
[----:B-1----:R-:W3:Y:S04]  /*5c4f0*/  LDL.LU R156, [R1+0xe24] ;  /* 0x000e2400019c7983 */ /* 0x002ee80000300800 */
[----:B------:R-:W3:Y:S01]  /*5c500*/  LDL.LU R54, [R1+0xe20] ;  /* 0x000e200001367983 */ /* 0x000ee20000300800 */
[----:B------:R-:W-:-:S03]  /*5c510*/  PRMT R146, RZ, 0x7610, R146 ;  /* 0x00007610ff927816 */ /* 0x000fc60000000092 */
[----:B------:R0:W-:Y:S04]  /*5c520*/  STS.U16 [R74+UR9+0x34500], R121 ;  /* 0x034500794a007988 */ /* 0x0001e80008000409 */
[----:B------:R1:W-:Y:S04]  /*5c530*/  STS.U16 [R74+UR9+0x24900], R9 ;  /* 0x024900094a007988 */ /* 0x0003e80008000409 */
[----:B------:R0:W-:Y:S04]  /*5c540*/  STS.U16 [R74+UR9+0x34900], R145 ;  /* 0x034900914a007988 */ /* 0x0001e80008000409 */
[----:B------:R0:W-:Y:S04]  /*5c550*/  STS.U16 [R74+UR9+0x24d00], R26 ;  /* 0x024d001a4a007988 */ /* 0x0001e80008000409 */
[----:B------:R0:W-:Y:S04]  /*5c560*/  STS.U16 [R74+UR9+0x34d00], R12 ;  /* 0x034d000c4a007988 */ /* 0x0001e80008000409 */
[----:B------:R0:W-:Y:S04]  /*5c570*/  STS.U16 [R74+UR9+0x25100], R13 ;  /* 0x0251000d4a007988 */ /* 0x0001e80008000409 */
[----:B------:R-:W3:Y:S04]  /*5c580*/  @!P0 LDG.E.U16 R146, desc[UR10][R24.64] ;  /* 0x0000000a18928981 */ /* 0x000ee8000c1e1500 */
[----:B------:R0:W-:Y:S04]  /*5c590*/  STS.U16 [R74+UR9+0x35100], R27 ;  /* 0x0351001b4a007988 */ /* 0x0001e80008000409 */
[----:B------:R0:W-:Y:S04]  /*5c5a0*/  STS.U16 [R74+UR9+0x25500], R40 ;  /* 0x025500284a007988 */ /* 0x0001e80008000409 */
[----:B------:R-:W3:Y:S04]  /*5c5b0*/  LDL.LU R144, [R1+0xdb4] ;  /* 0x000db40001907983 */ /* 0x000ee80000300800 */
[----:B------:R1:W-:Y:S04]  /*5c5c0*/  STS.U16 [R74+UR9+0x35500], R93 ;  /* 0x0355005d4a007988 */ /* 0x0003e80008000409 */
[----:B0-----:R-:W3:Y:S04]  /*5c5d0*/  LDL.LU R121, [R1+0xdb0] ;  /* 0x000db00001797983 */ /* 0x001ee80000300800 */
[----:B------:R0:W-:Y:S04]  /*5c5e0*/  STS.U16 [R74+UR9+0x25900], R92 ;  /* 0x0259005c4a007988 */ /* 0x0001e80008000409 */
[----:B-1----:R-:W3:Y:S04]  /*5c5f0*/  LDL.LU R9, [R1+0x1460] ;  /* 0x0014600001097983 */ /* 0x002ee80000300800 */
[----:B------:R1:W-:Y:S04]  /*5c600*/  STS.U16 [R74+UR9+0x35900], R133 ;  /* 0x035900854a007988 */ /* 0x0003e80008000409 */
        /* <DEDUP_REMOVED lines=9> */
[----:B----4-:R0:W-:Y:S04]  /*5c6a0*/  STS.U16 [R74+UR9+0x25d00], R132 ;  /* 0x025d00844a007988 */ /* 0x0101e80008000409 */
[----:B--2---:R1:W-:Y:S04]  /*5c6b0*/  STS.U16 [R74+UR9+0x35d00], R67 ;  /* 0x035d00434a007988 */ /* 0x0043e80008000409 */
[----:B---3--:R2:W-:Y:S04]  /*5c6c0*/  STS.U16 [R74+UR9+0x26100], R66 ;  /* 0x026100424a007988 */ /* 0x0085e80008000409 */
[----:B------:R3:W-:Y:S04]  /*5c6d0*/  STS.U16 [R74+UR9+0x36100], R147 ;  /* 0x036100934a007988 */ /* 0x0007e80008000409 */
[----:B------:R4:W-:Y:S04]  /*5c6e0*/  STS.U16 [R74+UR9+0x26500], R107 ;  /* 0x0265006b4a007988 */ /* 0x0009e80008000409 */
[----:B------:R-:W-:Y:S04]  /*5c6f0*/  STS.U16 [R74+UR9+0x36500], R155 ;  /* 0x0365009b4a007988 */ /* 0x000fe80008000409 */
[----:B------:R-:W-:Y:S04]  /*5c700*/  STS.U16 [R74+UR9+0x26900], R154 ;  /* 0x0269009a4a007988 */ /* 0x000fe80008000409 */
[----:B------:R-:W-:Y:S04]  /*5c710*/  STS.U16 [R74+UR9+0x36900], R130 ;  /* 0x036900824a007988 */ /* 0x000fe80008000409 */
[----:B------:R-:W-:Y:S04]  /*5c720*/  STS.U16 [R74+UR9+0x26d00], R77 ;  /* 0x026d004d4a007988 */ /* 0x000fe80008000409 */
[----:B0-----:R-:W3:Y:S04]  /*5c730*/  LDL.LU R132, [R1+0x135c] ;  /* 0x00135c0001847983 */ /* 0x001ee80000300800 */
[----:B-1----:R-:W3:Y:S04]  /*5c740*/  LDL.LU R67, [R1+0x1358] ;  /* 0x0013580001437983 */ /* 0x002ee80000300800 */
[----:B--2---:R-:W2:Y:S04]  /*5c750*/  LDL.LU R66, [R1+0x1324] ;  /* 0x0013240001427983 */ /* 0x004ea80000300800 */
[----:B---3--:R-:W3:Y:S04]  /*5c760*/  LDL.LU R147, [R1+0x1320] ;  /* 0x0013200001937983 */ /* 0x008ee80000300800 */
[----:B------:R-:W-:Y:S04]  /*5c770*/  STS.U16 [R74+UR9+0x36d00], R76 ;  /* 0x036d004c4a007988 */ /* 0x000fe80008000409 */
[----:B------:R-:W-:Y:S04]  /*5c780*/  STS.U16 [R74+UR9+0x27100], R131 ;  /* 0x027100834a007988 */ /* 0x000fe80008000409 */
[----:B----4-:R-:W4:Y:S04]  /*5c790*/  LDL.LU R107, [R1+0x12ec] ;  /* 0x0012ec00016b7983 */ /* 0x010f280000300800 */
[----:B------:R-:W-:Y:S04]  /*5c7a0*/  STS.U16 [R74+UR9+0x37100], R157 ;  /* 0x0371009d4a007988 */ /* 0x000fe80008000409 */
[----:B------:R-:W-:Y:S04]  /*5c7b0*/  STS.U16 [R74+UR9+0x27500], R156 ;  /* 0x0275009c4a007988 */ /* 0x000fe80008000409 */
[----:B------:R-:W-:Y:S04]  /*5c7c0*/  STS.U16 [R74+UR9+0x37500], R54 ;  /* 0x037500364a007988 */ /* 0x000fe80008000409 */
[----:B------:R0:W-:Y:S04]  /*5c7d0*/  STS.U16 [R74+UR9+0x27900], R106 ;  /* 0x0279006a4a007988 */ /* 0x0001e80008000409 */
[----:B0-----:R-:W4:Y:S01]  /*5c7e0*/  LDL.LU R106, [R1+0x12e8] ;  /* 0x0012e800016a7983 */ /* 0x001f220000300800 */
[----:B------:R-:W-:-:S03]  /*5c7f0*/  LOP3.LUT R54, R2, 0x30, RZ, 0x3c, !PT ;  /* 0x0000003002367812 */ /* 0x000fc600078e3cff */
[----:B------:R0:W-:Y:S04]  /*5c800*/  STS.U16 [R74+UR9+0x37900], R146 ;  /* 0x037900924a007988 */ /* 0x0001e80008000409 */
[----:B------:R-:W-:Y:S04]  /*5c810*/  STS.U16 [R74+UR9+0x27d00], R144 ;  /* 0x027d00904a007988 */ /* 0x000fe80008000409 */
[----:B------:R-:W-:Y:S04]  /*5c820*/  STS.U16 [R74+UR9+0x37d00], R121 ;  /* 0x037d00794a007988 */ /* 0x000fe80008000409 */
[----:B------:R-:W-:Y:S04]  /*5c830*/  STS.U16 [R54+UR9+0x20180], R9 ;  /* 0x0201800936007988 */ /* 0x000fe80008000409 */
[----:B------:R1:W-:Y:S04]  /*5c840*/  STS.U16 [R54+UR9+0x30180], R145 ;  /* 0x0301809136007988 */ /* 0x0003e80008000409 */
[----:B------:R-:W-:Y:S04]  /*5c850*/  STS.U16 [R54+UR9+0x20580], R26 ;  /* 0x0205801a36007988 */ /* 0x000fe80008000409 */
[----:B------:R-:W-:Y:S04]  /*5c860*/  STS.U16 [R54+UR9+0x30580], R12 ;  /* 0x0305800c36007988 */ /* 0x000fe80008000409 */
[----:B------:R-:W-:Y:S04]  /*5c870*/  STS.U16 [R54+UR9+0x20980], R13 ;  /* 0x0209800d36007988 */ /* 0x000fe80008000409 */
[----:B------:R-:W-:Y:S04]  /*5c880*/  STS.U16 [R54+UR9+0x30980], R27 ;  /* 0x0309801b36007988 */ /* 0x000fe80008000409 */
[----:B0-----:R-:W4:Y:S04]  /*5c890*/  LDL.LU R146, [R1+0x12b4] ;  /* 0x0012b40001927983 */ /* 0x001f280000300800 */
[----:B------:R-:W-:Y:S04]  /*5c8a0*/  STS.U16 [R54+UR9+0x20d80], R40 ;  /* 0x020d802836007988 */ /* 0x000fe80008000409 */
[----:B------:R0:W-:Y:S04]  /*5c8b0*/  STS.U16 [R54+UR9+0x30d80], R93 ;  /* 0x030d805d36007988 */ /* 0x0001e80008000409 */
[----:B------:R0:W-:Y:S04]  /*5c8c0*/  STS.U16 [R54+UR9+0x21180], R92 ;  /* 0x0211805c36007988 */ /* 0x0001e80008000409 */
[----:B-1----:R-:W4:Y:S04]  /*5c8d0*/  LDL.LU R145, [R1+0x12b0] ;  /* 0x0012b00001917983 */ /* 0x002f280000300800 */
[----:B------:R-:W-:Y:S04]  /*5c8e0*/  STS.U16 [R54+UR9+0x31180], R133 ;  /* 0x0311808536007988 */ /* 0x000fe80008000409 */
        /* <DEDUP_REMOVED lines=15> */
[----:B------:R0:W-:Y:S04]  /*5c9e0*/  STS.U16 [R54+UR9+0x31d80], R106 ;  /* 0x031d806a36007988 */ /* 0x0001e80008000409 */
[----:B0-----:R-:W3:Y:S04]  /*5c9f0*/  LDL.LU R106, [R1+0x1164] ;  /* 0x00116400016a7983 */ /* 0x001ee80000300800 */
        /* <DEDUP_REMOVED lines=10> */
[----:B------:R-:W4:Y:S04]  /*5caa0*/  LDL.LU R27, [R1+0x104c] ;  /* 0x00104c00011b7983 */ /* 0x000f280000300800 */
[----:B------:R1:W-:Y:S04]  /*5cab0*/  STS.U16 [R54+UR9+0x32180], R145 ;  /* 0x0321809136007988 */ /* 0x0003e80008000409 */
        /* <DEDUP_REMOVED lines=12> */
[----:B0-----:R-:W4:Y:S04]  /*5cb80*/  LDL.LU R146, [R1+0xfa0] ;  /* 0x000fa00001927983 */ /* 0x001f280000300800 */
[----:B------:R-:W-:Y:S04]  /*5cb90*/  STS.U16 [R54+UR9+0x23180], R130 ;  /* 0x0231808236007988 */ /* 0x000fe80008000409 */
[----:B-1----:R-:W4:Y:S04]  /*5cba0*/  LDL.LU R145, [R1+0x219c] ;  /* 0x00219c0001917983 */ /* 0x002f280000300800 */
[----:B------:R-:W-:Y:S04]  /*5cbb0*/  STS.U16 [R54+UR9+0x33180], R77 ;  /* 0x0331804d36007988 */ /* 0x000fe80008000409 */
[----:B------:R-:W4:Y:S04]  /*5cbc0*/  LDL.LU R93, [R1+0x2198] ;  /* 0x00219800015d7983 */ /* 0x000f280000300800 */
[----:B------:R-:W-:Y:S04]  /*5cbd0*/  STS.U16 [R54+UR9+0x23580], R76 ;  /* 0x0235804c36007988 */ /* 0x000fe80008000409 */
[----:B------:R-:W4:Y:S04]  /*5cbe0*/  LDL.LU R92, [R1+0x2194] ;  /* 0x00219400015c7983 */ /* 0x000f280000300800 */
[----:B--2---:R0:W-:Y:S04]  /*5cbf0*/  STS.U16 [R54+UR9+0x33580], R107 ;  /* 0x0335806b36007988 */ /* 0x0041e80008000409 */
[----:B0-----:R-:W2:Y:S04]  /*5cc00*/  LDL.LU R107, [R1+0xf6c] ;  /* 0x000f6c00016b7983 */ /* 0x001ea80000300800 */
[----:B---3--:R0:W-:Y:S04]  /*5cc10*/  STS.U16 [R54+UR9+0x23980], R106 ;  /* 0x0239806a36007988 */ /* 0x0081e80008000409 */
[----:B0-----:R-:W3:Y:S04]  /*5cc20*/  LDL.LU R106, [R1+0xf68] ;  /* 0x000f6800016a7983 */ /* 0x001ee80000300800 */
[----:B----4-:R0:W-:Y:S04]  /*5cc30*/  STS.U16 [R54+UR9+0x33980], R131 ;  /* 0x0339808336007988 */ /* 0x0101e80008000409 */
        /* <DEDUP_REMOVED lines=19> */
[----:B------:R-:W-:Y:S04]  /*5cd70*/  STS.U16 [R54+UR9+0x34d80], R40 ;  /* 0x034d802836007988 */ /* 0x000fe80008000409 */
[----:B------:R-:W4:Y:S04]  /*5cd80*/  LDL.LU R9, [R1+0xde4] ;  /* 0x000de40001097983 */ /* 0x000f280000300800 */
[----:B------:R-:W-:Y:S04]  /*5cd90*/  STS.U16 [R54+UR9+0x25180], R133 ;  /* 0x0251808536007988 */ /* 0x000fe80008000409 */
[----:B------:R-:W-:Y:S04]  /*5cda0*/  STS.U16 [R54+UR9+0x35180], R132 ;  /* 0x0351808436007988 */ /* 0x000fe80008000409 */
[----:B------:R-:W-:Y:S04]  /*5cdb0*/  STS.U16 [R54+UR9+0x25580], R67 ;  /* 0x0255804336007988 */ /* 0x000fe80008000409 */
[----:B------:R-:W4:Y:S04]  /*5cdc0*/  LDL.LU R121, [R1+0xde0] ;  /* 0x000de00001797983 */ /* 0x000f280000300800 */
[----:B------:R-:W-:Y:S04]  /*5cdd0*/  STS.U16 [R54+UR9+0x35580], R66 ;  /* 0x0355804236007988 */ /* 0x000fe80008000409 */
[----:B------:R-:W-:Y:S04]  /*5cde0*/  STS.U16 [R54+UR9+0x25980], R147 ;  /* 0x0259809336007988 */ /* 0x000fe80008000409 */
[----:B------:R-:W-:Y:S04]  /*5cdf0*/  STS.U16 [R54+UR9+0x35980], R146 ;  /* 0x0359809236007988 */ /* 0x000fe80008000409 */
[----:B------:R-:W4:Y:S04]  /*5ce00*/  LDL.LU R26, [R1+0x1458] ;  /* 0x00145800011a7983 */ /* 0x000f280000300800 */
[----:B0-----:R-:W4:Y:S04]  /*5ce10*/  LDL.LU R12, [R1+0x1454] ;  /* 0x00145400010c7983 */ /* 0x001f280000300800 */
[----:B-1----:R-:W4:Y:S04]  /*5ce20*/  LDL.LU R13, [R1+0x1428] ;  /* 0x00142800010d7983 */ /* 0x002f280000300800 */
[----:B------:R-:W4:Y:S04]  /*5ce30*/  LDL.LU R27, [R1+0x1424] ;  /* 0x00142400011b7983 */ /* 0x000f280000300800 */
[----:B--2---:R-:W-:Y:S04]  /*5ce40*/  STS.U16 [R54+UR9+0x25d80], R107 ;  /* 0x025d806b36007988 */ /* 0x004fe80008000409 */
[----:B---3--:R-:W-:Y:S04]  /*5ce50*/  STS.U16 [R54+UR9+0x35d80], R106 ;  /* 0x035d806a36007988 */ /* 0x008fe80008000409 */
[----:B------:R0:W-:Y:S04]  /*5ce60*/  STS.U16 [R54+UR9+0x26180], R92 ;  /* 0x0261805c36007988 */ /* 0x0001e80008000409 */
[----:B0-----:R-:W2:Y:S04]  /*5ce70*/  LDL.LU R92, [R1+0x13f8] ;  /* 0x0013f800015c7983 */ /* 0x001ea80000300800 */
        /* <DEDUP_REMOVED lines=9> */
[----:B0-----:R-:W3:Y:S04]  /*5cf10*/  LDL.LU R93, [R1+0x1318] ;  /* 0x00131800015d7983 */ /* 0x001ee80000300800 */
[----:B------:R-:W3:Y:S04]  /*5cf20*/  LDL.LU R106, [R1+0x12e4] ;  /* 0x0012e400016a7983 */ /* 0x000ee80000300800 */
[----:B----4-:R-:W-:Y:S04]  /*5cf30*/  STS.U16 [R54+UR9+0x26580], R74 ;  /* 0x0265804a36007988 */ /* 0x010fe80008000409 */
        /* <DEDUP_REMOVED lines=11> */
[----:B------:R-:W-:Y:S04]  /*5cff0*/  STS.U16 [R54+UR9+0x27d80], R145 ;  /* 0x027d809136007988 */ /* 0x000fe80008000409 */
[----:B------:R-:W-:Y:S01]  /*5d000*/  STS.U16 [R54+UR9+0x37d80], R160 ;  /* 0x037d80a036007988 */ /* 0x000fe20008000409 */
[----:B0-----:R-:W-:-:S05]  /*5d010*/  LOP3.LUT R9, R2, 0x40, RZ, 0x3c, !PT ;  /* 0x0000004002097812 */ /* 0x001fca00078e3cff */
[----:B------:R-:W-:Y:S04]  /*5d020*/  STS.U16 [R9+UR9+0x20200], R26 ;  /* 0x0202001a09007988 */ /* 0x000fe80008000409 */
[----:B------:R-:W-:Y:S04]  /*5d030*/  STS.U16 [R9+UR9+0x30200], R12 ;  /* 0x0302000c09007988 */ /* 0x000fe80008000409 */
[----:B------:R-:W-:Y:S04]  /*5d040*/  STS.U16 [R9+UR9+0x20600], R13 ;  /* 0x0206000d09007988 */ /* 0x000fe80008000409 */
[----:B------:R-:W-:Y:S04]  /*5d050*/  STS.U16 [R9+UR9+0x30600], R27 ;  /* 0x0306001b09007988 */ /* 0x000fe80008000409 */
[----:B--2---:R0:W-:Y:S04]  /*5d060*/  STS.U16 [R9+UR9+0x20a00], R92 ;  /* 0x020a005c09007988 */ /* 0x0041e80008000409 */
[----:B---3--:R1:W-:Y:S04]  /*5d070*/  STS.U16 [R9+UR9+0x30a00], R40 ;  /* 0x030a002809007988 */ /* 0x0083e80008000409 */
        /* <DEDUP_REMOVED lines=24> */
[----:B-1----:R-:W4:Y:S04]  /*5d200*/  LDL.LU R40, [R1+0x1120] ;  /* 0x0011200001287983 */ /* 0x002f280000300800 */
        /* <DEDUP_REMOVED lines=15> */
[----:B---3--:R1:W-:Y:S04]  /*5d300*/  STS.U16 [R9+UR9+0x22200], R74 ;  /* 0x0222004a09007988 */ /* 0x0083e80008000409 */
[----:B----4-:R2:W-:Y:S04]  /*5d310*/  STS.U16 [R9+UR9+0x32200], R75 ;  /* 0x0322004b09007988 */ /* 0x0105e80008000409 */
[----:B------:R3:W-:Y:S04]  /*5d320*/  STS.U16 [R9+UR9+0x22600], R130 ;  /* 0x0226008209007988 */ /* 0x0007e80008000409 */
[----:B------:R4:W-:Y:S04]  /*5d330*/  STS.U16 [R9+UR9+0x32600], R154 ;  /* 0x0326009a09007988 */ /* 0x0009e80008000409 */
[----:B------:R2:W-:Y:S04]  /*5d340*/  STS.U16 [R9+UR9+0x22a00], R155 ;  /* 0x022a009b09007988 */ /* 0x0005e80008000409 */
[----:B0-----:R-:W4:Y:S04]  /*5d350*/  LDL.LU R92, [R1+0xf98] ;  /* 0x000f9800015c7983 */ /* 0x001f280000300800 */
[----:B-1----:R0:W5:Y:S04]  /*5d360*/  LDL.LU R74, [R1+0x2190] ;  /* 0x00219000014a7983 */ /* 0x0021680000300800 */
[----:B--2---:R0:W5:Y:S04]  /*5d370*/  LDL.LU R75, [R1+0x218c] ;  /* 0x00218c00014b7983 */ /* 0x0041680000300800 */
[----:B---3--:R-:W2:Y:S04]  /*5d380*/  LDL.LU R130, [R1+0x2188] ;  /* 0x0021880001827983 */ /* 0x008ea80000300800 */
[----:B----4-:R0:W5:Y:S04]  /*5d390*/  LDL.LU R154, [R1+0x2184] ;  /* 0x00218400019a7983 */ /* 0x0101680000300800 */
[----:B------:R0:W5:Y:S04]  /*5d3a0*/  LDL.LU R155, [R1+0x2180] ;  /* 0x00218000019b7983 */ /* 0x0001680000300800 */
[----:B------:R1:W-:Y:S04]  /*5d3b0*/  STS.U16 [R9+UR9+0x32a00], R131 ;  /* 0x032a008309007988 */ /* 0x0003e80008000409 */
[----:B------:R3:W-:Y:S04]  /*5d3c0*/  STS.U16 [R9+UR9+0x22e00], R76 ;  /* 0x022e004c09007988 */ /* 0x0007e80008000409 */
[----:B------:R4:W-:Y:S04]  /*5d3d0*/  STS.U16 [R9+UR9+0x32e00], R77 ;  /* 0x032e004d09007988 */ /* 0x0009e80008000409 */
[----:B------:R0:W-:Y:S04]  /*5d3e0*/  STS.U16 [R9+UR9+0x23200], R144 ;  /* 0x0232009009007988 */ /* 0x0001e80008000409 */
[----:B------:R0:W-:Y:S04]  /*5d3f0*/  STS.U16 [R9+UR9+0x33200], R156 ;  /* 0x0332009c09007988 */ /* 0x0001e80008000409 */
[----:B------:R0:W-:Y:S04]  /*5d400*/  STS.U16 [R9+UR9+0x23600], R157 ;  /* 0x0236009d09007988 */ /* 0x0001e80008000409 */
[----:B-1----:R-:W2:Y:S04]  /*5d410*/  LDL.LU R131, [R1+0x217c] ;  /* 0x00217c0001837983 */ /* 0x002ea80000300800 */
[----:B---3--:R1:W5:Y:S04]  /*5d420*/  LDL.LU R76, [R1+0x2178] ;  /* 0x00217800014c7983 */ /* 0x0083680000300800 */
[----:B----4-:R1:W5:Y:S04]  /*5d430*/  LDL.LU R77, [R1+0x2174] ;  /* 0x00217400014d7983 */ /* 0x0103680000300800 */
[----:B0-----:R-:W3:Y:S04]  /*5d440*/  LDL.LU R144, [R1+0x2170] ;  /* 0x0021700001907983 */ /* 0x001ee80000300800 */
        /* <DEDUP_REMOVED lines=8> */
[----:B0-----:R-:W2:Y:S04]  /*5d4d0*/  LDL.LU R54, [R1+0x2164] ;  /* 0x0021640001367983 */ /* 0x001ea80000300800 */
[----:B----4-:R-:W4:Y:S04]  /*5d4e0*/  LDL.LU R121, [R1+0x2160] ;  /* 0x0021600001797983 */ /* 0x010f280000300800 */
[----:B------:R-:W2:Y:S04]  /*5d4f0*/  LDL.LU R26, [R1+0x215c] ;  /* 0x00215c00011a7983 */ /* 0x000ea80000300800 */
[----:B------:R-:W2:Y:S04]  /*5d500*/  LDL.LU R27, [R1+0x2158] ;  /* 0x00215800011b7983 */ /* 0x000ea80000300800 */
[----:B-1----:R-:W2:Y:S04]  /*5d510*/  LDL.LU R40, [R1+0x2154] ;  /* 0x0021540001287983 */ /* 0x002ea80000300800 */
[----:B------:R-:W2:Y:S04]  /*5d520*/  LDL.LU R93, [R1+0x2150] ;  /* 0x00215000015d7983 */ /* 0x000ea80000300800 */
[----:B------:R0:W-:Y:S04]  /*5d530*/  STS.U16 [R9+UR9+0x34200], R106 ;  /* 0x0342006a09007988 */ /* 0x0001e80008000409 */
[----:B0-----:R-:W2:Y:S01]  /*5d540*/  LDL.LU R106, [R1+0x214c] ;  /* 0x00214c00016a7983 */ /* 0x001ea20000300800 */
[----:B------:R-:W-:-:S02]  /*5d550*/  PRMT R119, RZ, 0x7610, R119 ;  /* 0x00007610ff777816 */ /* 0x000fc40000000077 */
[----:B------:R-:W-:Y:S01]  /*5d560*/  PRMT R118, RZ, 0x7610, R118 ;  /* 0x00007610ff767816 */ /* 0x000fe20000000076 */
[----:B------:R-:W-:Y:S01]  /*5d570*/  STS.U16 [R9+UR9+0x24600], R145 ;  /* 0x0246009109007988 */ /* 0x000fe20008000409 */
[----:B------:R-:W-:-:S03]  /*5d580*/  PRMT R103, RZ, 0x7610, R103 ;  /* 0x00007610ff677816 */ /* 0x000fc60000000067 */
[----:B------:R0:W-:Y:S01]  /*5d590*/  STS.U16 [R9+UR9+0x34600], R160 ;  /* 0x034600a009007988 */ /* 0x0001e20008000409 */
[----:B------:R-:W-:Y:S02]  /*5d5a0*/  PRMT R102, RZ, 0x7610, R102 ;  /* 0x00007610ff667816 */ /* 0x000fe40000000066 */
[----:B------:R-:W-:Y:S02]  /*5d5b0*/  PRMT R89, RZ, 0x7610, R89 ;  /* 0x00007610ff597816 */ /* 0x000fe40000000059 */
[----:B------:R-:W-:Y:S01]  /*5d5c0*/  PRMT R88, RZ, 0x7610, R88 ;  /* 0x00007610ff587816 */ /* 0x000fe20000000058 */
[----:B------:R-:W3:Y:S01]  /*5d5d0*/  @!P1 LDG.E.U16 R119, desc[UR10][R142.64] ;  /* 0x0000000a8e779981 */ /* 0x000ee2000c1e1500 */
[----:B------:R-:W-:-:S03]  /*5d5e0*/  PRMT R37, RZ, 0x7610, R37 ;  /* 0x00007610ff257816 */ /* 0x000fc60000000025 */
[----:B------:R-:W3:Y:S04]  /*5d5f0*/  @!P0 LDG.E.U16 R118, desc[UR10][R62.64] ;  /* 0x0000000a3e768981 */ /* 0x000ee8000c1e1500 */
[----:B------:R-:W3:Y:S04]  /*5d600*/  @!P1 LDG.E.U16 R103, desc[UR10][R128.64] ;  /* 0x0000000a80679981 */ /* 0x000ee8000c1e1500 */
[----:B0-----:R-:W3:Y:S04]  /*5d610*/  LDL.LU R160, [R1+0xef0] ;  /* 0x000ef00001a07983 */ /* 0x001ee80000300800 */
[----:B------:R0:W-:Y:S04]  /*5d620*/  STS.U16 [R9+UR9+0x24a00], R12 ;  /* 0x024a000c09007988 */ /* 0x0001e80008000409 */
[----:B------:R-:W3:Y:S01]  /*5d630*/  @!P0 LDG.E.U16 R102, desc[UR10][R48.64] ;  /* 0x0000000a30668981 */ /* 0x000ee2000c1e1500 */
[----:B------:R-:W-:-:S03]  /*5d640*/  PRMT R23, RZ, 0x7610, R23 ;  /* 0x00007610ff177816 */ /* 0x000fc60000000017 */
[----:B------:R1:W-:Y:S04]  /*5d650*/  STS.U16 [R9+UR9+0x34a00], R13 ;  /* 0x034a000d09007988 */ /* 0x0003e80008000409 */
[----:B------:R-:W3:Y:S01]  /*5d660*/  @!P1 LDG.E.U16 R89, desc[UR10][R114.64] ;  /* 0x0000000a72599981 */ /* 0x000ee2000c1e1500 */
[----:B------:R-:W-:-:S03]  /*5d670*/  PRMT R22, RZ, 0x7610, R22 ;  /* 0x00007610ff167816 */ /* 0x000fc60000000016 */
[----:B------:R-:W-:Y:S04]  /*5d680*/  STS.U16 [R9+UR9+0x24e00], R133 ;  /* 0x024e008509007988 */ /* 0x000fe80008000409 */
[----:B------:R-:W3:Y:S01]  /*5d690*/  @!P0 LDG.E.U16 R88, desc[UR10][R34.64] ;  /* 0x0000000a22588981 */ /* 0x000ee2000c1e1500 */
[----:B------:R-:W-:-:S03]  /*5d6a0*/  PRMT R8, RZ, 0x7610, R8 ;  /* 0x00007610ff087816 */ /* 0x000fc60000000008 */
[----:B------:R-:W-:Y:S04]  /*5d6b0*/  STS.U16 [R9+UR9+0x34e00], R132 ;  /* 0x034e008409007988 */ /* 0x000fe80008000409 */
[----:B------:R-:W3:Y:S04]  /*5d6c0*/  @!P1 LDG.E.U16 R37, desc[UR10][R100.64] ;  /* 0x0000000a64259981 */ /* 0x000ee8000c1e1500 */
[----:B------:R-:W-:Y:S04]  /*5d6d0*/  STS.U16 [R9+UR9+0x25200], R67 ;  /* 0x0252004309007988 */ /* 0x000fe80008000409 */
[----:B------:R-:W-:Y:S04]  /*5d6e0*/  STS.U16 [R9+UR9+0x35200], R66 ;  /* 0x0352004209007988 */ /* 0x000fe80008000409 */
[----:B------:R-:W-:Y:S04]  /*5d6f0*/  STS.U16 [R9+UR9+0x25600], R147 ;  /* 0x0256009309007988 */ /* 0x000fe80008000409 */
[----:B------:R-:W3:Y:S04]  /*5d700*/  @!P0 LDG.E.U16 R23, desc[UR10][R20.64] ;  /* 0x0000000a14178981 */ /* 0x000ee8000c1e1500 */
[----:B------:R-:W-:Y:S04]  /*5d710*/  STS.U16 [R9+UR9+0x35600], R146 ;  /* 0x0356009209007988 */ /* 0x000fe80008000409 */
[----:B------:R-:W4:Y:S04]  /*5d720*/  @!P1 LDG.E.U16 R22, desc[UR10][R86.64] ;  /* 0x0000000a56169981 */ /* 0x000f28000c1e1500 */
[----:B------:R-:W-:Y:S04]  /*5d730*/  STS.U16 [R9+UR9+0x25a00], R107 ;  /* 0x025a006b09007988 */ /* 0x000fe80008000409 */
[----:B------:R-:W4:Y:S04]  /*5d740*/  @!P0 LDG.E.U16 R8, desc[UR10][R6.64] ;  /* 0x0000000a06088981 */ /* 0x000f28000c1e1500 */
[----:B0-----:R-:W4:Y:S04]  /*5d750*/  LDL.LU R12, [R1+0x1450] ;  /* 0x00145000010c7983 */ /* 0x001f280000300800 */
[----:B-1----:R-:W4:Y:S04]  /*5d760*/  LDL.LU R13, [R1+0x144c] ;  /* 0x00144c00010d7983 */ /* 0x002f280000300800 */
[----:B------:R-:W-:Y:S04]  /*5d770*/  STS.U16 [R9+UR9+0x35a00], R92 ;  /* 0x035a005c09007988 */ /* 0x000fe80008000409 */
[----:B--2---:R-:W-:Y:S04]  /*5d780*/  STS.U16 [R9+UR9+0x25e00], R106 ;  /* 0x025e006a09007988 */ /* 0x004fe80008000409 */
[----:B------:R0:W-:Y:S04]  /*5d790*/  STS.U16 [R9+UR9+0x35e00], R93 ;  /* 0x035e005d09007988 */ /* 0x0001e80008000409 */
[----:B0-----:R-:W2:Y:S04]  /*5d7a0*/  LDL.LU R93, [R1+0x1420] ;  /* 0x00142000015d7983 */ /* 0x001ea80000300800 */
        /* <DEDUP_REMOVED lines=26> */
[----:B----4-:R-:W-:Y:S04]  /*5d950*/  STS.U16 [R9+UR9+0x27e00], R22 ;  /* 0x027e001609007988 */ /* 0x010fe80008000409 */
[----:B------:R-:W-:Y:S01]  /*5d960*/  STS.U16 [R9+UR9+0x37e00], R8 ;  /* 0x037e000809007988 */ /* 0x000fe20008000409 */
[----:B0-----:R-:W-:-:S05]  /*5d970*/  LOP3.LUT R37, R2, 0x50, RZ, 0x3c, !PT ;  /* 0x0000005002257812 */ /* 0x001fca00078e3cff */
[----:B------:R-:W-:Y:S04]  /*5d980*/  STS.U16 [R37+UR9+0x20280], R12 ;  /* 0x0202800c25007988 */ /* 0x000fe80008000409 */
[----:B------:R-:W-:Y:S04]  /*5d990*/  STS.U16 [R37+UR9+0x30280], R13 ;  /* 0x0302800d25007988 */ /* 0x000fe80008000409 */
[----:B--2---:R0:W-:Y:S04]  /*5d9a0*/  STS.U16 [R37+UR9+0x20680], R93 ;  /* 0x0206805d25007988 */ /* 0x0041e80008000409 */
[----:B------:R1:W-:Y:S04]  /*5d9b0*/  STS.U16 [R37+UR9+0x30680], R106 ;  /* 0x0306806a25007988 */ /* 0x0003e80008000409 */
[----:B------:R-:W-:Y:S04]  /*5d9c0*/  STS.U16 [R37+UR9+0x20a80], R133 ;  /* 0x020a808525007988 */ /* 0x000fe80008000409 */
[----:B------:R-:W-:Y:S04]  /*5d9d0*/  STS.U16 [R37+UR9+0x30a80], R132 ;  /* 0x030a808425007988 */ /* 0x000fe80008000409 */
[----:B------:R-:W-:Y:S04]  /*5d9e0*/  STS.U16 [R37+UR9+0x20e80], R67 ;  /* 0x020e804325007988 */ /* 0x000fe80008000409 */
[----:B0-----:R-:W2:Y:S04]  /*5d9f0*/  LDL.LU R93, [R1+0x12d8] ;  /* 0x0012d800015d7983 */ /* 0x001ea80000300800 */
[----:B-1----:R-:W3:Y:S04]  /*5da00*/  LDL.LU R106, [R1+0x12a4] ;  /* 0x0012a400016a7983 */ /* 0x002ee80000300800 */
        /* <DEDUP_REMOVED lines=42> */
[----:B-1----:R-:W4:Y:S04]  /*5dcb0*/  LDL.LU R106, [R1+0xf90] ;  /* 0x000f9000016a7983 */ /* 0x002f280000300800 */
[----:B--2---:R-:W2:Y:S04]  /*5dcc0*/  LDL.LU R118, [R1+0x2148] ;  /* 0x0021480001767983 */ /* 0x004ea80000300800 */
[----:B---3--:R-:W3:Y:S04]  /*5dcd0*/  LDL.LU R119, [R1+0x2144] ;  /* 0x0021440001777983 */ /* 0x008ee80000300800 */
        /* <DEDUP_REMOVED lines=9> */
[----:B----4-:R1:W5:Y:S04]  /*5dd70*/  LDL.LU R89, [R1+0x2134] ;  /* 0x0021340001597983 */ /* 0x0103680000300800 */
[----:B0-----:R1:W5:Y:S04]  /*5dd80*/  LDL.LU R22, [R1+0x2130] ;  /* 0x0021300001167983 */ /* 0x0013680000300800 */
[----:B------:R1:W5:Y:S04]  /*5dd90*/  LDL.LU R23, [R1+0x212c] ;  /* 0x00212c0001177983 */ /* 0x0003680000300800 */
[----:B------:R1:W5:Y:S04]  /*5dda0*/  LDL.LU R102, [R1+0x2128] ;  /* 0x0021280001667983 */ /* 0x0003680000300800 */
[----:B------:R1:W5:Y:S04]  /*5ddb0*/  LDL.LU R103, [R1+0x2124] ;  /* 0x0021240001677983 */ /* 0x0003680000300800 */
[----:B------:R0:W-:Y:S04]  /*5ddc0*/  STS.U16 [R37+UR9+0x33680], R160 ;  /* 0x033680a025007988 */ /* 0x0001e80008000409 */
[----:B------:R4:W-:Y:S04]  /*5ddd0*/  STS.U16 [R37+UR9+0x23a80], R13 ;  /* 0x023a800d25007988 */ /* 0x0009e80008000409 */
[----:B------:R1:W-:Y:S04]  /*5dde0*/  STS.U16 [R37+UR9+0x33a80], R27 ;  /* 0x033a801b25007988 */ /* 0x0003e80008000409 */
[----:B------:R1:W-:Y:S04]  /*5ddf0*/  STS.U16 [R37+UR9+0x23e80], R92 ;  /* 0x023e805c25007988 */ /* 0x0003e80008000409 */
[----:B0-----:R-:W2:Y:S04]  /*5de00*/  LDL.LU R160, [R1+0x2120] ;  /* 0x0021200001a07983 */ /* 0x001ea80000300800 */
[----:B----4-:R-:W4:Y:S04]  /*5de10*/  LDL.LU R13, [R1+0x211c] ;  /* 0x00211c00010d7983 */ /* 0x010f280000300800 */
[----:B-1----:R-:W2:Y:S04]  /*5de20*/  LDL.LU R27, [R1+0x2118] ;  /* 0x00211800011b7983 */ /* 0x002ea80000300800 */
[----:B------:R-:W2:Y:S04]  /*5de30*/  LDL.LU R92, [R1+0x2114] ;  /* 0x00211400015c7983 */ /* 0x000ea80000300800 */
[----:B------:R-:W-:Y:S01]  /*5de40*/  STS.U16 [R37+UR9+0x33e80], R131 ;  /* 0x033e808325007988 */ /* 0x000fe20008000409 */
[----:B------:R-:W-:-:S03]  /*5de50*/  PRMT R117, RZ, 0x7610, R117 ;  /* 0x00007610ff757816 */ /* 0x000fc60000000075 */
[----:B------:R0:W-:Y:S01]  /*5de60*/  STS.U16 [R37+UR9+0x24280], R145 ;  /* 0x0242809125007988 */ /* 0x0001e20008000409 */
[----:B------:R-:W-:-:S03]  /*5de70*/  PRMT R116, RZ, 0x7610, R116 ;  /* 0x00007610ff747816 */ /* 0x000fc60000000074 */
[----:B------:R1:W-:Y:S01]  /*5de80*/  STS.U16 [R37+UR9+0x34280], R144 ;  /* 0x0342809025007988 */ /* 0x0003e20008000409 */
[----:B------:R-:W-:Y:S02]  /*5de90*/  PRMT R79, RZ, 0x7610, R79 ;  /* 0x00007610ff4f7816 */ /* 0x000fe4000000004f */
[----:B------:R-:W-:Y:S02]  /*5dea0*/  PRMT R78, RZ, 0x7610, R78 ;  /* 0x00007610ff4e7816 */ /* 0x000fe4000000004e */
[----:B------:R-:W-:Y:S02]  /*5deb0*/  PRMT R65, RZ, 0x7610, R65 ;  /* 0x00007610ff417816 */ /* 0x000fe40000000041 */
[----:B------:R-:W-:Y:S01]  /*5dec0*/  PRMT R64, RZ, 0x7610, R64 ;  /* 0x00007610ff407816 */ /* 0x000fe20000000040 */
[----:B------:R-:W3:Y:S04]  /*5ded0*/  @!P1 LDG.E.U16 R117, desc[UR10][R140.64] ;  /* 0x0000000a8c759981 */ /* 0x000ee8000c1e1500 */
[----:B0-----:R-:W3:Y:S01]  /*5dee0*/  LDL.LU R145, [R1+0xf20] ;  /* 0x000f200001917983 */ /* 0x001ee20000300800 */
[----:B------:R-:W-:-:S03]  /*5def0*/  PRMT R11, RZ, 0x7610, R11 ;  /* 0x00007610ff0b7816 */ /* 0x000fc6000000000b */
[----:B------:R-:W3:Y:S04]  /*5df00*/  @!P0 LDG.E.U16 R116, desc[UR10][R60.64] ;  /* 0x0000000a3c748981 */ /* 0x000ee8000c1e1500 */
[----:B-1----:R-:W3:Y:S01]  /*5df10*/  LDL.LU R144, [R1+0xeec] ;  /* 0x000eec0001907983 */ /* 0x002ee20000300800 */
[----:B------:R-:W-:-:S03]  /*5df20*/  PRMT R51, RZ, 0x7610, R51 ;  /* 0x00007610ff337816 */ /* 0x000fc60000000033 */
[----:B------:R-:W3:Y:S01]  /*5df30*/  @!P1 LDG.E.U16 R79, desc[UR10][R126.64] ;  /* 0x0000000a7e4f9981 */ /* 0x000ee2000c1e1500 */
[----:B------:R-:W-:-:S03]  /*5df40*/  PRMT R50, RZ, 0x7610, R50 ;  /* 0x00007610ff327816 */ /* 0x000fc60000000032 */
        /* <DEDUP_REMOVED lines=20> */
[----:B------:R-:W-:Y:S04]  /*5e090*/  STS.U16 [R37+UR9+0x35680], R26 ;  /* 0x0356801a25007988 */ /* 0x000fe80008000409 */
[----:B------:R-:W3:Y:S04]  /*5e0a0*/  LDL.LU R67, [R1+0x1414] ;  /* 0x0014140001437983 */ /* 0x000ee80000300800 */
[----:B------:R-:W3:Y:S04]  /*5e0b0*/  LDL.LU R66, [R1+0x13e8] ;  /* 0x0013e80001427983 */ /* 0x000ee80000300800 */
[----:B------:R-:W3:Y:S04]  /*5e0c0*/  LDL.LU R147, [R1+0x13e4] ;  /* 0x0013e40001937983 */ /* 0x000ee80000300800 */
[----:B------:R-:W3:Y:S04]  /*5e0d0*/  LDL.LU R146, [R1+0x13b4] ;  /* 0x0013b40001927983 */ /* 0x000ee80000300800 */
[----:B------:R-:W3:Y:S04]  /*5e0e0*/  LDL.LU R40, [R1+0x13b0] ;  /* 0x0013b00001287983 */ /* 0x000ee80000300800 */
[----:B------:R-:W3:Y:S04]  /*5e0f0*/  LDL.LU R107, [R1+0x137c] ;  /* 0x00137c00016b7983 */ /* 0x000ee80000300800 */
[----:B------:R-:W-:Y:S04]  /*5e100*/  STS.U16 [R37+UR9+0x25a80], R93 ;  /* 0x025a805d25007988 */ /* 0x000fe80008000409 */
[----:B------:R-:W-:Y:S04]  /*5e110*/  STS.U16 [R37+UR9+0x35a80], R106 ;  /* 0x035a806a25007988 */ /* 0x000fe80008000409 */
[----:B--2---:R-:W-:Y:S04]  /*5e120*/  STS.U16 [R37+UR9+0x25e80], R92 ;  /* 0x025e805c25007988 */ /* 0x004fe80008000409 */
[----:B------:R-:W-:Y:S04]  /*5e130*/  STS.U16 [R37+UR9+0x35e80], R27 ;  /* 0x035e801b25007988 */ /* 0x000fe80008000409 */
[----:B----4-:R0:W-:Y:S04]  /*5e140*/  STS.U16 [R37+UR9+0x26280], R13 ;  /* 0x0262800d25007988 */ /* 0x0101e80008000409 */
[----:B0-----:R-:W2:Y:S04]  /*5e150*/  LDL.LU R13, [R1+0x1378] ;  /* 0x00137800010d7983 */ /* 0x001ea80000300800 */
[----:B------:R-:W4:Y:S04]  /*5e160*/  LDL.LU R26, [R1+0x1344] ;  /* 0x00134400011a7983 */ /* 0x000f280000300800 */
        /* <DEDUP_REMOVED lines=13> */
[----:B------:R-:W3:Y:S04]  /*5e240*/  LDL.LU R92, [R1+0x130c] ;  /* 0x00130c00015c7983 */ /* 0x000ee80000300800 */
[----:B------:R-:W-:Y:S04]  /*5e250*/  STS.U16 [R37+UR9+0x37a80], R51 ;  /* 0x037a803325007988 */ /* 0x000fe80008000409 */
[----:B------:R-:W3:Y:S04]  /*5e260*/  LDL.LU R27, [R1+0x1308] ;  /* 0x00130800011b7983 */ /* 0x000ee80000300800 */
[----:B------:R-:W-:Y:S04]  /*5e270*/  STS.U16 [R37+UR9+0x27e80], R50 ;  /* 0x027e803225007988 */ /* 0x000fe80008000409 */
[----:B------:R-:W3:Y:S04]  /*5e280*/  LDL.LU R106, [R1+0x12d4] ;  /* 0x0012d400016a7983 */ /* 0x000ee80000300800 */
[----:B------:R1:W-:Y:S01]  /*5e290*/  STS.U16 [R37+UR9+0x37e80], R36 ;  /* 0x037e802425007988 */ /* 0x0003e20008000409 */
[----:B0-----:R-:W-:-:S03]  /*5e2a0*/  LOP3.LUT R11, R2, 0x60, RZ, 0x3c, !PT ;  /* 0x00000060020b7812 */ /* 0x001fc600078e3cff */
[----:B-1----:R-:W3:Y:S04]  /*5e2b0*/  LDL.LU R36, [R1+0x12d0] ;  /* 0x0012d00001247983 */ /* 0x002ee80000300800 */
[----:B------:R-:W3:Y:S04]  /*5e2c0*/  LDL.LU R37, [R1+0x129c] ;  /* 0x00129c0001257983 */ /* 0x000ee80000300800 */
[----:B------:R-:W3:Y:S04]  /*5e2d0*/  LDL.LU R116, [R1+0x1298] ;  /* 0x0012980001747983 */ /* 0x000ee80000300800 */
[----:B------:R-:W3:Y:S04]  /*5e2e0*/  LDL.LU R117, [R1+0x1264] ;  /* 0x0012640001757983 */ /* 0x000ee80000300800 */
[----:B------:R-:W3:Y:S04]  /*5e2f0*/  LDL.LU R50, [R1+0x1260] ;  /* 0x0012600001327983 */ /* 0x000ee80000300800 */
        /* <DEDUP_REMOVED lines=19> */
[----:B0-----:R-:W3:Y:S04]  /*5e430*/  LDL.LU R12, [R1+0x1114] ;  /* 0x00111400010c7983 */ /* 0x001ee80000300800 */
[----:B--2---:R0:W-:Y:S04]  /*5e440*/  STS.U16 [R11+UR9+0x31300], R13 ;  /* 0x0313000d0b007988 */ /* 0x0041e80008000409 */
[----:B----4-:R1:W-:Y:S04]  /*5e450*/  STS.U16 [R11+UR9+0x21700], R26 ;  /* 0x0217001a0b007988 */ /* 0x0103e80008000409 */
[----:B0-----:R-:W2:Y:S04]  /*5e460*/  LDL.LU R13, [R1+0x1110] ;  /* 0x00111000010d7983 */ /* 0x001ea80000300800 */
        /* <DEDUP_REMOVED lines=10> */
[----:B---3--:R0:W-:Y:S04]  /*5e510*/  STS.U16 [R11+UR9+0x31700], R93 ;  /* 0x0317005d0b007988 */ /* 0x0081e80008000409 */
[----:B------:R1:W-:Y:S04]  /*5e520*/  STS.U16 [R11+UR9+0x21b00], R92 ;  /* 0x021b005c0b007988 */ /* 0x0003e80008000409 */
[----:B------:R3:W-:Y:S04]  /*5e530*/  STS.U16 [R11+UR9+0x31b00], R27 ;  /* 0x031b001b0b007988 */ /* 0x0007e80008000409 */
[----:B------:R3:W-:Y:S04]  /*5e540*/  STS.U16 [R11+UR9+0x21f00], R106 ;  /* 0x021f006a0b007988 */ /* 0x0007e80008000409 */
[----:B0-----:R-:W4:Y:S04]  /*5e550*/  LDL.LU R93, [R1+0xfc4] ;  /* 0x000fc400015d7983 */ /* 0x001f280000300800 */
[----:B-1----:R-:W4:Y:S04]  /*5e560*/  LDL.LU R92, [R1+0xfc0] ;  /* 0x000fc000015c7983 */ /* 0x002f280000300800 */
[----:B---3--:R-:W3:Y:S04]  /*5e570*/  LDL.LU R27, [R1+0xf8c] ;  /* 0x000f8c00011b7983 */ /* 0x008ee80000300800 */
[----:B------:R-:W3:Y:S04]  /*5e580*/  LDL.LU R106, [R1+0xf88] ;  /* 0x000f8800016a7983 */ /* 0x000ee80000300800 */
        /* <DEDUP_REMOVED lines=27> */
[----:B------:R1:W-:Y:S01]  /*5e740*/  STS.U16 [R11+UR9+0x23f00], R12 ;  /* 0x023f000c0b007988 */ /* 0x0003e20008000409 */
[----:B------:R-:W-:-:S03]  /*5e750*/  PRMT R105, RZ, 0x7610, R105 ;  /* 0x00007610ff697816 */ /* 0x000fc60000000069 */
[----:B0-----:R0:W5:Y:S04]  /*5e760*/  LDL.LU R78, [R1+0x20e0] ;  /* 0x0020e000014e7983 */ /* 0x0011680000300800 */
[----:B------:R0:W5:Y:S04]  /*5e770*/  LDL.LU R79, [R1+0x20dc] ;  /* 0x0020dc00014f7983 */ /* 0x0001680000300800 */
[----:B-1----:R-:W3:Y:S04]  /*5e780*/  LDL.LU R160, [R1+0x20d8] ;  /* 0x0020d80001a07983 */ /* 0x002ee80000300800 */
[----:B------:R-:W3:Y:S01]  /*5e790*/  LDL.LU R12, [R1+0x20d4] ;  /* 0x0020d400010c7983 */ /* 0x000ee20000300800 */
[----:B------:R-:W-:-:S02]  /*5e7a0*/  PRMT R104, RZ, 0x7610, R104 ;  /* 0x00007610ff687816 */ /* 0x000fc40000000068 */
[----:B------:R-:W-:Y:S02]  /*5e7b0*/  PRMT R91, RZ, 0x7610, R91 ;  /* 0x00007610ff5b7816 */ /* 0x000fe4000000005b */
[----:B------:R-:W-:Y:S02]  /*5e7c0*/  PRMT R90, RZ, 0x7610, R90 ;  /* 0x00007610ff5a7816 */ /* 0x000fe4000000005a */
[----:B------:R-:W-:Y:S02]  /*5e7d0*/  PRMT R53, RZ, 0x7610, R53 ;  /* 0x00007610ff357816 */ /* 0x000fe40000000035 */
[----:B------:R-:W-:Y:S01]  /*5e7e0*/  PRMT R52, RZ, 0x7610, R52 ;  /* 0x00007610ff347816 */ /* 0x000fe20000000034 */
[----:B------:R-:W3:Y:S01]  /*5e7f0*/  @!P1 LDG.E.U16 R105, desc[UR10][R152.64] ;  /* 0x0000000a98699981 */ /* 0x000ee2000c1e1500 */
[----:B------:R-:W-:-:S03]  /*5e800*/  PRMT R41, RZ, 0x7610, R41 ;  /* 0x00007610ff297816 */ /* 0x000fc60000000029 */
        /* <DEDUP_REMOVED lines=16> */
[----:B--2---:R1:W-:Y:S04]  /*5e910*/  STS.U16 [R11+UR9+0x33f00], R13 ;  /* 0x033f000d0b007988 */ /* 0x0043e80008000409 */
[----:B----4-:R2:W-:Y:S04]  /*5e920*/  STS.U16 [R11+UR9+0x24300], R26 ;  /* 0x0243001a0b007988 */ /* 0x0105e80008000409 */
[----:B-1----:R-:W4:Y:S04]  /*5e930*/  LDL.LU R13, [R1+0x20d0] ;  /* 0x0020d000010d7983 */ /* 0x002f280000300800 */
[----:B--2---:R-:W2:Y:S04]  /*5e940*/  LDL.LU R26, [R1+0x20cc] ;  /* 0x0020cc00011a7983 */ /* 0x004ea80000300800 */
[----:B------:R-:W-:Y:S04]  /*5e950*/  STS.U16 [R11+UR9+0x34300], R120 ;  /* 0x034300780b007988 */ /* 0x000fe80008000409 */
        /* <DEDUP_REMOVED lines=16> */
[----:B------:R-:W-:Y:S04]  /*5ea60*/  STS.U16 [R11+UR9+0x25700], R93 ;  /* 0x0257005d0b007988 */ /* 0x000fe80008000409 */
[----:B------:R-:W-:Y:S04]  /*5ea70*/  STS.U16 [R11+UR9+0x35700], R92 ;  /* 0x0357005c0b007988 */ /* 0x000fe80008000409 */
[----:B---3--:R-:W-:Y:S04]  /*5ea80*/  STS.U16 [R11+UR9+0x25b00], R27 ;  /* 0x025b001b0b007988 */ /* 0x008fe80008000409 */
[----:B------:R-:W-:Y:S04]  /*5ea90*/  STS.U16 [R11+UR9+0x35b00], R106 ;  /* 0x035b006a0b007988 */ /* 0x000fe80008000409 */
[----:B--2---:R-:W-:Y:S04]  /*5eaa0*/  STS.U16 [R11+UR9+0x25f00], R26 ;  /* 0x025f001a0b007988 */ /* 0x004fe80008000409 */
        /* <DEDUP_REMOVED lines=19> */
[----:B------:R-:W-:Y:S04]  /*5ebe0*/  STS.U16 [R11+UR9+0x27b00], R38 ;  /* 0x027b00260b007988 */ /* 0x000fe80008000409 */
[----:B------:R-:W4:Y:S04]  /*5ebf0*/  LDL.LU R106, [R1+0x12cc] ;  /* 0x0012cc00016a7983 */ /* 0x000f280000300800 */
[----:B------:R-:W-:Y:S04]  /*5ec00*/  STS.U16 [R11+UR9+0x37b00], R25 ;  /* 0x037b00190b007988 */ /* 0x000fe80008000409 */
[----:B------:R-:W-:Y:S04]  /*5ec10*/  STS.U16 [R11+UR9+0x27f00], R24 ;  /* 0x027f00180b007988 */ /* 0x000fe80008000409 */
[----:B------:R-:W4:Y:S04]  /*5ec20*/  LDL.LU R120, [R1+0x12c8] ;  /* 0x0012c80001787983 */ /* 0x000f280000300800 */
[----:B------:R1:W-:Y:S04]  /*5ec30*/  STS.U16 [R11+UR9+0x37f00], R10 ;  /* 0x037f000a0b007988 */ /* 0x0003e80008000409 */
[----:B0-----:R-:W4:Y:S01]  /*5ec40*/  LDL.LU R41, [R1+0x1294] ;  /* 0x0012940001297983 */ /* 0x001f220000300800 */
[----:B------:R-:W-:-:S03]  /*5ec50*/  LOP3.LUT R160, R2, 0x70, RZ, 0x3c, !PT ;  /* 0x0000007002a07812 */ /* 0x000fc600078e3cff */
        /* <DEDUP_REMOVED lines=14> */
[----:B------:R0:W-:Y:S04]  /*5ed40*/  STS.U16 [R160+UR9+0x30380], R132 ;  /* 0x03038084a0007988 */ /* 0x0001e80008000409 */
[----:B------:R-:W4:Y:S04]  /*5ed50*/  LDL.LU R53, [R1+0x110c] ;  /* 0x00110c0001357983 */ /* 0x000f280000300800 */
[----:B------:R-:W-:Y:S04]  /*5ed60*/  STS.U16 [R160+UR9+0x20780], R67 ;  /* 0x02078043a0007988 */ /* 0x000fe80008000409 */
[----:B------:R1:W-:Y:S04]  /*5ed70*/  STS.U16 [R160+UR9+0x30780], R66 ;  /* 0x03078042a0007988 */ /* 0x0003e80008000409 */
[----:B------:R-:W-:Y:S04]  /*5ed80*/  STS.U16 [R160+UR9+0x20b80], R147 ;  /* 0x020b8093a0007988 */ /* 0x000fe80008000409 */
[----:B------:R1:W-:Y:S04]  /*5ed90*/  STS.U16 [R160+UR9+0x30b80], R146 ;  /* 0x030b8092a0007988 */ /* 0x0003e80008000409 */
[----:B0-----:R-:W4:Y:S04]  /*5eda0*/  LDL.LU R132, [R1+0x1108] ;  /* 0x0011080001847983 */ /* 0x001f280000300800 */
[----:B------:R-:W4:Y:S04]  /*5edb0*/  LDL.LU R133, [R1+0x10d4] ;  /* 0x0010d40001857983 */ /* 0x000f280000300800 */
[----:B-1----:R-:W4:Y:S04]  /*5edc0*/  LDL.LU R66, [R1+0x10d0] ;  /* 0x0010d00001427983 */ /* 0x002f280000300800 */
[----:B------:R-:W4:Y:S04]  /*5edd0*/  LDL.LU R67, [R1+0x109c] ;  /* 0x00109c0001437983 */ /* 0x000f280000300800 */
[----:B------:R0:W-:Y:S04]  /*5ede0*/  STS.U16 [R160+UR9+0x20f80], R40 ;  /* 0x020f8028a0007988 */ /* 0x0001e80008000409 */
[----:B------:R-:W4:Y:S04]  /*5edf0*/  LDL.LU R146, [R1+0x1098] ;  /* 0x0010980001927983 */ /* 0x000f280000300800 */
[----:B------:R-:W4:Y:S04]  /*5ee00*/  LDL.LU R147, [R1+0x1064] ;  /* 0x0010640001937983 */ /* 0x000f280000300800 */
[----:B------:R1:W-:Y:S04]  /*5ee10*/  STS.U16 [R160+UR9+0x30f80], R107 ;  /* 0x030f806ba0007988 */ /* 0x0003e80008000409 */
[----:B0-----:R-:W4:Y:S04]  /*5ee20*/  LDL.LU R40, [R1+0x1060] ;  /* 0x0010600001287983 */ /* 0x001f280000300800 */
[----:B-1----:R-:W4:Y:S01]  /*5ee30*/  LDL.LU R107, [R1+0x102c] ;  /* 0x00102c00016b7983 */ /* 0x002f220000300800 */
[----:B------:R-:W-:-:S02]  /*5ee40*/  PRMT R55, RZ, 0x7610, R55 ;  /* 0x00007610ff377816 */ /* 0x000fc40000000037 */
[----:B------:R-:W-:Y:S02]  /*5ee50*/  PRMT R134, RZ, 0x7610, R134 ;  /* 0x00007610ff867816 */ /* 0x000fe40000000086 */
[----:B------:R-:W-:Y:S02]  /*5ee60*/  PRMT R135, RZ, 0x7610, R135 ;  /* 0x00007610ff877816 */ /* 0x000fe40000000087 */
[----:B------:R-:W-:Y:S02]  /*5ee70*/  PRMT R68, RZ, 0x7610, R68 ;  /* 0x00007610ff447816 */ /* 0x000fe40000000044 */
[----:B------:R-:W-:Y:S02]  /*5ee80*/  PRMT R69, RZ, 0x7610, R69 ;  /* 0x00007610ff457816 */ /* 0x000fe40000000045 */
[----:B------:R-:W-:Y:S01]  /*5ee90*/  PRMT R148, RZ, 0x7610, R148 ;  /* 0x00007610ff947816 */ /* 0x000fe20000000094 */
[----:B------:R-:W4:Y:S01]  /*5eea0*/  @!P1 LDG.E.U16 R55, desc[UR10][R150.64] ;  /* 0x0000000a96379981 */ /* 0x000f22000c1e1500 */
[----:B------:R-:W-:-:S03]  /*5eeb0*/  PRMT R149, RZ, 0x7610, R149 ;  /* 0x00007610ff957816 */ /* 0x000fc60000000095 */
        /* <DEDUP_REMOVED lines=10> */
[----:B------:R-:W4:Y:S04]  /*5ef60*/  @!P1 LDG.E.U16 R149, desc[UR10][R108.64] ;  /* 0x0000000a6c959981 */ /* 0x000f28000c1e1500 */
[----:B------:R-:W4:Y:S04]  /*5ef70*/  @!P0 LDG.E.U16 R3, desc[UR10][R28.64] ;  /* 0x0000000a1c038981 */ /* 0x000f28000c1e1500 */
[----:B------:R-:W4:Y:S04]  /*5ef80*/  @!P1 LDG.E.U16 R161, desc[UR10][R94.64] ;  /* 0x0000000a5ea19981 */ /* 0x000f28000c1e1500 */
[----:B------:R-:W4:Y:S04]  /*5ef90*/  @!P0 LDG.E.U16 R165, desc[UR10][R14.64] ;  /* 0x0000000a0ea58981 */ /* 0x000f28000c1e1500 */
[----:B------:R-:W4:Y:S04]  /*5efa0*/  @!P1 LDG.E.U16 R164, desc[UR10][R158.64] ;  /* 0x0000000a9ea49981 */ /* 0x000f28000c1e1500 */
[----:B------:R-:W4:Y:S04]  /*5efb0*/  @!P0 LDG.E.U16 R0, desc[UR10][R80.64] ;  /* 0x0000000a50008981 */ /* 0x000f28000c1e1500 */
[----:B--2---:R-:W-:Y:S04]  /*5efc0*/  STS.U16 [R160+UR9+0x21380], R13 ;  /* 0x0213800da0007988 */ /* 0x004fe80008000409 */
[----:B---3--:R0:W-:Y:S04]  /*5efd0*/  STS.U16 [R160+UR9+0x31380], R12 ;  /* 0x0313800ca0007988 */ /* 0x0081e80008000409 */
[----:B----4-:R-:W-:Y:S04]  /*5efe0*/  STS.U16 [R160+UR9+0x21780], R93 ;  /* 0x0217805da0007988 */ /* 0x010fe80008000409 */
[----:B------:R1:W-:Y:S04]  /*5eff0*/  STS.U16 [R160+UR9+0x31780], R92 ;  /* 0x0317805ca0007988 */ /* 0x0003e80008000409 */
[----:B------:R-:W-:Y:S04]  /*5f000*/  STS.U16 [R160+UR9+0x21b80], R27 ;  /* 0x021b801ba0007988 */ /* 0x000fe80008000409 */
[----:B0-----:R-:W2:Y:S04]  /*5f010*/  LDL.LU R12, [R1+0x1028] ;  /* 0x00102800010c7983 */ /* 0x001ea80000300800 */
[----:B------:R-:W3:Y:S04]  /*5f020*/  LDL.LU R13, [R1+0xff4] ;  /* 0x000ff400010d7983 */ /* 0x000ee80000300800 */
[----:B------:R0:W-:Y:S04]  /*5f030*/  STS.U16 [R160+UR9+0x31b80], R26 ;  /* 0x031b801aa0007988 */ /* 0x0001e80008000409 */
[----:B-1----:R-:W4:Y:S04]  /*5f040*/  LDL.LU R92, [R1+0xff0] ;  /* 0x000ff000015c7983 */ /* 0x002f280000300800 */
[----:B------:R-:W4:Y:S04]  /*5f050*/  LDL.LU R93, [R1+0xfbc] ;  /* 0x000fbc00015d7983 */ /* 0x000f280000300800 */
[----:B------:R1:W-:Y:S04]  /*5f060*/  STS.U16 [R160+UR9+0x21f80], R106 ;  /* 0x021f806aa0007988 */ /* 0x0003e80008000409 */
[----:B------:R0:W-:Y:S04]  /*5f070*/  STS.U16 [R160+UR9+0x31f80], R120 ;  /* 0x031f8078a0007988 */ /* 0x0001e80008000409 */
[----:B------:R1:W-:Y:S04]  /*5f080*/  STS.U16 [R160+UR9+0x22380], R41 ;  /* 0x02238029a0007988 */ /* 0x0003e80008000409 */
[----:B0-----:R-:W4:Y:S04]  /*5f090*/  LDL.LU R26, [R1+0xfb8] ;  /* 0x000fb800011a7983 */ /* 0x001f280000300800 */
[----:B------:R-:W4:Y:S04]  /*5f0a0*/  LDL.LU R27, [R1+0xf84] ;  /* 0x000f8400011b7983 */ /* 0x000f280000300800 */
[----:B-1----:R-:W4:Y:S04]  /*5f0b0*/  LDL.LU R106, [R1+0xf80] ;  /* 0x000f8000016a7983 */ /* 0x002f280000300800 */
[----:B------:R0:W-:Y:S04]  /*5f0c0*/  STS.U16 [R160+UR9+0x32380], R10 ;  /* 0x0323800aa0007988 */ /* 0x0001e80008000409 */
[----:B------:R-:W4:Y:S04]  /*5f0d0*/  LDL.LU R120, [R1+0x20c8] ;  /* 0x0020c80001787983 */ /* 0x000f280000300800 */
[----:B------:R-:W4:Y:S04]  /*5f0e0*/  LDL.LU R41, [R1+0x20c4] ;  /* 0x0020c40001297983 */ /* 0x000f280000300800 */
[----:B------:R1:W-:Y:S04]  /*5f0f0*/  STS.U16 [R160+UR9+0x22780], R11 ;  /* 0x0227800ba0007988 */ /* 0x0003e80008000409 */
[----:B------:R0:W-:Y:S04]  /*5f100*/  STS.U16 [R160+UR9+0x32780], R90 ;  /* 0x0327805aa0007988 */ /* 0x0001e80008000409 */
[----:B------:R1:W-:Y:S04]  /*5f110*/  STS.U16 [R160+UR9+0x22b80], R91 ;  /* 0x022b805ba0007988 */ /* 0x0003e80008000409 */
[----:B------:R1:W-:Y:S04]  /*5f120*/  STS.U16 [R160+UR9+0x32b80], R24 ;  /* 0x032b8018a0007988 */ /* 0x0003e80008000409 */
[----:B0-----:R0:W5:Y:S04]  /*5f130*/  LDL.LU R10, [R1+0x20c0] ;  /* 0x0020c000010a7983 */ /* 0x0011680000300800 */
[----:B-1----:R0:W5:Y:S04]  /*5f140*/  LDL.LU R11, [R1+0x20bc] ;  /* 0x0020bc00010b7983 */ /* 0x0021680000300800 */
[----:B------:R1:W-:Y:S04]  /*5f150*/  STS.U16 [R160+UR9+0x22f80], R25 ;  /* 0x022f8019a0007988 */ /* 0x0003e80008000409 */
[----:B------:R0:W5:Y:S04]  /*5f160*/  LDL.LU R90, [R1+0x20b8] ;  /* 0x0020b800015a7983 */ /* 0x0001680000300800 */
[----:B------:R0:W5:Y:S04]  /*5f170*/  LDL.LU R91, [R1+0x20b4] ;  /* 0x0020b400015b7983 */ /* 0x0001680000300800 */
[----:B------:R0:W5:Y:S04]  /*5f180*/  LDL.LU R24, [R1+0x20b0] ;  /* 0x0020b00001187983 */ /* 0x0001680000300800 */
[----:B------:R0:W-:Y:S04]  /*5f190*/  STS.U16 [R160+UR9+0x32f80], R104 ;  /* 0x032f8068a0007988 */ /* 0x0001e80008000409 */
[----:B------:R0:W-:Y:S04]  /*5f1a0*/  STS.U16 [R160+UR9+0x23380], R105 ;  /* 0x02338069a0007988 */ /* 0x0001e80008000409 */
[----:B------:R0:W-:Y:S04]  /*5f1b0*/  STS.U16 [R160+UR9+0x33380], R38 ;  /* 0x03338026a0007988 */ /* 0x0001e80008000409 */
[----:B-1----:R1:W5:Y:S04]  /*5f1c0*/  LDL.LU R25, [R1+0x20ac] ;  /* 0x0020ac0001197983 */ /* 0x0023680000300800 */
[----:B------:R1:W-:Y:S04]  /*5f1d0*/  STS.U16 [R160+UR9+0x23780], R39 ;  /* 0x02378027a0007988 */ /* 0x0003e80008000409 */
[----:B------:R1:W-:Y:S04]  /*5f1e0*/  STS.U16 [R160+UR9+0x33780], R118 ;  /* 0x03378076a0007988 */ /* 0x0003e80008000409 */
[----:B0-----:R0:W5:Y:S04]  /*5f1f0*/  LDL.LU R104, [R1+0x20a8] ;  /* 0x0020a80001687983 */ /* 0x0011680000300800 */
[----:B------:R0:W5:Y:S04]  /*5f200*/  LDL.LU R105, [R1+0x20a4] ;  /* 0x0020a40001697983 */ /* 0x0001680000300800 */
[----:B------:R0:W5:Y:S04]  /*5f210*/  LDL.LU R38, [R1+0x20a0] ;  /* 0x0020a00001267983 */ /* 0x0001680000300800 */
[----:B------:R0:W-:Y:S04]  /*5f220*/  STS.U16 [R160+UR9+0x23b80], R119 ;  /* 0x023b8077a0007988 */ /* 0x0001e80008000409 */
[----:B------:R0:W-:Y:S04]  /*5f230*/  STS.U16 [R160+UR9+0x33b80], R52 ;  /* 0x033b8034a0007988 */ /* 0x0001e80008000409 */
[----:B-1----:R1:W5:Y:S04]  /*5f240*/  LDL.LU R39, [R1+0x209c] ;  /* 0x00209c0001277983 */ /* 0x0023680000300800 */
[----:B------:R1:W5:Y:S04]  /*5f250*/  LDL.LU R118, [R1+0x2098] ;  /* 0x0020980001767983 */ /* 0x0003680000300800 */
[----:B------:R0:W-:Y:S04]  /*5f260*/  STS.U16 [R160+UR9+0x23f80], R53 ;  /* 0x023f8035a0007988 */ /* 0x0001e80008000409 */
[----:B------:R1:W-:Y:S04]  /*5f270*/  STS.U16 [R160+UR9+0x33f80], R132 ;  /* 0x033f8084a0007988 */ /* 0x0003e80008000409 */
[----:B------:R1:W-:Y:S04]  /*5f280*/  STS.U16 [R160+UR9+0x24380], R133 ;  /* 0x02438085a0007988 */ /* 0x0003e80008000409 */
[----:B0-----:R0:W5:Y:S04]  /*5f290*/  LDL.LU R119, [R1+0x2094] ;  /* 0x0020940001777983 */ /* 0x0011680000300800 */
[----:B------:R0:W5:Y:S04]  /*5f2a0*/  LDL.LU R52, [R1+0x2090] ;  /* 0x0020900001347983 */ /* 0x0001680000300800 */
[----:B------:R0:W-:Y:S04]  /*5f2b0*/  STS.U16 [R160+UR9+0x34380], R66 ;  /* 0x03438042a0007988 */ /* 0x0001e80008000409 */
[----:B------:R0:W5:Y:S04]  /*5f2c0*/  LDL.LU R53, [R1+0x208c] ;  /* 0x00208c0001357983 */ /* 0x0001680000300800 */
[----:B-1----:R1:W5:Y:S04]  /*5f2d0*/  LDL.LU R132, [R1+0x2088] ;  /* 0x0020880001847983 */ /* 0x0023680000300800 */
[----:B------:R1:W5:Y:S04]  /*5f2e0*/  LDL.LU R133, [R1+0x2084] ;  /* 0x0020840001857983 */ /* 0x0003680000300800 */
[----:B------:R0:W-:Y:S04]  /*5f2f0*/  STS.U16 [R160+UR9+0x24780], R67 ;  /* 0x02478043a0007988 */ /* 0x0001e80008000409 */
[----:B------:R1:W-:Y:S04]  /*5f300*/  STS.U16 [R160+UR9+0x34780], R146 ;  /* 0x03478092a0007988 */ /* 0x0003e80008000409 */
[----:B------:R1:W-:Y:S04]  /*5f310*/  STS.U16 [R160+UR9+0x24b80], R147 ;  /* 0x024b8093a0007988 */ /* 0x0003e80008000409 */
[----:B0-----:R0:W5:Y:S04]  /*5f320*/  LDL.LU R66, [R1+0x2080] ;  /* 0x0020800001427983 */ /* 0x0011680000300800 */
[----:B------:R0:W-:Y:S04]  /*5f330*/  STS.U16 [R160+UR9+0x34b80], R40 ;  /* 0x034b8028a0007988 */ /* 0x0001e80008000409 */
[----:B------:R0:W-:Y:S04]  /*5f340*/  STS.U16 [R160+UR9+0x24f80], R107 ;  /* 0x024f806ba0007988 */ /* 0x0001e80008000409 */
[----:B------:R0:W5:Y:S04]  /*5f350*/  LDL.LU R67, [R1+0x207c] ;  /* 0x00207c0001437983 */ /* 0x0001680000300800 */
[----:B-1----:R1:W5:Y:S04]  /*5f360*/  LDL.LU R146, [R1+0x2078] ;  /* 0x0020780001927983 */ /* 0x0023680000300800 */
[----:B------:R1:W5:Y:S04]  /*5f370*/  LDL.LU R147, [R1+0x2074] ;  /* 0x0020740001937983 */ /* 0x0003680000300800 */
[----:B0-----:R-:W4:Y:S04]  /*5f380*/  LDL.LU R40, [R1+0x2070] ;  /* 0x0020700001287983 */ /* 0x001f280000300800 */
[----:B------:R-:W4:Y:S04]  /*5f390*/  LDL.LU R107, [R1+0x206c] ;  /* 0x00206c00016b7983 */ /* 0x000f280000300800 */
[----:B--2---:R0:W-:Y:S04]  /*5f3a0*/  STS.U16 [R160+UR9+0x34f80], R12 ;  /* 0x034f800ca0007988 */ /* 0x0041e80008000409 */
[----:B---3--:R2:W-:Y:S04]  /*5f3b0*/  STS.U16 [R160+UR9+0x25380], R13 ;  /* 0x0253800da0007988 */ /* 0x0085e80008000409 */
[----:B----4-:R3:W-:Y:S04]  /*5f3c0*/  STS.U16 [R160+UR9+0x35380], R92 ;  /* 0x0353805ca0007988 */ /* 0x0107e80008000409 */
[----:B------:R4:W-:Y:S04]  /*5f3d0*/  STS.U16 [R160+UR9+0x25780], R93 ;  /* 0x0257805da0007988 */ /* 0x0009e80008000409 */
[----:B0-----:R1:W5:Y:S04]  /*5f3e0*/  LDL.LU R12, [R1+0x2068] ;  /* 0x00206800010c7983 */ /* 0x0013680000300800 */
[----:B--2---:R1:W5:Y:S04]  /*5f3f0*/  LDL.LU R13, [R1+0x2064] ;  /* 0x00206400010d7983 */ /* 0x0043680000300800 */
[----:B---3--:R1:W5:Y:S04]  /*5f400*/  LDL.LU R92, [R1+0x2060] ;  /* 0x00206000015c7983 */ /* 0x0083680000300800 */
[----:B------:R0:W-:Y:S04]  /*5f410*/  STS.U16 [R160+UR9+0x35780], R26 ;  /* 0x0357801aa0007988 */ /* 0x0001e80008000409 */
[----:B----4-:R1:W5:Y:S04]  /*5f420*/  LDL.LU R93, [R1+0x205c] ;  /* 0x00205c00015d7983 */ /* 0x0103680000300800 */
[----:B------:R2:W-:Y:S04]  /*5f430*/  STS.U16 [R160+UR9+0x25b80], R27 ;  /* 0x025b801ba0007988 */ /* 0x0005e80008000409 */
[----:B------:R3:W-:Y:S04]  /*5f440*/  STS.U16 [R160+UR9+0x35b80], R106 ;  /* 0x035b806aa0007988 */ /* 0x0007e80008000409 */
[----:B0-----:R1:W5:Y:S04]  /*5f450*/  LDL.LU R26, [R1+0x2058] ;  /* 0x00205800011a7983 */ /* 0x0013680000300800 */
[----:B--2---:R1:W5:Y:S04]  /*5f460*/  LDL.LU R27, [R1+0x2054] ;  /* 0x00205400011b7983 */ /* 0x0043680000300800 */
[----:B---3--:R1:W5:Y:S04]  /*5f470*/  LDL.LU R106, [R1+0x2050] ;  /* 0x00205000016a7983 */ /* 0x0083680000300800 */
        /* <DEDUP_REMOVED lines=10> */
[----:B-1----:R0:W5:Y:S04]  /*5f520*/  LDL.LU R121, [R1+0x203c] ;  /* 0x00203c0001797983 */ /* 0x0021680000300800 */
        /* <DEDUP_REMOVED lines=18> */
[----:B------:R1:W-:Y:S01]  /*5f650*/  STS.U16 [R160+UR9+0x37f80], R0 ;  /* 0x037f8000a0007988 */ /* 0x0003e20008000409 */
[----:B------:R2:W-:Y:S06]  /*5f660*/  MEMBAR.ALL.CTA ;  /* 0x0000000000007992 */ /* 0x0005ec0000008000 */
[----:B--2---:R-:W2:Y:S04]  /*5f670*/  FENCE.VIEW.ASYNC.S ;  /* 0x00000000000073c6 */ /* 0x004ea80000000000 */
[----:B0-----:R0:W5:Y:S04]  /*5f680*/  LDL.LU R149, [R1+0x201c] ;  /* 0x00201c0001957983 */ /* 0x0011680000300800 */
[----:B------:R0:W5:Y:S04]  /*5f690*/  LDL.LU R3, [R1+0x2018] ;  /* 0x0020180001037983 */ /* 0x0001680000300800 */
[----:B---3--:R0:W5:Y:S04]  /*5f6a0*/  LDL.LU R161, [R1+0x2014] ;  /* 0x0020140001a17983 */ /* 0x0081680000300800 */
[----:B----4-:R0:W5:Y:S04]  /*5f6b0*/  LDL.LU R165, [R1+0x2010] ;  /* 0x0020100001a57983 */ /* 0x0101680000300800 */
[----:B------:R0:W5:Y:S04]  /*5f6c0*/  LDL.LU R164, [R1+0x200c] ;  /* 0x00200c0001a47983 */ /* 0x0001680000300800 */
[----:B-1----:R0:W5:Y:S04]  /*5f6d0*/  LDL.LU R160, [R1+0x2008] ;  /* 0x0020080001a07983 */ /* 0x0021680000300800 */
[----:B------:R0:W5:Y:S01]  /*5f6e0*/  LDL.LU R0, [R1+0x2004] ;  /* 0x0020040001007983 */ /* 0x0001620000300800 */
[----:B------:R-:W-:-:S04]  /*5f6f0*/  ULEA UR4, UR76, UR9, 0x3 ;  /* 0x000000094c047291 */ /* 0x000fc8000f8e18ff */
[----:B------:R-:W-:Y:S01]  /*5f700*/  UIADD3 UR4, UPT, UPT, UR4, 0x50000, URZ ;  /* 0x0005000004047890 */ /* 0x000fe2000fffe0ff */
[----:B--2---:R-:W-:Y:S06]  /*5f710*/  BAR.SYNC.DEFER_BLOCKING 0x0 ;  /* 0x0000000000007b1d */ /* 0x004fec0000010000 */
[----:B------:R-:W-:Y:S05]  /*5f720*/  BRA.U UP1, `(.L_x_9) ;  /* 0x0000000101807547 */ /* 0x000fea000b800000 */
[----:B------:R1:W-:Y:S01]  /*5f730*/  STL [R1+0x2008], R2 ;  /* 0x0020080201007387 */ /* 0x0003e20000100800 */
[----:B------:R-:W-:Y:S01]  /*5f740*/  UMOV UR73, 0x40004040 ;  /* 0x4000404000497882 */ /* 0x000fe20000000000 */
[----:B------:R-:W-:Y:S02]  /*5f750*/  UMOV UR75, 0x40004040 ;  /* 0x40004040004b7882 */ /* 0x000fe40000000000 */
[----:B-----5:R2:W-:Y:S01]  /*5f760*/  STL [R1+0x2004], R0 ;  /* 0x0020040001007387 */ /* 0x0205e20000100800 */
[----:B-1----:R-:W-:Y:S01]  /*5f770*/  MOV.SPILL R2, UR7 ;  /* 0x0000000700027c02 */ /* 0x002fe20009000f00 */
[----:B------:R-:W-:Y:S01]  /*5f780*/  UMOV UR7, 0x4408490 ;  /* 0x0440849000077882 */ /* 0x000fe20000000000 */
[----:B--2---:R-:W-:Y:S01]  /*5f790*/  MOV.SPILL R0, UR6 ;  /* 0x0000000600007c02 */ /* 0x004fe20009000f00 */
[----:B------:R-:W-:Y:S02]  /*5f7a0*/  UMOV UR6, 0x0 ;  /* 0x0000000000067882 */ /* 0x000fe40000000000 */
[----:B------:R-:W-:Y:S01]  /*5f7b0*/  UTCHMMA gdesc[UR72], gdesc[UR74], tmem[UR8], tmem[UR6], idesc[UR7], UPT ;  /* 0x00ff064a480075ea */ /* 0x000fe2000b800008 */
        /* <DEDUP_REMOVED lines=14> */
[----:B------:R1:W-:Y:S02]  /*5f8a0*/  UTCHMMA gdesc[UR68], gdesc[UR70], tmem[UR8], tmem[UR6], idesc[UR7], UPT ;  /* 0x00ff0646440075ea */ /* 0x0003e4000b800008 */
[----:B-1----:R-:W-:-:S02]  /*5f8b0*/  R2UR.FILL UR7, R2 ;  /* 0x00000000020772ca */ /* 0x002fc400004e0000 */
[----:B------:R1:W5:Y:S01]  /*5f8c0*/  LDL.LU R2, [R1+0x2008] ;  /* 0x0020080001027983 */ /* 0x0003620000300800 */
[----:B------:R-:W-:-:S03]  /*5f8d0*/  R2UR.FILL UR6, R0 ;  /* 0x00000000000672ca */ /* 0x000fc600004e0000 */
[----:B------:R1:W5:Y:S01]  /*5f8e0*/  LDL.LU R0, [R1+0x2004] ;  /* 0x0020040001007983 */ /* 0x0003620000300800 */
[----:B------:R-:W-:Y:S02]  /*5f8f0*/  UMOV UR5, URZ ;  /* 0x000000ff00057c82 */ /* 0x000fe40008000000 */
[----:B------:R-:W-:Y:S02]  /*5f900*/  UMOV UR5, UR4 ;  /* 0x0000000400057c82 */ /* 0x000fe40008000000 */
[----:B------:R1:W-:Y:S01]  /*5f910*/  UTCBAR [UR5], URZ ;  /* 0x000000ff050073e9 */ /* 0x0003e200080000ff */
[----:B------:R-:W-:-:S06]  /*5f920*/  NOP ;  /* 0x0000000000007918 */ /* 0x000fcc0000000000 */
.L_x_9:
[----:B------:R-:W-:Y:S01]  /*5f930*/  UIADD3 UR76, UPT, UPT, UR76, 0x1, URZ ;  /* 0x000000014c4c7890 */ /* 0x000fe2000fffe0ff */
[----:B-1----:R-:W-:-:S03]  /*5f940*/  UMOV UR5, UR7 ;  /* 0x0000000700057c82 */ /* 0x002fc60008000000 */
[----:B------:R-:W-:-:S04]  /*5f950*/  UISETP.GT.AND UP2, UPT, UR76, 0x1, UPT ;  /* 0x000000014c00788c */ /* 0x000fc8000bf44270 */
[----:B------:R-:W-:Y:S02]  /*5f960*/  USEL UR73, URZ, 0x1, !UP2 ;  /* 0x00000001ff497887 */ /* 0x000fe4000d000000 */
[----:B------:R-:W-:Y:S02]  /*5f970*/  USEL UR76, UR76, URZ, !UP2 ;  /* 0x000000ff4c4c7287 */ /* 0x000fe4000d000000 */
[----:B------:R-:W-:Y:S02]  /*5f980*/  UISETP.NE.U32.AND UP2, UPT, UR6, UR77, UPT ;  /* 0x0000004d0600728c */ /* 0x000fe4000bf45070 */
[----:B------:R-:W-:-:S07]  /*5f990*/  ULOP3.LUT UR73, UR7, UR73, URZ, 0x3c, !UPT ;  /* 0x0000004907497292 */ /* 0x000fce000f8e3cff */
[----:B------:R-:W-:Y:S01]  /*5f9a0*/  UMOV UR7, UR73 ;  /* 0x0000004900077c82 */ /* 0x000fe20008000000 */
[----:B------:R-:W-:Y:S05]  /*5f9b0*/  BRA.U UP2, `(.L_x_10) ;  /* 0xfffffd1102b87547 */ /* 0x000fea000b83ffff */
.L_x_7:
[----:B-----5:R-:W2:Y:S02]  /*5f9c0*/  LDL.LU R164, [R1+0x2000] ;  /* 0x0020000001a47983 */ /* 0x020ea40000300800 */
[----:B--2---:R-:W-:-:S13]  /*5f9d0*/  R2UR UR6, R164 ;  /* 0x00000000a40672ca */ /* 0x004fda00000e0000 */
[----:B------:R-:W-:-:S09]  /*5f9e0*/  UISETP.GE.AND UP1, UPT, UR6, 0x100, UPT ;  /* 0x000001000600788c */ /* 0x000fd2000bf26270 */
[----:B------:R-:W-:Y:S05]  /*5f9f0*/  BRA.U !UP1, `(.L_x_11) ;  /* 0x0000000109107547 */ /* 0x000fea000b800000 */
[----:B------:R-:W-:-:S06]  /*5fa00*/  USHF.L.U32 UR5, UR5, 0x1f, URZ ;  /* 0x0000001f05057899 */ /* 0x000fcc00080006ff */
[----:B------:R-:W-:-:S04]  /*5fa10*/  IMAD.U32 R2, RZ, RZ, UR5 ;  /* 0x00000005ff027e24 */ /* 0x000fc8000f8e00ff */
[----:B------:R-:W1:Y:S02]  /*5fa20*/  SYNCS.PHASECHK.TRANS64.TRYWAIT P0, [UR4], R2 ;  /* 0x00000002ff0075a7 */ /* 0x000e640008001104 */
[----:B-1----:R-:W-:Y:S05]  /*5fa30*/  @!P0 BRA `(.L_x_12) ;  /* 0x00000050006c8947 */ /* 0x002fea0003800000 */
.L_x_11:
[----:B------:R-:W2:Y:S01]  /*5fa40*/  LDL.LU R3, [R1+0x1ffc] ;  /* 0x001ffc0001037983 */ /* 0x000ea20000300800 */
[----:B------:R-:W1:Y:S01]  /*5fa50*/  LDCU UR5, c[0x0][0x3b4] ;  /* 0x00007680ff0577ac */ /* 0x000e620008000800 */
[----:B------:R-:W-:Y:S06]  /*5fa60*/  BAR.SYNC.DEFER_BLOCKING 0x0 ;  /* 0x0000000000007b1d */ /* 0x000fec0000010000 */
[----:B------:R-:W3:Y:S01]  /*5fa70*/  LDCU.128 UR12, c[0x0][0x390] ;  /* 0x00007200ff0c77ac */ /* 0x000ee20008000c00 */
[----:B------:R-:W4:Y:S01]  /*5fa80*/  S2R R134, SR_TID.X ;  /* 0x0000000000867919 */ /* 0x000f220000002100 */
[----:B------:R-:W5:Y:S01]  /*5fa90*/  LDCU UR6, c[0x0][0x39c] ;  /* 0x00007380ff0677ac */ /* 0x000f620008000800 */
[----:B------:R-:W0:Y:S01]  /*5faa0*/  LDCU UR7, c[0x0][0x39c] ;  /* 0x00007380ff0777ac */ /* 0x000e220008000800 */
[----:B------:R-:W0:Y:S02]  /*5fab0*/  @!P2 SYNCS.CCTL.IV [UR9+0x50000] ;  /* 0x05000000ff00a9b1 */ /* 0x000e240008000009 */
[----:B0-----:R-:W-:Y:S01]  /*5fac0*/  BAR.SYNC.DEFER_BLOCKING 0x0 ;  /* 0x0000000000007b1d */ /* 0x001fe20000010000 */
[----:B----4-:R-:W-:-:S02]  /*5fad0*/  IMAD.SHL.U32 R2, R134, 0x10, RZ ;  /* 0x0000001086027824 */ /* 0x010fc400078e00ff */
[----:B------:R-:W-:-:S03]  /*5fae0*/  IMAD.SHL.U32 R132, R134, 0x80, RZ ;  /* 0x0000008086847824 */ /* 0x000fc600078e00ff */
[----:B------:R-:W-:Y:S02]  /*5faf0*/  LOP3.LUT R2, R2, 0xf0, RZ, 0xc0, !PT ;  /* 0x000000f002027812 */ /* 0x000fe400078ec0ff */
[----:B------:R-:W-:Y:S01]  /*5fb00*/  LOP3.LUT R133, R132, 0x800, RZ, 0xc0, !PT ;  /* 0x0000080084857812 */ /* 0x000fe200078ec0ff */
[----:B------:R-:W0:Y:S03]  /*5fb10*/  @!P2 SYNCS.CCTL.IV [UR9+0x50008] ;  /* 0x05000800ff00a9b1 */ /* 0x000e260008000009 */
[----:B------:R-:W-:Y:S02]  /*5fb20*/  IADD3 R2, PT, PT, R2, UR9, R133 ;  /* 0x0000000902027c10 */ /* 0x000fe4000fffe085 */
[----:B--2---:R-:W-:Y:S01]  /*5fb30*/  R2UR UR4, R3 ;  /* 0x00000000030472ca */ /* 0x004fe200000e0000 */
[----:B------:R-:W-:-:S05]  /*5fb40*/  IMAD.SHL.U32 R3, R134, 0x8, RZ ;  /* 0x0000000886037824 */ /* 0x000fca00078e00ff */
[----:B------:R-:W-:-:S05]  /*5fb50*/  LOP3.LUT R3, R3, 0x300, RZ, 0xc0, !PT ;  /* 0x0000030003037812 */ /* 0x000fca00078ec0ff */
[----:B------:R-:W-:Y:S01]  /*5fb60*/  IMAD.IADD R2, R3, 0x1, R2 ;  /* 0x0000000103027824 */ /* 0x000fe200078e0202 */
[----:B------:R-:W-:Y:S01]  /*5fb70*/  SHF.R.U32.HI R3, RZ, 0x6, R134 ;  /* 0x00000006ff037819 */ /* 0x000fe20000011686 */
[----:B------:R-:W-:Y:S01]  /*5fb80*/  LDTM.16dp32bit_t0_t15.x128 R4, tmem[UR4] ;  /* 0x00000004000479ee */ /* 0x000fe20008b80000 */
[----:B------:R-:W2:Y:S01]  /*5fb90*/  LDTM.16dp32bit_t16_t31.x128 R4, tmem[UR4+0x80] ;  /* 0x00008004000479ee */ /* 0x000ea20008ba0000 */
[----:B------:R-:W-:Y:S01]  /*5fba0*/  NOP ;  /* 0x0000000000007918 */ /* 0x000fe20000000000 */
[----:B------:R-:W4:Y:S01]  /*5fbb0*/  LDCU UR4, c[0x0][0x3b8] ;  /* 0x00007700ff0477ac */ /* 0x000f220008000800 */
[----:B--2---:R-:W-:Y:S02]  /*5fbc0*/  F2FP.BF16.F32.PACK_AB R138, R15, R13 ;  /* 0x0000000d0f8a723e */ /* 0x004fe400000010ff */
[----:B------:R-:W-:Y:S02]  /*5fbd0*/  SGXT.U32 R13, R3, 0x1 ;  /* 0x00000001030d781a */ /* 0x000fe40000000000 */
[----:B------:R-:W-:-:S02]  /*5fbe0*/  F2FP.BF16.F32.PACK_AB R136, R7, R5 ;  /* 0x000000050788723e */ /* 0x000fc400000010ff */
[----:B------:R-:W-:Y:S02]  /*5fbf0*/  F2FP.BF16.F32.PACK_AB R134, R14, R12 ;  /* 0x0000000c0e86723e */ /* 0x000fe400000010ff */
[----:B------:R-:W-:Y:S02]  /*5fc00*/  F2FP.BF16.F32.PACK_AB R12, R23, R21 ;  /* 0x00000015170c723e */ /* 0x000fe400000010ff */
[C-C-:B------:R-:W-:Y:S02]  /*5fc10*/  LOP3.LUT R5, R0.reuse, 0xfe, R13.reuse, 0xfe, !PT ;  /* 0x000000fe00057812 */ /* 0x140fe400078efe0d */
[C-C-:B------:R-:W-:Y:S02]  /*5fc20*/  LOP3.LUT R21, R0.reuse, 0x4e, R13.reuse, 0xfe, !PT ;  /* 0x0000004e00157812 */ /* 0x140fe400078efe0d */
[C-C-:B------:R-:W-:Y:S01]  /*5fc30*/  LOP3.LUT R15, R0.reuse, 0x50, R13.reuse, 0xfe, !PT ;  /* 0x00000050000f7812 */ /* 0x140fe200078efe0d */
[----:B------:R-:W-:Y:S01]  /*5fc40*/  STL [R1+0x15c], R5 ;  /* 0x00015c0501007387 */ /* 0x000fe20000100800 */
[----:B------:R-:W-:-:S02]  /*5fc50*/  LOP3.LUT R14, R0, 0x52, R13, 0xfe, !PT ;  /* 0x00000052000e7812 */ /* 0x000fc400078efe0d */
[----:B------:R-:W-:Y:S01]  /*5fc60*/  F2FP.BF16.F32.PACK_AB R20, R22, R20 ;  /* 0x000000141614723e */ /* 0x000fe200000010ff */
[----:B------:R2:W-:Y:S01]  /*5fc70*/  STL [R1], R21 ;  /* 0x0000001501007387 */ /* 0x0005e20000100800 */
[----:B------:R-:W-:Y:S02]  /*5fc80*/  F2FP.BF16.F32.PACK_AB R22, R30, R28 ;  /* 0x0000001c1e16723e */ /* 0x000fe400000010ff */
[----:B------:R-:W-:Y:S01]  /*5fc90*/  F2FP.BF16.F32.PACK_AB R28, R55, R53 ;  /* 0x00000035371c723e */ /* 0x000fe200000010ff */
[----:B------:R0:W-:Y:S01]  /*5fca0*/  STL [R1+0x4], R15 ;  /* 0x0000040f01007387 */ /* 0x0001e20000100800 */
[----:B------:R-:W-:Y:S02]  /*5fcb0*/  F2FP.BF16.F32.PACK_AB R55, R66, R64 ;  /* 0x000000404237723e */ /* 0x000fe400000010ff */
[----:B------:R-:W-:Y:S01]  /*5fcc0*/  F2FP.BF16.F32.PACK_AB R132, R6, R4 ;  /* 0x000000040684723e */ /* 0x000fe200000010ff */
[----:B------:R1:W-:Y:S01]  /*5fcd0*/  STL [R1+0x8], R14 ;  /* 0x0000080e01007387 */ /* 0x0003e20000100800 */
[----:B------:R-:W-:-:S02]  /*5fce0*/  F2FP.BF16.F32.PACK_AB R133, R10, R8 ;  /* 0x000000080a85723e */ /* 0x000fc400000010ff */
[C-C-:B--2---:R-:W-:Y:S02]  /*5fcf0*/  LOP3.LUT R21, R0.reuse, 0x54, R13.reuse, 0xfe, !PT ;  /* 0x0000005400157812 */ /* 0x144fe400078efe0d */
[----:B------:R-:W-:Y:S02]  /*5fd00*/  F2FP.BF16.F32.PACK_AB R137, R11, R9 ;  /* 0x000000090b89723e */ /* 0x000fe400000010ff */
[--C-:B0-----:R-:W-:Y:S01]  /*5fd10*/  LOP3.LUT R15, R0, 0x56, R13.reuse, 0xfe, !PT ;  /* 0x00000056000f7812 */ /* 0x101fe200078efe0d */
[----:B------:R0:W-:Y:S01]  /*5fd20*/  STL [R1+0xc], R21 ;  /* 0x00000c1501007387 */ /* 0x0001e20000100800 */
[----:B------:R-:W-:Y:S02]  /*5fd30*/  F2FP.BF16.F32.PACK_AB R135, R18, R16 ;  /* 0x000000101287723e */ /* 0x000fe400000010ff */
[----:B-1----:R-:W-:Y:S01]  /*5fd40*/  LOP3.LUT R14, R0, 0x58, R13, 0xfe, !PT ;  /* 0x00000058000e7812 */ /* 0x002fe200078efe0d */
[----:B------:R1:W-:Y:S01]  /*5fd50*/  STL [R1+0x10], R15 ;  /* 0x0000100f01007387 */ /* 0x0003e20000100800 */
[----:B------:R-:W-:-:S02]  /*5fd60*/  F2FP.BF16.F32.PACK_AB R139, R19, R17 ;  /* 0x00000011138b723e */ /* 0x000fc400000010ff */
[----:B------:R-:W-:Y:S01]  /*5fd70*/  F2FP.BF16.F32.PACK_AB R53, R58, R56 ;  /* 0x000000383a35723e */ /* 0x000fe200000010ff */
[----:B------:R2:W-:Y:S01]  /*5fd80*/  STL [R1+0x14], R14 ;  /* 0x0000140e01007387 */ /* 0x0005e20000100800 */
[----:B------:R-:W-:Y:S02]  /*5fd90*/  F2FP.BF16.F32.PACK_AB R23, R34, R32 ;  /* 0x000000202217723e */ /* 0x000fe400000010ff */
[--C-:B0-----:R-:W-:Y:S02]  /*5fda0*/  LOP3.LUT R21, R0, 0x5a, R13.reuse, 0xfe, !PT ;  /* 0x0000005a00157812 */ /* 0x101fe400078efe0d */
[----:B------:R-:W-:Y:S02]  /*5fdb0*/  F2FP.BF16.F32.PACK_AB R52, R54, R52 ;  /* 0x000000343634723e */ /* 0x000fe400000010ff */
[----:B-1----:R-:W-:Y:S01]  /*5fdc0*/  LOP3.LUT R15, R0, 0x5c, R13, 0xfe, !PT ;  /* 0x0000005c000f7812 */ /* 0x002fe200078efe0d */
[----:B------:R0:W-:Y:S01]  /*5fdd0*/  STL [R1+0x18], R21 ;  /* 0x0000181501007387 */ /* 0x0001e20000100800 */
[----:B------:R-:W-:-:S02]  /*5fde0*/  F2FP.BF16.F32.PACK_AB R32, R71, R69 ;  /* 0x000000454720723e */ /* 0x000fc400000010ff */
[--C-:B--2---:R-:W-:Y:S01]  /*5fdf0*/  LOP3.LUT R14, R0, 0x5e, R13.reuse, 0xfe, !PT ;  /* 0x0000005e000e7812 */ /* 0x104fe200078efe0d */
[----:B------:R1:W-:Y:S01]  /*5fe00*/  STL [R1+0x1c], R15 ;  /* 0x00001c0f01007387 */ /* 0x0003e20000100800 */
[----:B------:R-:W-:Y:S02]  /*5fe10*/  F2FP.BF16.F32.PACK_AB R71, R82, R80 ;  /* 0x000000505247723e */ /* 0x000fe400000010ff */
[----:B------:R-:W-:Y:S01]  /*5fe20*/  F2FP.BF16.F32.PACK_AB R54, R62, R60 ;  /* 0x0000003c3e36723e */ /* 0x000fe200000010ff */
[----:B------:R2:W-:Y:S01]  /*5fe30*/  STL [R1+0x20], R14 ;  /* 0x0000200e01007387 */ /* 0x0005e20000100800 */
[----:B------:R-:W-:Y:S02]  /*5fe40*/  F2FP.BF16.F32.PACK_AB R30, R63, R61 ;  /* 0x0000003d3f1e723e */ /* 0x000fe400000010ff */
[C---:B0-----:R-:W-:Y:S01]  /*5fe50*/  LOP3.LUT R21, R0.reuse, 0x60, R13, 0xfe, !PT ;  /* 0x0000006000157812 */ /* 0x041fe200078efe0d */
[----:B------:R-:W-:Y:S01]  /*5fe60*/  STS.128 [R2], R132 ;  /* 0x0000008402007388 */ /* 0x000fe20000000c00 */
[----:B------:R-:W-:-:S02]  /*5fe70*/  LOP3.LUT R3, R0, R13, RZ, 0xfc, !PT ;  /* 0x0000000d00037212 */ /* 0x000fc400078efcff */
[C-C-:B-1----:R-:W-:Y:S01]  /*5fe80*/  LOP3.LUT R15, R0.reuse, 0x62, R13.reuse, 0xfe, !PT ;  /* 0x00000062000f7812 */ /* 0x142fe200078efe0d */
[----:B------:R0:W-:Y:S01]  /*5fe90*/  STL [R1+0x24], R21 ;  /* 0x0000241501007387 */ /* 0x0001e20000100800 */
[C-C-:B------:R-:W-:Y:S02]  /*5fea0*/  LOP3.LUT R4, R0.reuse, 0x2, R13.reuse, 0xfe, !PT ;  /* 0x0000000200047812 */ /* 0x140fe400078efe0d */
[C-C-:B--2---:R-:W-:Y:S01]  /*5feb0*/  LOP3.LUT R14, R0.reuse, 0x64, R13.reuse, 0xfe, !PT ;  /* 0x00000064000e7812 */ /* 0x144fe200078efe0d */
[----:B------:R1:W-:Y:S01]  /*5fec0*/  STL [R1+0x28], R15 ;  /* 0x0000280f01007387 */ /* 0x0003e20000100800 */
[C-C-:B------:R-:W-:Y:S02]  /*5fed0*/  LOP3.LUT R11, R0.reuse, 0x4, R13.reuse, 0xfe, !PT ;  /* 0x00000004000b7812 */ /* 0x140fe400078efe0d */
[C-C-:B------:R-:W-:Y:S01]  /*5fee0*/  LOP3.LUT R141, R0.reuse, 0x6, R13.reuse, 0xfe, !PT ;  /* 0x00000006008d7812 */ /* 0x140fe200078efe0d */
[----:B------:R2:W-:Y:S01]  /*5fef0*/  STL [R1+0x2c], R14 ;  /* 0x00002c0e01007387 */ /* 0x0005e20000100800 */
[----:B------:R-:W-:-:S02]  /*5ff00*/  LOP3.LUT R18, R0, 0x8, R13, 0xfe, !PT ;  /* 0x0000000800127812 */ /* 0x000fc400078efe0d */
[C-C-:B0-----:R-:W-:Y:S01]  /*5ff10*/  LOP3.LUT R21, R0.reuse, 0x66, R13.reuse, 0xfe, !PT ;  /* 0x0000006600157812 */ /* 0x141fe200078efe0d */
[----:B------:R-:W-:Y:S01]  /*5ff20*/  STS.128 [R2+0x400], R136 ;  /* 0x0004008802007388 */ /* 0x000fe20000000c00 */
[C-C-:B------:R-:W-:Y:S02]  /*5ff30*/  LOP3.LUT R19, R0.reuse, 0xa, R13.reuse, 0xfe, !PT ;  /* 0x0000000a00137812 */ /* 0x140fe400078efe0d */
[C-C-:B-1----:R-:W-:Y:S01]  /*5ff40*/  LOP3.LUT R15, R0.reuse, 0x68, R13.reuse, 0xfe, !PT ;  /* 0x00000068000f7812 */ /* 0x142fe200078efe0d */
[----:B------:R0:W-:Y:S01]  /*5ff50*/  STL [R1+0x30], R21 ;  /* 0x0000301501007387 */ /* 0x0001e20000100800 */
[C-C-:B------:R-:W-:Y:S02]  /*5ff60*/  LOP3.LUT R140, R0.reuse, 0xc, R13.reuse, 0xfe, !PT ;  /* 0x0000000c008c7812 */ /* 0x140fe400078efe0d */
[C-C-:B--2---:R-:W-:Y:S01]  /*5ff70*/  LOP3.LUT R14, R0.reuse, 0x6a, R13.reuse, 0xfe, !PT ;  /* 0x0000006a000e7812 */ /* 0x144fe200078efe0d */
[----:B------:R1:W-:Y:S01]  /*5ff80*/  STL [R1+0x34], R15 ;  /* 0x0000340f01007387 */ /* 0x0003e20000100800 */
[----:B------:R-:W-:-:S02]  /*5ff90*/  LOP3.LUT R17, R0, 0xe, R13, 0xfe, !PT ;  /* 0x0000000e00117812 */ /* 0x000fc400078efe0d */
[C-C-:B------:R-:W-:Y:S01]  /*5ffa0*/  LOP3.LUT R16, R0.reuse, 0x10, R13.reuse, 0xfe, !PT ;  /* 0x0000001000107812 */ /* 0x140fe200078efe0d */
[----:B------:R2:W-:Y:S01]  /*5ffb0*/  STL [R1+0x38], R14 ;  /* 0x0000380e01007387 */ /* 0x0005e20000100800 */
[C-C-:B------:R-:W-:Y:S02]  /*5ffc0*/  LOP3.LUT R9, R0.reuse, 0x12, R13.reuse, 0xfe, !PT ;  /* 0x0000001200097812 */ /* 0x140fe400078efe0d */
[C-C-:B0-----:R-:W-:Y:S02]  /*5ffd0*/  LOP3.LUT R21, R0.reuse, 0x6c, R13.reuse, 0xfe, !PT ;  /* 0x0000006c00157812 */ /* 0x141fe400078efe0d */
[C-C-:B------:R-:W-:Y:S02]  /*5ffe0*/  LOP3.LUT R7, R0.reuse, 0x14, R13.reuse, 0xfe, !PT ;  /* 0x0000001400077812 */ /* 0x140fe400078efe0d */
[C-C-:B-1----:R-:W-:Y:S01]  /*5fff0*/  LOP3.LUT R15, R0.reuse, 0x6e, R13.reuse, 0xfe, !PT ;  /* 0x0000006e000f7812 */ /* 0x142fe200078efe0d */
[----:B------:R0:W-:Y:S01]  /*60000*/  STL [R1+0x3c], R21 ;  /* 0x00003c1501007387 */ /* 0x0001e20000100800 */
[----:B------:R-:W-:-:S02]  /*60010*/  LOP3.LUT R10, R0, 0x16, R13, 0xfe, !PT ;  /* 0x00000016000a7812 */ /* 0x000fc400078efe0d */
[C-C-:B--2---:R-:W-:Y:S01]  /*60020*/  LOP3.LUT R14, R0.reuse, 0x70, R13.reuse, 0xfe, !PT ;  /* 0x00000070000e7812 */ /* 0x144fe200078efe0d */
[----:B------:R1:W-:Y:S01]  /*60030*/  STL [R1+0x40], R15 ;  /* 0x0000400f01007387 */ /* 0x0003e20000100800 */
[C-C-:B------:R-:W-:Y:S02]  /*60040*/  LOP3.LUT R6, R0.reuse, 0x18, R13.reuse, 0xfe, !PT ;  /* 0x0000001800067812 */ /* 0x140fe400078efe0d */
[C-C-:B------:R-:W-:Y:S01]  /*60050*/  LOP3.LUT R8, R0.reuse, 0x1a, R13.reuse, 0xfe, !PT ;  /* 0x0000001a00087812 */ /* 0x140fe200078efe0d */
[----:B------:R2:W-:Y:S01]  /*60060*/  STL [R1+0x44], R14 ;  /* 0x0000440e01007387 */ /* 0x0005e20000100800 */
[C-C-:B------:R-:W-:Y:S02]  /*60070*/  LOP3.LUT R5, R0.reuse, 0x1c, R13.reuse, 0xfe, !PT ;  /* 0x0000001c00057812 */ /* 0x140fe400078efe0d */
[C-C-:B0-----:R-:W-:Y:S02]  /*60080*/  LOP3.LUT R21, R0.reuse, 0x72, R13.reuse, 0xfe, !PT ;  /* 0x0000007200157812 */ /* 0x141fe400078efe0d */
[----:B------:R-:W-:-:S02]  /*60090*/  LOP3.LUT R142, R0, 0x1e, R13, 0xfe, !PT ;  /* 0x0000001e008e7812 */ /* 0x000fc400078efe0d */
        /* <DEDUP_REMOVED lines=9> */
[C-C-:B0-----:R-:W-:Y:S02]  /*60130*/  LOP3.LUT R21, R0.reuse, 0x78, R13.reuse, 0xfe, !PT ;  /* 0x0000007800157812 */ /* 0x141fe400078efe0d */
        /* <DEDUP_REMOVED lines=40> */
[--C-:B------:R-:W-:Y:S01]  /*603c0*/  LOP3.LUT R165, R0, 0x4c, R13.reuse, 0xfe, !PT ;  /* 0x0000004c00a57812 */ /* 0x100fe200078efe0d */
        /* <DEDUP_REMOVED lines=13> */
[----:B0-----:R-:W-:Y:S01]  /*604a0*/  LOP3.LUT R21, R0, 0x96, R13, 0xfe, !PT ;  /* 0x0000009600157812 */ /* 0x001fe200078efe0d */
[----:B------:R-:W-:Y:S01]  /*604b0*/  BAR.SYNC.DEFER_BLOCKING 0x0 ;  /* 0x0000000000007b1d */ /* 0x000fe20000010000 */
[----:B------:R-:W-:-:S02]  /*604c0*/  F2FP.BF16.F32.PACK_AB R84, R86, R84 ;  /* 0x000000545654723e */ /* 0x000fc400000010ff */
[--C-:B-1----:R-:W-:Y:S02]  /*604d0*/  LOP3.LUT R15, R0, 0x98, R13.reuse, 0xfe, !PT ;  /* 0x00000098000f7812 */ /* 0x102fe400078efe0d */
[----:B------:R-:W-:Y:S02]  /*604e0*/  F2FP.BF16.F32.PACK_AB R86, R94, R92 ;  /* 0x0000005c5e56723e */ /* 0x000fe400000010ff */
[----:B--2---:R-:W-:Y:S01]  /*604f0*/  LOP3.LUT R14, R0, 0x9a, R13, 0xfe, !PT ;  /* 0x0000009a000e7812 */ /* 0x004fe200078efe0d */
[----:B------:R0:W-:Y:S01]  /*60500*/  STL [R1+0x90], R21 ;  /* 0x0000901501007387 */ /* 0x0001e20000100800 */
[----:B------:R-:W-:Y:S02]  /*60510*/  F2FP.BF16.F32.PACK_AB R100, R102, R100 ;  /* 0x000000646664723e */ /* 0x000fe400000010ff */
[----:B------:R-:W-:Y:S01]  /*60520*/  F2FP.BF16.F32.PACK_AB R44, R103, R101 ;  /* 0x00000065672c723e */ /* 0x000fe200000010ff */
        /* <DEDUP_REMOVED lines=10> */
[----:B--2---:R-:W-:Y:S01]  /*605d0*/  LOP3.LUT R14, R0, 0xa0, R13, 0xfe, !PT ;  /* 0x000000a0000e7812 */ /* 0x004fe200078efe0d */
[----:B------:R1:W-:Y:S01]  /*605e0*/  STL [R1+0xa0], R15 ;  /* 0x0000a00f01007387 */ /* 0x0003e20000100800 */
[----:B------:R-:W-:-:S03]  /*605f0*/  F2FP.BF16.F32.PACK_AB R118, R126, R124 ;  /* 0x0000007c7e76723e */ /* 0x000fc600000010ff */
[----:B------:R2:W-:Y:S01]  /*60600*/  STL [R1+0xa4], R14 ;  /* 0x0000a40e01007387 */ /* 0x0005e20000100800 */
[C-C-:B0-----:R-:W-:Y:S02]  /*60610*/  LOP3.LUT R21, R0.reuse, 0xa2, R13.reuse, 0xfe, !PT ;  /* 0x000000a200157812 */ /* 0x141fe400078efe0d */
[----:B-1----:R-:W-:-:S03]  /*60620*/  LOP3.LUT R15, R0, 0xa4, R13, 0xfe, !PT ;  /* 0x000000a4000f7812 */ /* 0x002fc600078efe0d */
[----:B------:R0:W-:Y:S01]  /*60630*/  STL [R1+0xa8], R21 ;  /* 0x0000a81501007387 */ /* 0x0001e20000100800 */
[----:B--2---:R-:W-:-:S03]  /*60640*/  LOP3.LUT R14, R0, 0xa6, R13, 0xfe, !PT ;  /* 0x000000a6000e7812 */ /* 0x004fc600078efe0d */
[----:B------:R1:W-:Y:S04]  /*60650*/  STL [R1+0xac], R15 ;  /* 0x0000ac0f01007387 */ /* 0x0003e80000100800 */
        /* <DEDUP_REMOVED lines=83> */
[----:B------:R-:W-:Y:S01]  /*60b90*/  STL [R1+0x154], R15 ;  /* 0x0001540f01007387 */ /* 0x000fe20000100800 */
[----:B------:R-:W-:Y:S02]  /*60ba0*/  LOP3.LUT R0, R0, 0xfc, R13, 0xfe, !PT ;  /* 0x000000fc00007812 */ /* 0x000fe400078efe0d */
[----:B------:R-:W-:Y:S01]  /*60bb0*/  F2FP.BF16.F32.PACK_AB R13, R27, R25 ;  /* 0x000000191b0d723e */ /* 0x000fe200000010ff */
[----:B------:R1:W-:Y:S01]  /*60bc0*/  STL [R1+0x158], R14 ;  /* 0x0001580e01007387 */ /* 0x0003e20000100800 */
[----:B------:R-:W-:Y:S02]  /*60bd0*/  F2FP.BF16.F32.PACK_AB R25, R43, R41 ;  /* 0x000000292b19723e */ /* 0x000fe400000010ff */
[----:B0-----:R-:W-:Y:S01]  /*60be0*/  F2FP.BF16.F32.PACK_AB R21, R26, R24 ;  /* 0x000000181a15723e */ /* 0x001fe200000010ff */
[----:B------:R-:W3:Y:S01]  /*60bf0*/  LDL.LU R64, [R1+0x1ff8] ;  /* 0x001ff80001407983 */ /* 0x000ee20000300800 */
[----:B------:R-:W-:Y:S02]  /*60c00*/  F2FP.BF16.F32.PACK_AB R24, R39, R37 ;  /* 0x000000252718723e */ /* 0x000fe400000010ff */
[----:B------:R-:W-:-:S02]  /*60c10*/  F2FP.BF16.F32.PACK_AB R39, R50, R48 ;  /* 0x000000303227723e */ /* 0x000fc400000010ff */
[----:B------:R-:W0:Y:S01]  /*60c20*/  S2R R50, SR_TID.X ;  /* 0x0000000000327919 */ /* 0x000e220000002100 */
[----:B-1----:R-:W-:Y:S02]  /*60c30*/  F2FP.BF16.F32.PACK_AB R14, R31, R29 ;  /* 0x0000001d1f0e723e */ /* 0x002fe400000010ff */
[----:B------:R-:W-:Y:S02]  /*60c40*/  F2FP.BF16.F32.PACK_AB R29, R59, R57 ;  /* 0x000000393b1d723e */ /* 0x000fe400000010ff */
[----:B------:R-:W-:Y:S02]  /*60c50*/  F2FP.BF16.F32.PACK_AB R15, R35, R33 ;  /* 0x00000021230f723e */ /* 0x000fe400000010ff */
[----:B------:R-:W-:Y:S02]  /*60c60*/  F2FP.BF16.F32.PACK_AB R37, R42, R40 ;  /* 0x000000282a25723e */ /* 0x000fe400000010ff */
[----:B------:R-:W-:Y:S02]  /*60c70*/  F2FP.BF16.F32.PACK_AB R26, R47, R45 ;  /* 0x0000002d2f1a723e */ /* 0x000fe400000010ff */
[----:B------:R-:W-:-:S02]  /*60c80*/  F2FP.BF16.F32.PACK_AB R27, R51, R49 ;  /* 0x00000031331b723e */ /* 0x000fc400000010ff */
[----:B------:R-:W-:Y:S02]  /*60c90*/  F2FP.BF16.F32.PACK_AB R31, R67, R65 ;  /* 0x00000041431f723e */ /* 0x000fe400000010ff */
[----:B------:R-:W-:Y:S02]  /*60ca0*/  F2FP.BF16.F32.PACK_AB R33, R75, R73 ;  /* 0x000000494b21723e */ /* 0x000fe400000010ff */
[----:B------:R-:W-:Y:S02]  /*60cb0*/  F2FP.BF16.F32.PACK_AB R35, R83, R81 ;  /* 0x000000515323723e */ /* 0x000fe400000010ff */
[----:B------:R-:W-:Y:S02]  /*60cc0*/  F2FP.BF16.F32.PACK_AB R40, R87, R85 ;  /* 0x000000555728723e */ /* 0x000fe400000010ff */
[----:B------:R-:W-:Y:S02]  /*60cd0*/  F2FP.BF16.F32.PACK_AB R85, R90, R88 ;  /* 0x000000585a55723e */ /* 0x000fe400000010ff */
[----:B------:R-:W-:-:S02]  /*60ce0*/  F2FP.BF16.F32.PACK_AB R41, R91, R89 ;  /* 0x000000595b29723e */ /* 0x000fc400000010ff */
[----:B------:R-:W-:Y:S01]  /*60cf0*/  F2FP.BF16.F32.PACK_AB R42, R95, R93 ;  /* 0x0000005d5f2a723e */ /* 0x000fe200000010ff */
[----:B------:R-:W2:Y:S01]  /*60d00*/  LDL.LU R89, [R1] ;  /* 0x0000000001597983 */ /* 0x000ea20000300800 */
[----:B------:R-:W-:Y:S02]  /*60d10*/  F2FP.BF16.F32.PACK_AB R87, R98, R96 ;  /* 0x000000606257723e */ /* 0x000fe400000010ff */
[----:B------:R-:W-:Y:S01]  /*60d20*/  F2FP.BF16.F32.PACK_AB R43, R99, R97 ;  /* 0x00000061632b723e */ /* 0x000fe200000010ff */
[----:B------:R-:W2:Y:S01]  /*60d30*/  LDL.LU R90, [R1+0x4] ;  /* 0x00000400015a7983 */ /* 0x000ea20000300800 */
[----:B------:R-:W-:Y:S02]  /*60d40*/  F2FP.BF16.F32.PACK_AB R45, R107, R105 ;  /* 0x000000696b2d723e */ /* 0x000fe400000010ff */
[----:B0-----:R-:W-:Y:S01]  /*60d50*/  LOP3.LUT R58, R50, 0x7f, RZ, 0xc0, !PT ;  /* 0x0000007f323a7812 */ /* 0x001fe200078ec0ff */
[----:B------:R-:W2:Y:S01]  /*60d60*/  LDL.LU R91, [R1+0x8] ;  /* 0x00000800015b7983 */ /* 0x000ea20000300800 */
[----:B------:R-:W-:-:S02]  /*60d70*/  F2FP.BF16.F32.PACK_AB R47, R115, R113 ;  /* 0x00000071732f723e */ /* 0x000fc400000010ff */
[----:B------:R-:W-:Y:S01]  /*60d80*/  LEA R82, R58, UR9, 0x4 ;  /* 0x000000093a527c11 */ /* 0x000fe2000f8e20ff */
[----:B------:R-:W2:Y:S01]  /*60d90*/  LDL.LU R83, [R1+0xc] ;  /* 0x00000c0001537983 */ /* 0x000ea20000300800 */
[----:B------:R-:W-:Y:S01]  /*60da0*/  F2FP.BF16.F32.PACK_AB R48, R119, R117 ;  /* 0x000000757730723e */ /* 0x000fe200000010ff */
[----:B------:R-:W0:Y:S01]  /*60db0*/  LDCU UR9, c[0x0][0x39c] ;  /* 0x00007380ff0977ac */ /* 0x000e220008000800 */
[----:B------:R-:W-:Y:S01]  /*60dc0*/  F2FP.BF16.F32.PACK_AB R117, R122, R120 ;  /* 0x000000787a75723e */ /* 0x000fe200000010ff */
[----:B------:R-:W1:Y:S01]  /*60dd0*/  LDS.128 R60, [R82] ;  /* 0x00000000523c7984 */ /* 0x000e620000000c00 */
[----:B------:R-:W-:Y:S02]  /*60de0*/  F2FP.BF16.F32.PACK_AB R49, R123, R121 ;  /* 0x000000797b31723e */ /* 0x000fe400000010ff */
[----:B------:R-:W-:Y:S01]  /*60df0*/  F2FP.BF16.F32.PACK_AB R50, R127, R125 ;  /* 0x0000007d7f32723e */ /* 0x000fe200000010ff */
[----:B------:R-:W-:Y:S01]  /*60e00*/  LDS.128 R56, [R82+0x800] ;  /* 0x0008000052387984 */ /* 0x000fe20000000c00 */
[----:B------:R-:W-:-:S02]  /*60e10*/  F2FP.BF16.F32.PACK_AB R119, R130, R128 ;  /* 0x000000808277723e */ /* 0x000fc400000010ff */
[----:B------:R-:W-:Y:S01]  /*60e20*/  F2FP.BF16.F32.PACK_AB R51, R131, R129 ;  /* 0x000000818333723e */ /* 0x000fe200000010ff */
[----:B------:R-:W-:Y:S06]  /*60e30*/  BAR.SYNC.DEFER_BLOCKING 0x0 ;  /* 0x0000000000007b1d */ /* 0x000fec0000010000 */
[----:B------:R-:W2:Y:S04]  /*60e40*/  LDL.LU R88, [R1+0x10] ;  /* 0x0000100001587983 */ /* 0x000ea80000300800 */
[----:B------:R-:W-:Y:S04]  /*60e50*/  STS.128 [R2], R20 ;  /* 0x0000001402007388 */ /* 0x000fe80000000c00 */
[----:B------:R-:W-:Y:S01]  /*60e60*/  STS.128 [R2+0x400], R12 ;  /* 0x0004000c02007388 */ /* 0x000fe20000000c00 */
[----:B------:R-:W-:Y:S06]  /*60e70*/  BAR.SYNC.DEFER_BLOCKING 0x0 ;  /* 0x0000000000007b1d */ /* 0x000fec0000010000 */
[----:B------:R-:W0:Y:S04]  /*60e80*/  LDS.128 R20, [R82] ;  /* 0x0000000052147984 */ /* 0x000e280000000c00 */
[----:B------:R-:W-:Y:S01]  /*60e90*/  LDS.128 R12, [R82+0x800] ;  /* 0x00080000520c7984 */ /* 0x000fe20000000c00 */
[----:B------:R-:W-:Y:S06]  /*60ea0*/  BAR.SYNC.DEFER_BLOCKING 0x0 ;  /* 0x0000000000007b1d */ /* 0x000fec0000010000 */
        /* <DEDUP_REMOVED lines=14> */
[----:B------:R-:W-:Y:S01]  /*60f90*/  BAR.SYNC.DEFER_BLOCKING 0x0 ;  /* 0x0000000000007b1d */ /* 0x000fe20000010000 */
[C---:B---3--:R-:W-:Y:S01]  /*60fa0*/  ISETP.GE.AND P0, PT, R64.reuse, UR14, PT ;  /* 0x0000000e40007c0c */ /* 0x048fe2000bf06270 */
[----:B------:R-:W-:-:S04]  /*60fb0*/  IMAD R81, R64, UR5, RZ ;  /* 0x0000000540517c24 */ /* 0x000fc8000f8e02ff */
[----:B------:R-:W3:Y:S01]  /*60fc0*/  LDCU UR5, c[0x0][0x39c] ;  /* 0x00007380ff0577ac */ /* 0x000ee20008000800 */
        /* <DEDUP_REMOVED lines=14> */
[----:B------:R-:W-:Y:S01]  /*610b0*/  BAR.SYNC.DEFER_BLOCKING 0x0 ;  /* 0x0000000000007b1d */ /* 0x000fe20000010000 */
[C---:B------:R-:W-:Y:S01]  /*610c0*/  ISETP.LT.AND P2, PT, R3.reuse, UR15, !P0 ;  /* 0x0000000f03007c0c */ /* 0x040fe2000c741270 */
[----:B----4-:R-:W-:Y:S01]  /*610d0*/  IMAD R3, R3, UR4, RZ ;  /* 0x0000000403037c24 */ /* 0x010fe2000f8e02ff */
[C---:B------:R-:W-:Y:S01]  /*610e0*/  ISETP.LT.AND P5, PT, R4.reuse, UR15, !P0 ;  /* 0x0000000f04007c0c */ /* 0x040fe2000c7a1270 */
[----:B------:R-:W-:Y:S01]  /*610f0*/  IMAD R4, R4, UR4, RZ ;  /* 0x0000000404047c24 */ /* 0x000fe2000f8e02ff */
[C---:B------:R-:W-:Y:S01]  /*61100*/  LEA R80, P1, R81.reuse, UR12, 0x1 ;  /* 0x0000000c51507c11 */ /* 0x040fe2000f8208ff */
[----:B------:R-:W4:Y:S01]  /*61110*/  LDCU UR12, c[0x0][0x39c] ;  /* 0x00007380ff0c77ac */ /* 0x000f220008000800 */
[----:B------:R-:W-:Y:S04]  /*61120*/  STS.128 [R2], R116 ;  /* 0x0000007402007388 */ /* 0x000fe80000000c00 */
[----:B------:R2:W-:Y:S01]  /*61130*/  STS.128 [R2+0x400], R48 ;  /* 0x0004003002007388 */ /* 0x0005e20000000c00 */
[----:B------:R-:W-:Y:S01]  /*61140*/  LEA.HI.X.SX32 R81, R81, UR13, 0x1, P1 ;  /* 0x0000000d51517c11 */ /* 0x000fe200088f0eff */
[----:B------:R-:W0:Y:S01]  /*61150*/  LDCU UR13, c[0x0][0x39c] ;  /* 0x00007380ff0d77ac */ /* 0x000e220008000800 */
[----:B------:R-:W-:Y:S01]  /*61160*/  BAR.SYNC.DEFER_BLOCKING 0x0 ;  /* 0x0000000000007b1d */ /* 0x000fe20000010000 */
[----:B------:R-:W-:-:S02]  /*61170*/  LEA R76, P3, R3, R80, 0x1 ;  /* 0x00000050034c7211 */ /* 0x000fc400078608ff */
[C---:B------:R-:W-:Y:S01]  /*61180*/  ISETP.LT.AND P1, PT, R11.reuse, UR15, !P0 ;  /* 0x0000000f0b007c0c */ /* 0x040fe2000c721270 */
[----:B------:R-:W-:Y:S01]  /*61190*/  IMAD R11, R11, UR4, RZ ;  /* 0x000000040b0b7c24 */ /* 0x000fe2000f8e02ff */
[CC--:B------:R-:W-:Y:S02]  /*611a0*/  LEA R78, P4, R4.reuse, R80.reuse, 0x1 ;  /* 0x00000050044e7211 */ /* 0x0c0fe400078808ff */
[-C--:B------:R-:W-:Y:S02]  /*611b0*/  LEA.HI.X.SX32 R77, R3, R81.reuse, 0x1, P3 ;  /* 0x00000051034d7211 */ /* 0x080fe400018f0eff */
[----:B------:R-:W-:Y:S02]  /*611c0*/  LEA.HI.X.SX32 R79, R4, R81, 0x1, P4 ;  /* 0x00000051044f7211 */ /* 0x000fe400020f0eff */
[----:B-1----:R-:W-:Y:S02]  /*611d0*/  PRMT R3, R60, 0x7632, R3 ;  /* 0x000076323c037816 */ /* 0x002fe40000000003 */
[----:B--2---:R-:W-:Y:S01]  /*611e0*/  LEA R2, P3, R11, R80, 0x1 ;  /* 0x000000500b027211 */ /* 0x004fe200078608ff */
[C---:B------:R-:W-:Y:S01]  /*611f0*/  IMAD R4, R18.reuse, UR4, RZ ;  /* 0x0000000412047c24 */ /* 0x040fe2000f8e02ff */
[----:B------:R-:W-:Y:S04]  /*61200*/  @P2 STG.E.U16 desc[UR10][R76.64], R60 ;  /* 0x0000003c4c002986 */ /* 0x000fe8000c10150a */
[----:B------:R1:W-:Y:S01]  /*61210*/  @P5 STG.E.U16 desc[UR10][R78.64], R3 ;  /* 0x000000034e005986 */ /* 0x0003e2000c10150a */
[----:B------:R-:W-:-:S02]  /*61220*/  ISETP.LT.AND P2, PT, R18, UR15, !P0 ;  /* 0x0000000f12007c0c */ /* 0x000fc4000c741270 */
[-C--:B-1----:R-:W-:Y:S02]  /*61230*/  LEA.HI.X.SX32 R3, R11, R81.reuse, 0x1, P3 ;  /* 0x000000510b037211 */ /* 0x082fe400018f0eff */
[C---:B------:R-:W-:Y:S01]  /*61240*/  ISETP.LT.AND P3, PT, R141.reuse, UR15, !P0 ;  /* 0x0000000f8d007c0c */ /* 0x040fe2000c761270 */
[----:B------:R-:W-:Y:S02]  /*61250*/  IMAD R141, R141, UR4, RZ ;  /* 0x000000048d8d7c24 */ /* 0x000fe4000f8e02ff */
[----:B------:R1:W-:Y:S01]  /*61260*/  @P1 STG.E.U16 desc[UR10][R2.64], R61 ;  /* 0x0000003d02001986 */ /* 0x0003e2000c10150a */
[C---:B------:R-:W-:Y:S01]  /*61270*/  LEA R18, P5, R4.reuse, R80, 0x1 ;  /* 0x0000005004127211 */ /* 0x040fe200078a08ff */
[C---:B------:R-:W-:Y:S01]  /*61280*/  IMAD R11, R19.reuse, UR4, RZ ;  /* 0x00000004130b7c24 */ /* 0x040fe2000f8e02ff */
[----:B------:R-:W-:Y:S02]  /*61290*/  ISETP.LT.AND P1, PT, R19, UR15, !P0 ;  /* 0x0000000f13007c0c */ /* 0x000fe4000c721270 */
[----:B------:R-:W-:-:S02]  /*612a0*/  LEA.HI.X.SX32 R19, R4, R81, 0x1, P5 ;  /* 0x0000005104137211 */ /* 0x000fc400028f0eff */
[-C--:B-1----:R-:W-:Y:S02]  /*612b0*/  LEA R2, P4, R141, R80.reuse, 0x1 ;  /* 0x000000508d027211 */ /* 0x082fe400078808ff */
[----:B------:R-:W-:Y:S02]  /*612c0*/  PRMT R61, R61, 0x7632, R61 ;  /* 0x000076323d3d7816 */ /* 0x000fe4000000003d */
[----:B------:R-:W-:Y:S02]  /*612d0*/  LEA.HI.X.SX32 R3, R141, R81, 0x1, P4 ;  /* 0x000000518d037211 */ /* 0x000fe400020f0eff */
[C---:B------:R-:W-:Y:S01]  /*612e0*/  ISETP.LT.AND P4, PT, R140.reuse, UR15, !P0 ;  /* 0x0000000f8c007c0c */ /* 0x040fe2000c781270 */
[----:B------:R-:W-:Y:S02]  /*612f0*/  IMAD R140, R140, UR4, RZ ;  /* 0x000000048c8c7c24 */ /* 0x000fe4000f8e02ff */
[----:B------:R1:W-:Y:S04]  /*61300*/  @P3 STG.E.U16 desc[UR10][R2.64], R61 ;  /* 0x0000003d02003986 */ /* 0x0003e8000c10150a */
[----:B------:R2:W-:Y:S01]  /*61310*/  @P2 STG.E.U16 desc[UR10][R18.64], R62 ;  /* 0x0000003e12002986 */ /* 0x0005e2000c10150a */
[C---:B------:R-:W-:Y:S01]  /*61320*/  ISETP.LT.AND P2, PT, R17.reuse, UR15, !P0 ;  /* 0x0000000f11007c0c */ /* 0x040fe2000c741270 */
[----:B------:R-:W-:Y:S01]  /*61330*/  IMAD R17, R17, UR4, RZ ;  /* 0x0000000411117c24 */ /* 0x000fe2000f8e02ff */
[----:B-1----:R-:W-:-:S02]  /*61340*/  LEA R2, P3, R11, R80, 0x1 ;  /* 0x000000500b027211 */ /* 0x002fc400078608ff */
[----:B--2---:R-:W-:Y:S02]  /*61350*/  LEA R18, P5, R140, R80, 0x1 ;  /* 0x000000508c127211 */ /* 0x004fe400078a08ff */
[-C--:B------:R-:W-:Y:S02]  /*61360*/  LEA.HI.X.SX32 R3, R11, R81.reuse, 0x1, P3 ;  /* 0x000000510b037211 */ /* 0x080fe400018f0eff */
[----:B------:R-:W-:Y:S02]  /*61370*/  PRMT R62, R62, 0x7632, R62 ;  /* 0x000076323e3e7816 */ /* 0x000fe4000000003e */
[----:B------:R-:W-:Y:S01]  /*61380*/  LEA.HI.X.SX32 R19, R140, R81, 0x1, P5 ;  /* 0x000000518c137211 */ /* 0x000fe200028f0eff */
[C---:B------:R-:W-:Y:S01]  /*61390*/  IMAD R4, R16.reuse, UR4, RZ ;  /* 0x0000000410047c24 */ /* 0x040fe2000f8e02ff */
[----:B------:R-:W-:Y:S01]  /*613a0*/  ISETP.LT.AND P3, PT, R16, UR15, !P0 ;  /* 0x0000000f10007c0c */ /* 0x000fe2000c761270 */
[----:B------:R1:W-:Y:S01]  /*613b0*/  @P1 STG.E.U16 desc[UR10][R2.64], R62 ;  /* 0x0000003e02001986 */ /* 0x0003e2000c10150a */
[----:B------:R-:W-:-:S03]  /*613c0*/  PRMT R11, R63, 0x7632, R11 ;  /* 0x000076323f0b7816 */ /* 0x000fc6000000000b */
[----:B------:R2:W-:Y:S01]  /*613d0*/  @P4 STG.E.U16 desc[UR10][R18.64], R63 ;  /* 0x0000003f12004986 */ /* 0x0005e2000c10150a */
[C---:B------:R-:W-:Y:S01]  /*613e0*/  ISETP.LT.AND P4, PT, R7.reuse, UR15, !P0 ;  /* 0x0000000f07007c0c */ /* 0x040fe2000c781270 */
[----:B------:R-:W-:Y:S01]  /*613f0*/  IMAD R7, R7, UR4, RZ ;  /* 0x0000000407077c24 */ /* 0x000fe2000f8e02ff */
[----:B------:R-:W-:Y:S02]  /*61400*/  ISETP.LT.AND P1, PT, R9, UR15, !P0 ;  /* 0x0000000f09007c0c */ /* 0x000fe4000c721270 */
[-C--:B-1----:R-:W-:Y:S01]  /*61410*/  LEA R2, P5, R17, R80.reuse, 0x1 ;  /* 0x0000005011027211 */ /* 0x082fe200078a08ff */
[----:B------:R-:W-:Y:S01]  /*61420*/  IMAD R9, R9, UR4, RZ ;  /* 0x0000000409097c24 */ /* 0x000fe2000f8e02ff */
[C---:B------:R-:W-:Y:S02]  /*61430*/  LEA R16, P6, R4.reuse, R80, 0x1 ;  /* 0x0000005004107211 */ /* 0x040fe400078c08ff */
[-C--:B------:R-:W-:Y:S02]  /*61440*/  LEA.HI.X.SX32 R3, R17, R81.reuse, 0x1, P5 ;  /* 0x0000005111037211 */ /* 0x080fe400028f0eff */
[----:B------:R-:W-:-:S02]  /*61450*/  LEA.HI.X.SX32 R17, R4, R81, 0x1, P6 ;  /* 0x0000005104117211 */ /* 0x000fc400030f0eff */
[CC--:B--2---:R-:W-:Y:S01]  /*61460*/  LEA R18, P5, R7.reuse, R80.reuse, 0x1 ;  /* 0x0000005007127211 */ /* 0x0c4fe200078a08ff */
[----:B------:R1:W-:Y:S03]  /*61470*/  @P2 STG.E.U16 desc[UR10][R2.64], R11 ;  /* 0x0000000b02002986 */ /* 0x0003e6000c10150a */
[----:B------:R-:W-:Y:S01]  /*61480*/  LEA.HI.X.SX32 R19, R7, R81, 0x1, P5 ;  /* 0x0000005107137211 */ /* 0x000fe200028f0eff */
[----:B0-----:R0:W-:Y:S01]  /*61490*/  @P3 STG.E.U16 desc[UR10][R16.64], R20 ;  /* 0x0000001410003986 */ /* 0x0011e2000c10150a */
[C---:B------:R-:W-:Y:S01]  /*614a0*/  ISETP.LT.AND P5, PT, R10.reuse, UR15, !P0 ;  /* 0x0000000f0a007c0c */ /* 0x040fe2000c7a1270 */
[----:B------:R-:W-:Y:S01]  /*614b0*/  IMAD R10, R10, UR4, RZ ;  /* 0x000000040a0a7c24 */ /* 0x000fe2000f8e02ff */
[----:B-1----:R-:W-:-:S04]  /*614c0*/  LEA R2, P2, R9, R80, 0x1 ;  /* 0x0000005009027211 */ /* 0x002fc800078408ff */
[----:B------:R-:W-:Y:S02]  /*614d0*/  LEA.HI.X.SX32 R3, R9, R81, 0x1, P2 ;  /* 0x0000005109037211 */ /* 0x000fe400010f0eff */
[----:B0-----:R-:W-:-:S05]  /*614e0*/  PRMT R20, R20, 0x7632, R20 ;  /* 0x0000763214147816 */ /* 0x001fca0000000014 */
[----:B------:R0:W-:Y:S01]  /*614f0*/  @P1 STG.E.U16 desc[UR10][R2.64], R20 ;  /* 0x0000001402001986 */ /* 0x0001e2000c10150a */
[C---:B------:R-:W-:Y:S01]  /*61500*/  ISETP.LT.AND P1, PT, R6.reuse, UR15, !P0 ;  /* 0x0000000f06007c0c */ /* 0x040fe2000c721270 */
[----:B------:R-:W-:Y:S01]  /*61510*/  IMAD R6, R6, UR4, RZ ;  /* 0x0000000406067c24 */ /* 0x000fe2000f8e02ff */
[C---:B------:R-:W-:Y:S01]  /*61520*/  ISETP.LT.AND P2, PT, R8.reuse, UR15, !P0 ;  /* 0x0000000f08007c0c */ /* 0x040fe2000c741270 */
[----:B------:R1:W-:Y:S01]  /*61530*/  @P4 STG.E.U16 desc[UR10][R18.64], R21 ;  /* 0x0000001512004986 */ /* 0x0003e2000c10150a */
[----:B------:R-:W-:Y:S01]  /*61540*/  IMAD R8, R8, UR4, RZ ;  /* 0x0000000408087c24 */ /* 0x000fe2000f8e02ff */
[C---:B0-----:R-:W-:Y:S02]  /*61550*/  LEA R2, P3, R10.reuse, R80, 0x1 ;  /* 0x000000500a027211 */ /* 0x041fe400078608ff */
[----:B-1----:R-:W-:Y:S02]  /*61560*/  PRMT R21, R21, 0x7632, R21 ;  /* 0x0000763215157816 */ /* 0x002fe40000000015 */
[----:B------:R-:W-:-:S02]  /*61570*/  LEA.HI.X.SX32 R3, R10, R81, 0x1, P3 ;  /* 0x000000510a037211 */ /* 0x000fc400018f0eff */
[----:B------:R-:W-:-:S03]  /*61580*/  LEA R4, P4, R6, R80, 0x1 ;  /* 0x0000005006047211 */ /* 0x000fc600078808ff */
[----:B------:R0:W-:Y:S01]  /*61590*/  @P5 STG.E.U16 desc[UR10][R2.64], R21 ;  /* 0x0000001502005986 */ /* 0x0001e2000c10150a */
[C---:B------:R-:W-:Y:S01]  /*615a0*/  ISETP.LT.AND P3, PT, R5.reuse, UR15, !P0 ;  /* 0x0000000f05007c0c */ /* 0x040fe2000c761270 */
[----:B------:R-:W-:Y:S01]  /*615b0*/  IMAD R7, R5, UR4, RZ ;  /* 0x0000000405077c24 */ /* 0x000fe2000f8e02ff */
[----:B------:R-:W-:Y:S02]  /*615c0*/  LEA.HI.X.SX32 R5, R6, R81, 0x1, P4 ;  /* 0x0000005106057211 */ /* 0x000fe400020f0eff */
[C---:B------:R-:W-:Y:S01]  /*615d0*/  ISETP.LT.AND P6, PT, R142.reuse, UR15, !P0 ;  /* 0x0000000f8e007c0c */ /* 0x040fe2000c7c1270 */
[----:B------:R-:W-:Y:S01]  /*615e0*/  IMAD R142, R142, UR4, RZ ;  /* 0x000000048e8e7c24 */ /* 0x000fe2000f8e02ff */
[----:B0-----:R-:W-:-:S04]  /*615f0*/  LEA R2, P5, R8, R80, 0x1 ;  /* 0x0000005008027211 */ /* 0x001fc800078a08ff */
[----:B------:R-:W-:Y:S02]  /*61600*/  LEA.HI.X.SX32 R3, R8, R81, 0x1, P5 ;  /* 0x0000005108037211 */ /* 0x000fe400028f0eff */
[----:B------:R-:W-:Y:S01]  /*61610*/  PRMT R8, R22, 0x7632, R8 ;  /* 0x0000763216087816 */ /* 0x000fe20000000008 */
[----:B------:R0:W-:Y:S01]  /*61620*/  @P1 STG.E.U16 desc[UR10][R4.64], R22 ;  /* 0x0000001604001986 */ /* 0x0001e2000c10150a */
[----:B------:R-:W-:-:S03]  /*61630*/  LEA R6, P4, R7, R80, 0x1 ;  /* 0x0000005007067211 */ /* 0x000fc600078808ff */
[----:B------:R1:W-:Y:S01]  /*61640*/  @P2 STG.E.U16 desc[UR10][R2.64], R8 ;  /* 0x0000000802002986 */ /* 0x0003e2000c10150a */
[----:B------:R-:W-:Y:S02]  /*61650*/  LEA.HI.X.SX32 R7, R7, R81, 0x1, P4 ;  /* 0x0000005107077211 */ /* 0x000fe400020f0eff */
[C---:B------:R-:W-:Y:S01]  /*61660*/  ISETP.LT.AND P5, PT, R143.reuse, UR15, !P0 ;  /* 0x0000000f8f007c0c */ /* 0x040fe2000c7a1270 */
[----:B------:R-:W-:Y:S01]  /*61670*/  IMAD R143, R143, UR4, RZ ;  /* 0x000000048f8f7c24 */ /* 0x000fe2000f8e02ff */
[C---:B------:R-:W-:Y:S01]  /*61680*/  ISETP.LT.AND P4, PT, R144.reuse, UR15, !P0 ;  /* 0x0000000f90007c0c */ /* 0x040fe2000c781270 */
[----:B------:R-:W-:Y:S01]  /*61690*/  IMAD R144, R144, UR4, RZ ;  /* 0x0000000490907c24 */ /* 0x000fe2000f8e02ff */
[----:B0-----:R-:W-:Y:S02]  /*616a0*/  PRMT R4, R23, 0x7632, R4 ;  /* 0x0000763217047816 */ /* 0x001fe40000000004 */
[----:B-1----:R-:W-:-:S04]  /*616b0*/  LEA R2, P1, R142, R80, 0x1 ;  /* 0x000000508e027211 */ /* 0x002fc800078208ff */
[----:B------:R-:W-:Y:S02]  /*616c0*/  LEA.HI.X.SX32 R3, R142, R81, 0x1, P1 ;  /* 0x000000518e037211 */ /* 0x000fe400008f0eff */
[C---:B---3--:R-:W-:Y:S01]  /*616d0*/  ISETP.LT.AND P1, PT, R145.reuse, UR5, !P0 ;  /* 0x0000000591007c0c */ /* 0x048fe2000c721270 */
[----:B------:R-:W-:Y:S01]  /*616e0*/  IMAD R145, R145, UR4, RZ ;  /* 0x0000000491917c24 */ /* 0x000fe2000f8e02ff */
[----:B------:R0:W-:Y:S01]  /*616f0*/  @P3 STG.E.U16 desc[UR10][R6.64], R23 ;  /* 0x0000001706003986 */ /* 0x0001e2000c10150a */
[----:B------:R-:W1:Y:S03]  /*61700*/  LDCU UR5, c[0x0][0x39c] ;  /* 0x00007380ff0577ac */ /* 0x000e660008000800 */
[----:B------:R2:W-:Y:S01]  /*61710*/  @P6 STG.E.U16 desc[UR10][R2.64], R4 ;  /* 0x0000000402006986 */ /* 0x0005e2000c10150a */
[----:B------:R-:W-:Y:S02]  /*61720*/  PRMT R8, R36, 0x7632, R8 ;  /* 0x0000763224087816 */ /* 0x000fe40000000008 */
[----:B0-----:R-:W-:-:S02]  /*61730*/  LEA R6, P6, R145, R80, 0x1 ;  /* 0x0000005091067211 */ /* 0x001fc400078c08ff */
[CC--:B--2---:R-:W-:Y:S02]  /*61740*/  LEA R2, P2, R143.reuse, R80.reuse, 0x1 ;  /* 0x000000508f027211 */ /* 0x0c4fe400078408ff */
[CC--:B------:R-:W-:Y:S02]  /*61750*/  LEA R4, P3, R144.reuse, R80.reuse, 0x1 ;  /* 0x0000005090047211 */ /* 0x0c0fe400078608ff */
[-C--:B------:R-:W-:Y:S02]  /*61760*/  LEA.HI.X.SX32 R3, R143, R81.reuse, 0x1, P2 ;  /* 0x000000518f037211 */ /* 0x080fe400010f0eff */
[-C--:B------:R-:W-:Y:S02]  /*61770*/  LEA.HI.X.SX32 R5, R144, R81.reuse, 0x1, P3 ;  /* 0x0000005190057211 */ /* 0x080fe400018f0eff */
[----:B------:R-:W-:Y:S02]  /*61780*/  LEA.HI.X.SX32 R7, R145, R81, 0x1, P6 ;  /* 0x0000005191077211 */ /* 0x000fe400030f0eff */
[C---:B-----5:R-:W-:Y:S01]  /*61790*/  ISETP.LT.AND P2, PT, R146.reuse, UR6, !P0 ;  /* 0x0000000692007c0c */ /* 0x060fe2000c741270 */
[----:B------:R-:W-:Y:S01]  /*617a0*/  IMAD R146, R146, UR4, RZ ;  /* 0x0000000492927c24 */ /* 0x000fe2000f8e02ff */
[----:B------:R0:W-:Y:S01]  /*617b0*/  @P5 STG.E.U16 desc[UR10][R2.64], R36 ;  /* 0x0000002402005986 */ /* 0x0001e2000c10150a */
[C---:B------:R-:W-:Y:S01]  /*617c0*/  ISETP.LT.AND P3, PT, R147.reuse, UR7, !P0 ;  /* 0x0000000793007c0c */ /* 0x040fe2000c761270 */
[----:B------:R-:W2:Y:S02]  /*617d0*/  LDCU UR6, c[0x0][0x39c] ;  /* 0x00007380ff0677ac */ /* 0x000ea40008000800 */
[----:B------:R-:W-:Y:S01]  /*617e0*/  @P4 STG.E.U16 desc[UR10][R4.64], R8 ;  /* 0x0000000804004986 */ /* 0x000fe2000c10150a */
[----:B------:R-:W-:Y:S01]  /*617f0*/  IMAD R147, R147, UR4, RZ ;  /* 0x0000000493937c24 */ /* 0x000fe2000f8e02ff */
[----:B------:R-:W3:Y:S02]  /*61800*/  LDCU UR7, c[0x0][0x39c] ;  /* 0x00007380ff0777ac */ /* 0x000ee40008000800 */
[----:B------:R5:W-:Y:S01]  /*61810*/  @P1 STG.E.U16 desc[UR10][R6.64], R37 ;  /* 0x0000002506001986 */ /* 0x000be2000c10150a */
[----:B0-----:R-:W-:-:S02]  /*61820*/  LEA R2, P1, R146, R80, 0x1 ;  /* 0x0000005092027211 */ /* 0x001fc400078208ff */
[----:B-1----:R-:W-:Y:S02]  /*61830*/  ISETP.LT.AND P4, PT, R148, UR5, !P0 ;  /* 0x0000000594007c0c */ /* 0x002fe4000c781270 */
[-C--:B------:R-:W-:Y:S01]  /*61840*/  LEA.HI.X.SX32 R3, R146, R81.reuse, 0x1, P1 ;  /* 0x0000005192037211 */ /* 0x080fe200008f0eff */
[----:B------:R-:W-:Y:S01]  /*61850*/  IMAD R148, R148, UR4, RZ ;  /* 0x0000000494947c24 */ /* 0x000fe2000f8e02ff */
[C---:B------:R-:W-:Y:S01]  /*61860*/  ISETP.LT.AND P1, PT, R149.reuse, UR9, !P0 ;  /* 0x0000000995007c0c */ /* 0x040fe2000c721270 */
[----:B------:R-:W-:Y:S01]  /*61870*/  IMAD R149, R149, UR4, RZ ;  /* 0x0000000495957c24 */ /* 0x000fe2000f8e02ff */
[----:B-----5:R-:W-:Y:S01]  /*61880*/  PRMT R37, R37, 0x7632, R37 ;  /* 0x0000763225257816 */ /* 0x020fe20000000025 */
[----:B------:R-:W0:Y:S01]  /*61890*/  LDCU UR5, c[0x0][0x39c] ;  /* 0x00007380ff0577ac */ /* 0x000e220008000800 */
[CC--:B------:R-:W-:Y:S02]  /*618a0*/  LEA R4, P5, R147.reuse, R80.reuse, 0x1 ;  /* 0x0000005093047211 */ /* 0x0c0fe400078a08ff */
[C---:B------:R-:W-:Y:S01]  /*618b0*/  LEA R6, P6, R148.reuse, R80, 0x1 ;  /* 0x0000005094067211 */ /* 0x040fe200078c08ff */
[----:B------:R1:W-:Y:S01]  /*618c0*/  @P2 STG.E.U16 desc[UR10][R2.64], R37 ;  /* 0x0000002502002986 */ /* 0x0003e2000c10150a */
[-C--:B------:R-:W-:Y:S01]  /*618d0*/  LEA.HI.X.SX32 R5, R147, R81.reuse, 0x1, P5 ;  /* 0x0000005193057211 */ /* 0x080fe200028f0eff */
[----:B------:R-:W5:Y:S01]  /*618e0*/  LDCU UR9, c[0x0][0x39c] ;  /* 0x00007380ff0977ac */ /* 0x000f620008000800 */
[----:B------:R-:W-:-:S02]  /*618f0*/  LEA.HI.X.SX32 R7, R148, R81, 0x1, P6 ;  /* 0x0000005194077211 */ /* 0x000fc400030f0eff */
[----:B------:R-:W-:Y:S02]  /*61900*/  PRMT R8, R38, 0x7632, R8 ;  /* 0x0000763226087816 */ /* 0x000fe40000000008 */
[----:B-1----:R-:W-:-:S04]  /*61910*/  LEA R2, P2, R149, R80, 0x1 ;  /* 0x0000005095027211 */ /* 0x002fc800078408ff */
[----:B------:R-:W-:Y:S02]  /*61920*/  LEA.HI.X.SX32 R3, R149, R81, 0x1, P2 ;  /* 0x0000005195037211 */ /* 0x000fe400010f0eff */
[C---:B----4-:R-:W-:Y:S01]  /*61930*/  ISETP.LT.AND P2, PT, R150.reuse, UR12, !P0 ;  /* 0x0000000c96007c0c */ /* 0x050fe2000c741270 */
[----:B------:R-:W-:Y:S01]  /*61940*/  IMAD R150, R150, UR4, RZ ;  /* 0x0000000496967c24 */ /* 0x000fe2000f8e02ff */
[----:B------:R-:W-:Y:S01]  /*61950*/  @P3 STG.E.U16 desc[UR10][R4.64], R38 ;  /* 0x0000002604003986 */ /* 0x000fe2000c10150a */
[----:B------:R-:W1:Y:S03]  /*61960*/  LDCU UR12, c[0x0][0x39c] ;  /* 0x00007380ff0c77ac */ /* 0x000e660008000800 */
[----:B------:R-:W-:Y:S04]  /*61970*/  @P4 STG.E.U16 desc[UR10][R6.64], R8 ;  /* 0x0000000806004986 */ /* 0x000fe8000c10150a */
[----:B------:R4:W-:Y:S01]  /*61980*/  @P1 STG.E.U16 desc[UR10][R2.64], R39 ;  /* 0x0000002702001986 */ /* 0x0009e2000c10150a */
[C---:B------:R-:W-:Y:S01]  /*61990*/  ISETP.LT.AND P3, PT, R151.reuse, UR13, !P0 ;  /* 0x0000000d97007c0c */ /* 0x040fe2000c761270 */
[----:B------:R-:W-:Y:S01]  /*619a0*/  IMAD R151, R151, UR4, RZ ;  /* 0x0000000497977c24 */ /* 0x000fe2000f8e02ff */
[C---:B--2---:R-:W-:Y:S01]  /*619b0*/  ISETP.LT.AND P4, PT, R152.reuse, UR6, !P0 ;  /* 0x0000000698007c0c */ /* 0x044fe2000c781270 */
[----:B------:R-:W-:Y:S01]  /*619c0*/  IMAD R152, R152, UR4, RZ ;  /* 0x0000000498987c24 */ /* 0x000fe2000f8e02ff */
[----:B------:R-:W2:Y:S01]  /*619d0*/  LDCU UR6, c[0x0][0x39c] ;  /* 0x00007380ff0677ac */ /* 0x000ea20008000800 */
[----:B----4-:R-:W-:Y:S01]  /*619e0*/  LEA R2, P1, R150, R80, 0x1 ;  /* 0x0000005096027211 */ /* 0x010fe200078208ff */
[----:B------:R-:W4:Y:S01]  /*619f0*/  LDCU UR13, c[0x0][0x39c] ;  /* 0x00007380ff0d77ac */ /* 0x000f220008000800 */
[----:B------:R-:W-:-:S02]  /*61a00*/  PRMT R7, R39, 0x7632, R7 ;  /* 0x0000763227077816 */ /* 0x000fc40000000007 */
[-C--:B------:R-:W-:Y:S02]  /*61a10*/  LEA.HI.X.SX32 R3, R150, R81.reuse, 0x1, P1 ;  /* 0x0000005196037211 */ /* 0x080fe400008f0eff */
[C---:B0-----:R-:W-:Y:S01]  /*61a20*/  ISETP.LT.AND P1, PT, R153.reuse, UR5, !P0 ;  /* 0x0000000599007c0c */ /* 0x041fe2000c721270 */
[----:B------:R-:W-:Y:S01]  /*61a30*/  IMAD R153, R153, UR4, RZ ;  /* 0x0000000499997c24 */ /* 0x000fe2000f8e02ff */
[----:B------:R-:W0:Y:S01]  /*61a40*/  LDCU UR5, c[0x0][0x39c] ;  /* 0x00007380ff0577ac */ /* 0x000e220008000800 */
[CC--:B------:R-:W-:Y:S01]  /*61a50*/  LEA R4, P5, R151.reuse, R80.reuse, 0x1 ;  /* 0x0000005097047211 */ /* 0x0c0fe200078a08ff */
[----:B------:R1:W-:Y:S01]  /*61a60*/  @P2 STG.E.U16 desc[UR10][R2.64], R7 ;  /* 0x0000000702002986 */ /* 0x0003e2000c10150a */
[----:B------:R-:W-:Y:S02]  /*61a70*/  LEA R6, P6, R152, R80, 0x1 ;  /* 0x0000005098067211 */ /* 0x000fe400078c08ff */
[----:B------:R-:W-:Y:S02]  /*61a80*/  LEA.HI.X.SX32 R5, R151, R81, 0x1, P5 ;  /* 0x0000005197057211 */ /* 0x000fe400028f0eff */
[----:B------:R-:W-:-:S02]  /*61a90*/  PRMT R8, R52, 0x7632, R8 ;  /* 0x0000763234087816 */ /* 0x000fc40000000008 */
[C---:B-1----:R-:W-:Y:S02]  /*61aa0*/  LEA R2, P2, R153.reuse, R80, 0x1 ;  /* 0x0000005099027211 */ /* 0x042fe400078408ff */
[-C--:B------:R-:W-:Y:S02]  /*61ab0*/  LEA.HI.X.SX32 R7, R152, R81.reuse, 0x1, P6 ;  /* 0x0000005198077211 */ /* 0x080fe400030f0eff */
[----:B------:R-:W-:Y:S02]  /*61ac0*/  LEA.HI.X.SX32 R3, R153, R81, 0x1, P2 ;  /* 0x0000005199037211 */ /* 0x000fe400010f0eff */
[C---:B---3--:R-:W-:Y:S01]  /*61ad0*/  ISETP.LT.AND P2, PT, R154.reuse, UR7, !P0 ;  /* 0x000000079a007c0c */ /* 0x048fe2000c741270 */
[----:B------:R-:W-:Y:S01]  /*61ae0*/  IMAD R154, R154, UR4, RZ ;  /* 0x000000049a9a7c24 */ /* 0x000fe2000f8e02ff */
[----:B------:R1:W-:Y:S01]  /*61af0*/  @P3 STG.E.U16 desc[UR10][R4.64], R52 ;  /* 0x0000003404003986 */ /* 0x0003e2000c10150a */
[C---:B-----5:R-:W-:Y:S01]  /*61b00*/  ISETP.LT.AND P3, PT, R155.reuse, UR9, !P0 ;  /* 0x000000099b007c0c */ /* 0x060fe2000c761270 */
[----:B------:R-:W3:Y:S02]  /*61b10*/  LDCU UR7, c[0x0][0x39c] ;  /* 0x00007380ff0777ac */ /* 0x000ee40008000800 */
[----:B------:R5:W-:Y:S01]  /*61b20*/  @P4 STG.E.U16 desc[UR10][R6.64], R8 ;  /* 0x0000000806004986 */ /* 0x000be2000c10150a */
[----:B------:R-:W-:Y:S01]  /*61b30*/  IMAD R155, R155, UR4, RZ ;  /* 0x000000049b9b7c24 */ /* 0x000fe2000f8e02ff */
[----:B------:R-:W0:Y:S02]  /*61b40*/  LDCU UR9, c[0x0][0x39c] ;  /* 0x00007380ff0977ac */ /* 0x000e240008000800 */
[----:B------:R2:W-:Y:S01]  /*61b50*/  @P1 STG.E.U16 desc[UR10][R2.64], R53 ;  /* 0x0000003502001986 */ /* 0x0005e2000c10150a */
[----:B------:R-:W-:-:S02]  /*61b60*/  ISETP.LT.AND P1, PT, R156, UR12, !P0 ;  /* 0x0000000c9c007c0c */ /* 0x000fc4000c721270 */
[----:B-1----:R-:W-:Y:S01]  /*61b70*/  PRMT R5, R53, 0x7632, R5 ;  /* 0x0000763235057816 */ /* 0x002fe20000000005 */
[----:B------:R-:W-:Y:S01]  /*61b80*/  IMAD R156, R156, UR4, RZ ;  /* 0x000000049c9c7c24 */ /* 0x000fe2000f8e02ff */
[-C--:B------:R-:W-:Y:S01]  /*61b90*/  LEA R4, P5, R155, R80.reuse, 0x1 ;  /* 0x000000509b047211 */ /* 0x080fe200078a08ff */
[----:B------:R-:W-:Y:S01]  /*61ba0*/  IMAD R9, R90, UR4, RZ ;  /* 0x000000045a097c24 */ /* 0x000fe2000f8e02ff */
[----:B-----5:R-:W-:Y:S01]  /*61bb0*/  PRMT R8, R54, 0x7632, R8 ;  /* 0x0000763236087816 */ /* 0x020fe20000000008 */
[----:B------:R-:W1:Y:S01]  /*61bc0*/  LDCU UR12, c[0x0][0x39c] ;  /* 0x00007380ff0c77ac */ /* 0x000e620008000800 */
[----:B--2---:R-:W-:-:S04]  /*61bd0*/  LEA R2, P4, R154, R80, 0x1 ;  /* 0x000000509a027211 */ /* 0x004fc800078808ff */
[-C--:B------:R-:W-:Y:S02]  /*61be0*/  LEA.HI.X.SX32 R3, R154, R81.reuse, 0x1, P4 ;  /* 0x000000519a037211 */ /* 0x080fe400020f0eff */
[C---:B0-----:R-:W-:Y:S01]  /*61bf0*/  ISETP.LT.AND P4, PT, R157.reuse, UR5, !P0 ;  /* 0x000000059d007c0c */ /* 0x041fe2000c781270 */
[----:B------:R-:W-:Y:S01]  /*61c00*/  IMAD R157, R157, UR4, RZ ;  /* 0x000000049d9d7c24 */ /* 0x000fe2000f8e02ff */
[----:B------:R-:W0:Y:S01]  /*61c10*/  LDCU UR5, c[0x0][0x39c] ;  /* 0x00007380ff0577ac */ /* 0x000e220008000800 */
[----:B------:R2:W-:Y:S02]  /*61c20*/  @P2 STG.E.U16 desc[UR10][R2.64], R5 ;  /* 0x0000000502002986 */ /* 0x0005e4000c10150a */
[----:B--2---:R-:W-:Y:S02]  /*61c30*/  LEA.HI.X.SX32 R5, R155, R81, 0x1, P5 ;  /* 0x000000519b057211 */ /* 0x004fe400028f0eff */
[-C--:B------:R-:W-:Y:S02]  /*61c40*/  LEA R6, P5, R157, R80.reuse, 0x1 ;  /* 0x000000509d067211 */ /* 0x080fe400078a08ff */
[----:B------:R-:W-:-:S02]  /*61c50*/  LEA R2, P2, R156, R80, 0x1 ;  /* 0x000000509c027211 */ /* 0x000fc400078408ff */
[-C--:B------:R-:W-:Y:S02]  /*61c60*/  LEA.HI.X.SX32 R7, R157, R81.reuse, 0x1, P5 ;  /* 0x000000519d077211 */ /* 0x080fe400028f0eff */
[----:B------:R-:W-:Y:S02]  /*61c70*/  LEA.HI.X.SX32 R3, R156, R81, 0x1, P2 ;  /* 0x000000519c037211 */ /* 0x000fe400010f0eff */
[C---:B------:R-:W-:Y:S01]  /*61c80*/  ISETP.LT.AND P5, PT, R158.reuse, UR6, !P0 ;  /* 0x000000069e007c0c */ /* 0x040fe2000c7a1270 */
[----:B------:R-:W-:Y:S01]  /*61c90*/  IMAD R158, R158, UR4, RZ ;  /* 0x000000049e9e7c24 */ /* 0x000fe2000f8e02ff */
[----:B------:R2:W-:Y:S01]  /*61ca0*/  @P3 STG.E.U16 desc[UR10][R4.64], R54 ;  /* 0x0000003604003986 */ /* 0x0005e2000c10150a */
[----:B------:R-:W5:Y:S03]  /*61cb0*/  LDCU UR6, c[0x0][0x39c] ;  /* 0x00007380ff0677ac */ /* 0x000f660008000800 */
[----:B------:R1:W-:Y:S01]  /*61cc0*/  @P1 STG.E.U16 desc[UR10][R2.64], R8 ;  /* 0x0000000802001986 */ /* 0x0003e2000c10150a */
[C---:B----4-:R-:W-:Y:S01]  /*61cd0*/  ISETP.LT.AND P1, PT, R159.reuse, UR13, !P0 ;  /* 0x0000000d9f007c0c */ /* 0x050fe2000c721270 */
[----:B------:R-:W-:Y:S01]  /*61ce0*/  IMAD R159, R159, UR4, RZ ;  /* 0x000000049f9f7c24 */ /* 0x000fe2000f8e02ff */
[C---:B0-----:R-:W-:Y:S01]  /*61cf0*/  ISETP.LT.AND P3, PT, R161.reuse, UR5, !P0 ;  /* 0x00000005a1007c0c */ /* 0x041fe2000c761270 */
[----:B------:R-:W-:Y:S01]  /*61d00*/  IMAD R161, R161, UR4, RZ ;  /* 0x00000004a1a17c24 */ /* 0x000fe2000f8e02ff */
[----:B--2---:R-:W-:-:S02]  /*61d10*/  PRMT R5, R55, 0x7632, R5 ;  /* 0x0000763237057816 */ /* 0x004fc40000000005 */
[CC--:B-1----:R-:W-:Y:S01]  /*61d20*/  LEA R2, P2, R158.reuse, R80.reuse, 0x1 ;  /* 0x000000509e027211 */ /* 0x0c2fe200078408ff */
[----:B------:R0:W-:Y:S01]  /*61d30*/  @P4 STG.E.U16 desc[UR10][R6.64], R55 ;  /* 0x0000003706004986 */ /* 0x0001e2000c10150a */
[----:B------:R-:W1:Y:S02]  /*61d40*/  LDCU UR5, c[0x0][0x39c] ;  /* 0x00007380ff0577ac */ /* 0x000e640008000800 */
[----:B------:R-:W-:Y:S02]  /*61d50*/  LEA.HI.X.SX32 R3, R158, R81, 0x1, P2 ;  /* 0x000000519e037211 */ /* 0x000fe400010f0eff */
[C---:B---3--:R-:W-:Y:S01]  /*61d60*/  ISETP.LT.AND P2, PT, R160.reuse, UR7, !P0 ;  /* 0x00000007a0007c0c */ /* 0x048fe2000c741270 */
[----:B------:R-:W-:Y:S01]  /*61d70*/  IMAD R160, R160, UR4, RZ ;  /* 0x00000004a0a07c24 */ /* 0x000fe2000f8e02ff */
[----:B------:R-:W2:Y:S01]  /*61d80*/  LDCU UR7, c[0x0][0x39c] ;  /* 0x00007380ff0777ac */ /* 0x000ea20008000800 */
[----:B------:R3:W-:Y:S03]  /*61d90*/  @P5 STG.E.U16 desc[UR10][R2.64], R5 ;  /* 0x0000000502005986 */ /* 0x0007e6000c10150a */
[-C--:B------:R-:W-:Y:S01]  /*61da0*/  LEA R4, P5, R160, R80.reuse, 0x1 ;  /* 0x00000050a0047211 */ /* 0x080fe200078a08ff */
[----:B------:R-:W4:Y:S01]  /*61db0*/  LDCU UR13, c[0x0][0x39c] ;  /* 0x00007380ff0d77ac */ /* 0x000f220008000800 */
[----:B0-----:R-:W-:-:S02]  /*61dc0*/  LEA R6, P6, R161, R80, 0x1 ;  /* 0x00000050a1067211 */ /* 0x001fc400078c08ff */
[----:B------:R-:W-:Y:S02]  /*61dd0*/  PRMT R8, R64, 0x7632, R8 ;  /* 0x0000763240087816 */ /* 0x000fe40000000008 */
[C---:B---3--:R-:W-:Y:S02]  /*61de0*/  LEA R2, P4, R159.reuse, R80, 0x1 ;  /* 0x000000509f027211 */ /* 0x048fe400078808ff */
[-C--:B------:R-:W-:Y:S02]  /*61df0*/  LEA.HI.X.SX32 R5, R160, R81.reuse, 0x1, P5 ;  /* 0x00000051a0057211 */ /* 0x080fe400028f0eff */
[-C--:B------:R-:W-:Y:S02]  /*61e00*/  LEA.HI.X.SX32 R3, R159, R81.reuse, 0x1, P4 ;  /* 0x000000519f037211 */ /* 0x080fe400020f0eff */
[----:B------:R-:W-:-:S03]  /*61e10*/  LEA.HI.X.SX32 R7, R161, R81, 0x1, P6 ;  /* 0x00000051a1077211 */ /* 0x000fc600030f0eff */
[----:B------:R0:W-:Y:S04]  /*61e20*/  @P1 STG.E.U16 desc[UR10][R2.64], R64 ;  /* 0x0000004002001986 */ /* 0x0001e8000c10150a */
[----:B------:R3:W-:Y:S01]  /*61e30*/  @P2 STG.E.U16 desc[UR10][R4.64], R8 ;  /* 0x0000000804002986 */ /* 0x0007e2000c10150a */
[C---:B-----5:R-:W-:Y:S01]  /*61e40*/  ISETP.LT.AND P2, PT, R162.reuse, UR6, !P0 ;  /* 0x00000006a2007c0c */ /* 0x060fe2000c741270 */
[----:B------:R-:W-:Y:S01]  /*61e50*/  IMAD R162, R162, UR4, RZ ;  /* 0x00000004a2a27c24 */ /* 0x000fe2000f8e02ff */
[----:B------:R-:W5:Y:S01]  /*61e60*/  LDCU UR6, c[0x0][0x39c] ;  /* 0x00007380ff0677ac */ /* 0x000f620008000800 */
[----:B------:R2:W-:Y:S01]  /*61e70*/  @P3 STG.E.U16 desc[UR10][R6.64], R65 ;  /* 0x0000004106003986 */ /* 0x0005e2000c10150a */
[C---:B------:R-:W-:Y:S01]  /*61e80*/  ISETP.LT.AND P3, PT, R163.reuse, UR9, !P0 ;  /* 0x00000009a3007c0c */ /* 0x040fe2000c761270 */
[----:B------:R-:W-:Y:S01]  /*61e90*/  IMAD R163, R163, UR4, RZ ;  /* 0x00000004a3a37c24 */ /* 0x000fe2000f8e02ff */
[----:B-1----:R-:W-:-:S02]  /*61ea0*/  ISETP.LT.AND P4, PT, R164, UR5, !P0 ;  /* 0x00000005a4007c0c */ /* 0x002fc4000c781270 */
[-C--:B0-----:R-:W-:Y:S01]  /*61eb0*/  LEA R2, P1, R162, R80.reuse, 0x1 ;  /* 0x00000050a2027211 */ /* 0x081fe200078208ff */
[----:B------:R-:W-:Y:S01]  /*61ec0*/  IMAD R164, R164, UR4, RZ ;  /* 0x00000004a4a47c24 */ /* 0x000fe2000f8e02ff */
[----:B------:R-:W0:Y:S01]  /*61ed0*/  LDCU UR5, c[0x0][0x39c] ;  /* 0x00007380ff0577ac */ /* 0x000e220008000800 */
[----:B---3--:R-:W-:Y:S02]  /*61ee0*/  LEA R4, P5, R163, R80, 0x1 ;  /* 0x00000050a3047211 */ /* 0x008fe400078a08ff */
[-C--:B------:R-:W-:Y:S02]  /*61ef0*/  LEA.HI.X.SX32 R3, R162, R81.reuse, 0x1, P1 ;  /* 0x00000051a2037211 */ /* 0x080fe400008f0eff */
[----:B------:R-:W-:Y:S01]  /*61f00*/  PRMT R10, R66, 0x7632, R10 ;  /* 0x00007632420a7816 */ /* 0x000fe2000000000a */
[----:B------:R-:W-:Y:S01]  /*61f10*/  IMAD R8, R89, UR4, RZ ;  /* 0x0000000459087c24 */ /* 0x000fe2000f8e02ff */
[----:B--2---:R-:W-:Y:S01]  /*61f20*/  PRMT R7, R65, 0x7632, R7 ;  /* 0x0000763241077816 */ /* 0x004fe20000000007 */
[----:B------:R-:W1:Y:S01]  /*61f30*/  LDCU UR9, c[0x0][0x39c] ;  /* 0x00007380ff0977ac */ /* 0x000e620008000800 */
[----:B------:R-:W-:-:S02]  /*61f40*/  LEA.HI.X.SX32 R5, R163, R81, 0x1, P5 ;  /* 0x00000051a3057211 */ /* 0x000fc400028f0eff */
[C---:B------:R-:W-:Y:S01]  /*61f50*/  ISETP.LT.AND P1, PT, R165.reuse, UR7, !P0 ;  /* 0x00000007a5007c0c */ /* 0x040fe2000c721270 */
[----:B------:R-:W-:Y:S01]  /*61f60*/  IMAD R165, R165, UR4, RZ ;  /* 0x00000004a5a57c24 */ /* 0x000fe2000f8e02ff */
[----:B------:R-:W-:Y:S01]  /*61f70*/  LEA R6, P6, R164, R80, 0x1 ;  /* 0x00000050a4067211 */ /* 0x000fe200078c08ff */
[----:B------:R2:W-:Y:S01]  /*61f80*/  @P2 STG.E.U16 desc[UR10][R2.64], R7 ;  /* 0x0000000702002986 */ /* 0x0005e2000c10150a */
[----:B------:R-:W3:Y:S03]  /*61f90*/  LDCU UR7, c[0x0][0x39c] ;  /* 0x00007380ff0777ac */ /* 0x000ee60008000800 */
[----:B------:R-:W-:Y:S01]  /*61fa0*/  @P3 STG.E.U16 desc[UR10][R4.64], R66 ;  /* 0x0000004204003986 */ /* 0x000fe2000c10150a */
[----:B----4-:R-:W-:Y:S01]  /*61fb0*/  ISETP.LT.AND P3, PT, R90, UR13, !P0 ;  /* 0x0000000d5a007c0c */ /* 0x010fe2000c761270 */
[----:B------:R-:W4:Y:S02]  /*61fc0*/  LDCU UR13, c[0x0][0x39c] ;  /* 0x00007380ff0d77ac */ /* 0x000f240008000800 */
[----:B------:R-:W1:Y:S01]  /*61fd0*/  LDL.LU R90, [R1+0x14] ;  /* 0x00001400015a7983 */ /* 0x000e620000300800 */
[----:B--2---:R-:W-:-:S03]  /*61fe0*/  LEA.HI.X.SX32 R7, R164, R81, 0x1, P6 ;  /* 0x00000051a4077211 */ /* 0x004fc600030f0eff */
[----:B------:R-:W2:Y:S01]  /*61ff0*/  LDL.LU R94, [R1+0x18] ;  /* 0x00001800015e7983 */ /* 0x000ea20000300800 */
[----:B------:R-:W-:-:S03]  /*62000*/  LEA R2, P2, R165, R80, 0x1 ;  /* 0x00000050a5027211 */ /* 0x000fc600078408ff */
[----:B------:R0:W-:Y:S01]  /*62010*/  @P4 STG.E.U16 desc[UR10][R6.64], R10 ;  /* 0x0000000a06004986 */ /* 0x0001e2000c10150a */
[----:B------:R-:W-:Y:S02]  /*62020*/  LEA.HI.X.SX32 R3, R165, R81, 0x1, P2 ;  /* 0x00000051a5037211 */ /* 0x000fe400010f0eff */
[C---:B-----5:R-:W-:Y:S01]  /*62030*/  ISETP.LT.AND P4, PT, R91.reuse, UR6, !P0 ;  /* 0x000000065b007c0c */ /* 0x060fe2000c781270 */
[----:B------:R-:W5:Y:S02]  /*62040*/  LDCU UR6, c[0x0][0x39c] ;  /* 0x00007380ff0677ac */ /* 0x000f640008000800 */
[----:B------:R3:W-:Y:S01]  /*62050*/  @P1 STG.E.U16 desc[UR10][R2.64], R67 ;  /* 0x0000004302001986 */ /* 0x0007e2000c10150a */
[----:B0-----:R-:W-:-:S03]  /*62060*/  IMAD R7, R91, UR4, RZ ;  /* 0x000000045b077c24 */ /* 0x001fc6000f8e02ff */
[----:B------:R-:W4:Y:S01]  /*62070*/  LDL.LU R91, [R1+0x1c] ;  /* 0x00001c00015b7983 */ /* 0x000f220000300800 */
[----:B---3--:R-:W-:-:S04]  /*62080*/  LEA R2, P1, R8, R80, 0x1 ;  /* 0x0000005008027211 */ /* 0x008fc800078208ff */
[----:B------:R-:W-:Y:S01]  /*62090*/  LEA.HI.X.SX32 R3, R8, R81, 0x1, P1 ;  /* 0x0000005108037211 */ /* 0x000fe200008f0eff */
[C---:B------:R-:W-:Y:S01]  /*620a0*/  IMAD R8, R83.reuse, UR4, RZ ;  /* 0x0000000453087c24 */ /* 0x040fe2000f8e02ff */
[----:B------:R-:W-:Y:S01]  /*620b0*/  ISETP.LT.AND P1, PT, R83, UR5, !P0 ;  /* 0x0000000553007c0c */ /* 0x000fe2000c721270 */
[----:B------:R-:W0:Y:S01]  /*620c0*/  LDCU UR5, c[0x0][0x39c] ;  /* 0x00007380ff0577ac */ /* 0x000e220008000800 */
[----:B------:R-:W5:Y:S01]  /*620d0*/  LDL.LU R83, [R1+0x20] ;  /* 0x0000200001537983 */ /* 0x000f620000300800 */
[----:B------:R-:W-:Y:S02]  /*620e0*/  ISETP.LT.AND P2, PT, R89, UR12, !P0 ;  /* 0x0000000c59007c0c */ /* 0x000fe4000c741270 */
[----:B------:R-:W-:Y:S01]  /*620f0*/  PRMT R11, R67, 0x7632, R11 ;  /* 0x00007632430b7816 */ /* 0x000fe2000000000b */
[----:B------:R-:W3:Y:S01]  /*62100*/  LDCU UR12, c[0x0][0x39c] ;  /* 0x00007380ff0c77ac */ /* 0x000ee20008000800 */
[----:B------:R-:W-:-:S09]  /*62110*/  LEA R4, P5, R9, R80, 0x1 ;  /* 0x0000005009047211 */ /* 0x000fd200078a08ff */
[----:B------:R0:W-:Y:S01]  /*62120*/  @P2 STG.E.U16 desc[UR10][R2.64], R11 ;  /* 0x0000000b02002986 */ /* 0x0001e2000c10150a */
[-C--:B------:R-:W-:Y:S02]  /*62130*/  LEA R6, P6, R7, R80.reuse, 0x1 ;  /* 0x0000005007067211 */ /* 0x080fe400078c08ff */
[----:B0-----:R-:W-:-:S04]  /*62140*/  LEA R2, P2, R8, R80, 0x1 ;  /* 0x0000005008027211 */ /* 0x001fc800078408ff */
[-C--:B------:R-:W-:Y:S01]  /*62150*/  LEA.HI.X.SX32 R3, R8, R81.reuse, 0x1, P2 ;  /* 0x0000005108037211 */ /* 0x080fe200010f0eff */
[C---:B------:R-:W-:Y:S01]  /*62160*/  IMAD R8, R88.reuse, UR4, RZ ;  /* 0x0000000458087c24 */ /* 0x040fe2000f8e02ff */
[----:B------:R-:W-:Y:S01]  /*62170*/  ISETP.LT.AND P2, PT, R88, UR7, !P0 ;  /* 0x0000000758007c0c */ /* 0x000fe2000c741270 */
[----:B------:R-:W0:Y:S01]  /*62180*/  LDCU UR7, c[0x0][0x39c] ;  /* 0x00007380ff0777ac */ /* 0x000e220008000800 */
[----:B------:R-:W3:Y:S01]  /*62190*/  LDL.LU R88, [R1+0x24] ;  /* 0x0000240001587983 */ /* 0x000ee20000300800 */
[-C--:B------:R-:W-:Y:S02]  /*621a0*/  LEA.HI.X.SX32 R5, R9, R81.reuse, 0x1, P5 ;  /* 0x0000005109057211 */ /* 0x080fe400028f0eff */
[----:B------:R-:W-:Y:S02]  /*621b0*/  LEA.HI.X.SX32 R7, R7, R81, 0x1, P6 ;  /* 0x0000005107077211 */ /* 0x000fe400030f0eff */
[----:B------:R-:W-:Y:S01]  /*621c0*/  PRMT R9, R40, 0x7632, R9 ;  /* 0x0000763228097816 */ /* 0x000fe20000000009 */
[----:B------:R-:W-:Y:S04]  /*621d0*/  @P3 STG.E.U16 desc[UR10][R4.64], R40 ;  /* 0x0000002804003986 */ /* 0x000fe8000c10150a */
[----:B------:R-:W-:Y:S04]  /*621e0*/  @P4 STG.E.U16 desc[UR10][R6.64], R9 ;  /* 0x0000000906004986 */ /* 0x000fe8000c10150a */
[----:B------:R0:W-:Y:S01]  /*621f0*/  @P1 STG.E.U16 desc[UR10][R2.64], R41 ;  /* 0x0000002902001986 */ /* 0x0001e2000c10150a */
[----:B------:R-:W-:-:S02]  /*62200*/  PRMT R10, R41, 0x7632, R10 ;  /* 0x00007632290a7816 */ /* 0x000fc4000000000a */
[----:B0-----:R-:W-:-:S04]  /*62210*/  LEA R2, P4, R8, R80, 0x1 ;  /* 0x0000005008027211 */ /* 0x001fc800078808ff */
[----:B------:R-:W-:-:S05]  /*62220*/  LEA.HI.X.SX32 R3, R8, R81, 0x1, P4 ;  /* 0x0000005108037211 */ /* 0x000fca00020f0eff */
[----:B------:R0:W-:Y:S01]  /*62230*/  @P2 STG.E.U16 desc[UR10][R2.64], R10 ;  /* 0x0000000a02002986 */ /* 0x0001e2000c10150a */
[C---:B-1----:R-:W-:Y:S01]  /*62240*/  ISETP.LT.AND P3, PT, R90.reuse, UR9, !P0 ;  /* 0x000000095a007c0c */ /* 0x042fe2000c761270 */
[----:B------:R-:W-:Y:S02]  /*62250*/  IMAD R5, R90, UR4, RZ ;  /* 0x000000045a057c24 */ /* 0x000fe4000f8e02ff */
[----:B--2---:R-:W-:Y:S01]  /*62260*/  IMAD R7, R94, UR4, RZ ;  /* 0x000000045e077c24 */ /* 0x004fe2000f8e02ff */
[----:B------:R-:W2:Y:S02]  /*62270*/  LDL.LU R90, [R1+0x28] ;  /* 0x00002800015a7983 */ /* 0x000ea40000300800 */
[-C--:B------:R-:W-:Y:S01]  /*62280*/  LEA R4, P5, R5, R80.reuse, 0x1 ;  /* 0x0000005005047211 */ /* 0x080fe200078a08ff */
[----:B------:R-:W1:Y:S01]  /*62290*/  LDCU UR9, c[0x0][0x39c] ;  /* 0x00007380ff0977ac */ /* 0x000e620008000800 */
[----:B------:R-:W2:Y:S01]  /*622a0*/  LDL.LU R89, [R1+0x2c] ;  /* 0x00002c0001597983 */ /* 0x000ea20000300800 */
[----:B0-----:R-:W-:-:S02]  /*622b0*/  LEA R2, P2, R7, R80, 0x1 ;  /* 0x0000005007027211 */ /* 0x001fc400078408ff */
[-C--:B------:R-:W-:Y:S02]  /*622c0*/  LEA.HI.X.SX32 R5, R5, R81.reuse, 0x1, P5 ;  /* 0x0000005105057211 */ /* 0x080fe400028f0eff */
[----:B------:R-:W-:Y:S01]  /*622d0*/  LEA.HI.X.SX32 R3, R7, R81, 0x1, P2 ;  /* 0x0000005107037211 */ /* 0x000fe200010f0eff */
[----:B----4-:R-:W-:-:S05]  /*622e0*/  IMAD R8, R91, UR4, RZ ;  /* 0x000000045b087c24 */ /* 0x010fca000f8e02ff */
[----:B------:R-:W-:-:S04]  /*622f0*/  LEA R6, P5, R8, R80, 0x1 ;  /* 0x0000005008067211 */ /* 0x000fc800078a08ff */
[-C--:B------:R-:W-:Y:S02]  /*62300*/  LEA.HI.X.SX32 R7, R8, R81.reuse, 0x1, P5 ;  /* 0x0000005108077211 */ /* 0x080fe400028f0eff */
[C---:B-----5:R-:W-:Y:S01]  /*62310*/  ISETP.LT.AND P5, PT, R83.reuse, UR6, !P0 ;  /* 0x0000000653007c0c */ /* 0x060fe2000c7a1270 */
[----:B------:R-:W-:Y:S01]  /*62320*/  IMAD R8, R83, UR4, RZ ;  /* 0x0000000453087c24 */ /* 0x000fe2000f8e02ff */
[----:B---3--:R-:W-:Y:S01]  /*62330*/  ISETP.LT.AND P1, PT, R94, UR12, !P0 ;  /* 0x0000000c5e007c0c */ /* 0x008fe2000c721270 */
[----:B------:R-:W3:Y:S01]  /*62340*/  LDL.LU R83, [R1+0x30] ;  /* 0x0000300001537983 */ /* 0x000ee20000300800 */
[----:B------:R-:W-:Y:S01]  /*62350*/  ISETP.LT.AND P4, PT, R91, UR5, !P0 ;  /* 0x000000055b007c0c */ /* 0x000fe2000c781270 */
[----:B------:R-:W0:Y:S02]  /*62360*/  LDCU UR5, c[0x0][0x39c] ;  /* 0x00007380ff0577ac */ /* 0x000e240008000800 */
[----:B------:R-:W1:Y:S01]  /*62370*/  LDL.LU R91, [R1+0x34] ;  /* 0x00003400015b7983 */ /* 0x000e620000300800 */
[----:B------:R-:W-:Y:S01]  /*62380*/  PRMT R9, R42, 0x7632, R9 ;  /* 0x000076322a097816 */ /* 0x000fe20000000009 */
[----:B------:R-:W3:Y:S02]  /*62390*/  LDCU UR6, c[0x0][0x39c] ;  /* 0x00007380ff0677ac */ /* 0x000ee40008000800 */
[----:B------:R4:W-:Y:S01]  /*623a0*/  @P3 STG.E.U16 desc[UR10][R4.64], R42 ;  /* 0x0000002a04003986 */ /* 0x0009e2000c10150a */
[----:B------:R-:W-:Y:S01]  /*623b0*/  PRMT R10, R43, 0x7632, R10 ;  /* 0x000076322b0a7816 */ /* 0x000fe2000000000a */
[----:B------:R-:W5:Y:S02]  /*623c0*/  LDCU UR12, c[0x0][0x39c] ;  /* 0x00007380ff0c77ac */ /* 0x000f640008000800 */
[----:B------:R0:W-:Y:S01]  /*623d0*/  @P1 STG.E.U16 desc[UR10][R2.64], R9 ;  /* 0x0000000902001986 */ /* 0x0001e2000c10150a */
[C---:B------:R-:W-:Y:S01]  /*623e0*/  ISETP.LT.AND P1, PT, R88.reuse, UR13, !P0 ;  /* 0x0000000d58007c0c */ /* 0x040fe2000c721270 */
[----:B----4-:R-:W-:Y:S01]  /*623f0*/  IMAD R5, R88, UR4, RZ ;  /* 0x0000000458057c24 */ /* 0x010fe2000f8e02ff */
[CC--:B0-----:R-:W-:Y:S01]  /*62400*/  LEA R2, P2, R8.reuse, R80.reuse, 0x1 ;  /* 0x0000005008027211 */ /* 0x0c1fe200078408ff */
[----:B------:R-:W4:Y:S01]  /*62410*/  LDL.LU R88, [R1+0x38] ;  /* 0x0000380001587983 */ /* 0x000f220000300800 */
[----:B------:R-:W0:Y:S02]  /*62420*/  LDCU UR13, c[0x0][0x39c] ;  /* 0x00007380ff0d77ac */ /* 0x000e240008000800 */
[----:B------:R-:W-:Y:S01]  /*62430*/  LEA.HI.X.SX32 R3, R8, R81, 0x1, P2 ;  /* 0x0000005108037211 */ /* 0x000fe200010f0eff */
[----:B------:R-:W-:Y:S04]  /*62440*/  @P4 STG.E.U16 desc[UR10][R6.64], R43 ;  /* 0x0000002b06004986 */ /* 0x000fe8000c10150a */
[----:B------:R0:W-:Y:S02]  /*62450*/  @P5 STG.E.U16 desc[UR10][R2.64], R10 ;  /* 0x0000000a02005986 */ /* 0x0001e4000c10150a */
[----:B0-----:R-:W-:-:S04]  /*62460*/  LEA R2, P4, R5, R80, 0x1 ;  /* 0x0000005005027211 */ /* 0x001fc800078808ff */
[----:B------:R-:W-:-:S05]  /*62470*/  LEA.HI.X.SX32 R3, R5, R81, 0x1, P4 ;  /* 0x0000005105037211 */ /* 0x000fca00020f0eff */
[----:B------:R0:W-:Y:S01]  /*62480*/  @P1 STG.E.U16 desc[UR10][R2.64], R44 ;  /* 0x0000002c02001986 */ /* 0x0001e2000c10150a */
[C---:B--2---:R-:W-:Y:S01]  /*62490*/  IMAD R8, R90.reuse, UR4, RZ ;  /* 0x000000045a087c24 */ /* 0x044fe2000f8e02ff */
[----:B------:R-:W-:Y:S01]  /*624a0*/  ISETP.LT.AND P2, PT, R90, UR7, !P0 ;  /* 0x000000075a007c0c */ /* 0x000fe2000c741270 */
[----:B------:R-:W2:Y:S01]  /*624b0*/  LDCU UR7, c[0x0][0x39c] ;  /* 0x00007380ff0777ac */ /* 0x000ea20008000800 */
[----:B------:R-:W2:Y:S01]  /*624c0*/  LDL.LU R90, [R1+0x3c] ;  /* 0x00003c00015a7983 */ /* 0x000ea20000300800 */
[----:B------:R-:W-:Y:S01]  /*624d0*/  IMAD R9, R89, UR4, RZ ;  /* 0x0000000459097c24 */ /* 0x000fe2000f8e02ff */
[----:B------:R-:W-:-:S04]  /*624e0*/  LEA R4, P5, R8, R80, 0x1 ;  /* 0x0000005008047211 */ /* 0x000fc800078a08ff */
[-C--:B------:R-:W-:Y:S02]  /*624f0*/  LEA.HI.X.SX32 R5, R8, R81.reuse, 0x1, P5 ;  /* 0x0000005108057211 */ /* 0x080fe400028f0eff */
[----:B------:R-:W-:Y:S02]  /*62500*/  PRMT R8, R44, 0x7632, R8 ;  /* 0x000076322c087816 */ /* 0x000fe40000000008 */
[----:B------:R-:W-:Y:S02]  /*62510*/  LEA R6, P6, R9, R80, 0x1 ;  /* 0x0000005009067211 */ /* 0x000fe400078c08ff */
[----:B------:R-:W-:Y:S01]  /*62520*/  ISETP.LT.AND P3, PT, R89, UR5, !P0 ;  /* 0x0000000559007c0c */ /* 0x000fe2000c761270 */
[----:B------:R0:W-:Y:S01]  /*62530*/  @P2 STG.E.U16 desc[UR10][R4.64], R8 ;  /* 0x0000000804002986 */ /* 0x0001e2000c10150a */
[----:B------:R-:W-:Y:S01]  /*62540*/  LEA.HI.X.SX32 R7, R9, R81, 0x1, P6 ;  /* 0x0000005109077211 */ /* 0x000fe200030f0eff */
[----:B------:R-:W0:Y:S02]  /*62550*/  LDCU UR5, c[0x0][0x39c] ;  /* 0x00007380ff0577ac */ /* 0x000e240008000800 */
[----:B------:R-:W5:Y:S01]  /*62560*/  LDL.LU R89, [R1+0x40] ;  /* 0x0000400001597983 */ /* 0x000f620000300800 */
[C---:B---3--:R-:W-:Y:S01]  /*62570*/  ISETP.LT.AND P2, PT, R83.reuse, UR6, !P0 ;  /* 0x0000000653007c0c */ /* 0x048fe2000c741270 */
[----:B------:R-:W-:Y:S01]  /*62580*/  IMAD R9, R83, UR4, RZ ;  /* 0x0000000453097c24 */ /* 0x000fe2000f8e02ff */
[C---:B-1----:R-:W-:Y:S01]  /*62590*/  ISETP.LT.AND P4, PT, R91.reuse, UR9, !P0 ;  /* 0x000000095b007c0c */ /* 0x042fe2000c781270 */
[----:B------:R-:W3:Y:S01]  /*625a0*/  LDL.LU R83, [R1+0x44] ;  /* 0x0000440001537983 */ /* 0x000ee20000300800 */
[----:B------:R-:W-:-:S03]  /*625b0*/  IMAD R11, R91, UR4, RZ ;  /* 0x000000045b0b7c24 */ /* 0x000fc6000f8e02ff */
[----:B------:R-:W-:Y:S01]  /*625c0*/  @P3 STG.E.U16 desc[UR10][R6.64], R45 ;  /* 0x0000002d06003986 */ /* 0x000fe2000c10150a */
[-C--:B0-----:R-:W-:Y:S01]  /*625d0*/  LEA R2, P6, R9, R80.reuse, 0x1 ;  /* 0x0000005009027211 */ /* 0x081fe200078c08ff */
[----:B------:R-:W0:Y:S02]  /*625e0*/  LDCU UR6, c[0x0][0x39c] ;  /* 0x00007380ff0677ac */ /* 0x000e240008000800 */
[----:B------:R-:W0:Y:S01]  /*625f0*/  LDL.LU R91, [R1+0x48] ;  /* 0x00004800015b7983 */ /* 0x000e220000300800 */
[----:B------:R-:W-:Y:S01]  /*62600*/  PRMT R18, R45, 0x7632, R18 ;  /* 0x000076322d127816 */ /* 0x000fe20000000012 */
[----:B------:R-:W1:Y:S01]  /*62610*/  LDCU UR9, c[0x0][0x39c] ;  /* 0x00007380ff0977ac */ /* 0x000e620008000800 */
[C---:B----4-:R-:W-:Y:S01]  /*62620*/  IMAD R16, R88.reuse, UR4, RZ ;  /* 0x0000000458107c24 */ /* 0x050fe2000f8e02ff */
[----:B------:R-:W-:Y:S01]  /*62630*/  ISETP.LT.AND P3, PT, R88, UR5, !P0 ;  /* 0x0000000558007c0c */ /* 0x000fe2000c761270 */
[----:B------:R-:W4:Y:S01]  /*62640*/  LDCU UR5, c[0x0][0x39c] ;  /* 0x00007380ff0577ac */ /* 0x000f220008000800 */
[----:B------:R-:W4:Y:S01]  /*62650*/  LDL.LU R88, [R1+0x4c] ;  /* 0x00004c0001587983 */ /* 0x000f220000300800 */
[----:B------:R-:W-:-:S02]  /*62660*/  LEA R8, P5, R11, R80, 0x1 ;  /* 0x000000500b087211 */ /* 0x000fc400078a08ff */
[-C--:B------:R-:W-:Y:S01]  /*62670*/  LEA.HI.X.SX32 R3, R9, R81.reuse, 0x1, P6 ;  /* 0x0000005109037211 */ /* 0x080fe200030f0eff */
[----:B------:R-:W0:Y:S01]  /*62680*/  LDS.128 R4, [R82] ;  /* 0x0000000052047984 */ /* 0x000e220000000c00 */
[CC--:B------:R-:W-:Y:S02]  /*62690*/  LEA R10, P6, R16.reuse, R80.reuse, 0x1 ;  /* 0x00000050100a7211 */ /* 0x0c0fe400078c08ff */
[-C--:B------:R-:W-:Y:S01]  /*626a0*/  LEA.HI.X.SX32 R9, R11, R81.reuse, 0x1, P5 ;  /* 0x000000510b097211 */ /* 0x080fe200028f0eff */
[----:B------:R1:W-:Y:S01]  /*626b0*/  @P2 STG.E.U16 desc[UR10][R2.64], R18 ;  /* 0x0000001202002986 */ /* 0x0003e2000c10150a */
[----:B------:R-:W-:Y:S02]  /*626c0*/  LEA.HI.X.SX32 R11, R16, R81, 0x1, P6 ;  /* 0x00000051100b7211 */ /* 0x000fe400030f0eff */
[----:B------:R-:W-:Y:S01]  /*626d0*/  PRMT R19, R46, 0x7632, R19 ;  /* 0x000076322e137816 */ /* 0x000fe20000000013 */
[----:B------:R-:W-:Y:S04]  /*626e0*/  @P4 STG.E.U16 desc[UR10][R8.64], R46 ;  /* 0x0000002e08004986 */ /* 0x000fe8000c10150a */
[----:B------:R0:W-:Y:S01]  /*626f0*/  @P3 STG.E.U16 desc[UR10][R10.64], R19 ;  /* 0x000000130a003986 */ /* 0x0001e2000c10150a */
[C---:B--2---:R-:W-:Y:S01]  /*62700*/  ISETP.LT.AND P1, PT, R90.reuse, UR7, !P0 ;  /* 0x000000075a007c0c */ /* 0x044fe2000c721270 */
[----:B------:R-:W-:Y:S01]  /*62710*/  IMAD R17, R90, UR4, RZ ;  /* 0x000000045a117c24 */ /* 0x000fe2000f8e02ff */
[----:B------:R-:W2:Y:S01]  /*62720*/  LDCU UR7, c[0x0][0x39c] ;  /* 0x00007380ff0777ac */ /* 0x000ea20008000800 */
[----:B------:R-:W2:Y:S03]  /*62730*/  LDL.LU R90, [R1+0x50] ;  /* 0x00005000015a7983 */ /* 0x000ea60000300800 */
[----:B-1----:R-:W-:-:S04]  /*62740*/  LEA R2, P2, R17, R80, 0x1 ;  /* 0x0000005011027211 */ /* 0x002fc800078408ff */
[----:B------:R-:W-:Y:S02]  /*62750*/  LEA.HI.X.SX32 R3, R17, R81, 0x1, P2 ;  /* 0x0000005111037211 */ /* 0x000fe400010f0eff */
[C---:B---3--:R-:W-:Y:S01]  /*62760*/  ISETP.LT.AND P3, PT, R83.reuse, UR13, !P0 ;  /* 0x0000000d53007c0c */ /* 0x048fe2000c761270 */
[----:B------:R-:W-:Y:S02]  /*62770*/  IMAD R17, R83, UR4, RZ ;  /* 0x0000000453117c24 */ /* 0x000fe4000f8e02ff */
[----:B-----5:R-:W-:Y:S01]  /*62780*/  IMAD R16, R89, UR4, RZ ;  /* 0x0000000459107c24 */ /* 0x020fe2000f8e02ff */
[----:B------:R-:W3:Y:S01]  /*62790*/  LDL.LU R83, [R1+0x54] ;  /* 0x0000540001537983 */ /* 0x000ee20000300800 */
[----:B0-----:R-:W-:-:S03]  /*627a0*/  ISETP.LT.AND P4, PT, R91, UR6, !P0 ;  /* 0x000000065b007c0c */ /* 0x001fc6000c781270 */
[----:B------:R-:W5:Y:S01]  /*627b0*/  LDL.LU R94, [R1+0x58] ;  /* 0x00005800015e7983 */ /* 0x000f620000300800 */
[----:B------:R-:W-:Y:S01]  /*627c0*/  IMAD R11, R91, UR4, RZ ;  /* 0x000000045b0b7c24 */ /* 0x000fe2000f8e02ff */
[----:B------:R-:W-:Y:S01]  /*627d0*/  ISETP.LT.AND P2, PT, R89, UR12, !P0 ;  /* 0x0000000c59007c0c */ /* 0x000fe2000c741270 */
[----:B------:R-:W0:Y:S01]  /*627e0*/  LDCU UR6, c[0x0][0x39c] ;  /* 0x00007380ff0677ac */ /* 0x000e220008000800 */
[----:B------:R-:W5:Y:S04]  /*627f0*/  LDL.LU R91, [R1+0x5c] ;  /* 0x00005c00015b7983 */ /* 0x000f680000300800 */
[----:B------:R1:W-:Y:S01]  /*62800*/  @P1 STG.E.U16 desc[UR10][R2.64], R47 ;  /* 0x0000002f02001986 */ /* 0x0003e2000c10150a */
[----:B------:R-:W-:Y:S01]  /*62810*/  PRMT R18, R47, 0x7632, R18 ;  /* 0x000076322f127816 */ /* 0x000fe20000000012 */
[----:B------:R-:W0:Y:S01]  /*62820*/  LDCU UR12, c[0x0][0x39c] ;  /* 0x00007380ff0c77ac */ /* 0x000e220008000800 */
[----:B------:R-:W0:Y:S01]  /*62830*/  LDCU UR13, c[0x0][0x39c] ;  /* 0x00007380ff0d77ac */ /* 0x000e220008000800 */
[----:B-1----:R-:W-:-:S04]  /*62840*/  LEA R2, P1, R16, R80, 0x1 ;  /* 0x0000005010027211 */ /* 0x002fc800078208ff */
[----:B------:R-:W-:Y:S01]  /*62850*/  LEA.HI.X.SX32 R3, R16, R81, 0x1, P1 ;  /* 0x0000005110037211 */ /* 0x000fe200008f0eff */
[C---:B----4-:R-:W-:Y:S01]  /*62860*/  IMAD R16, R88.reuse, UR4, RZ ;  /* 0x0000000458107c24 */ /* 0x050fe2000f8e02ff */
[----:B------:R-:W-:Y:S01]  /*62870*/  ISETP.LT.AND P1, PT, R88, UR5, !P0 ;  /* 0x0000000558007c0c */ /* 0x000fe2000c721270 */
[----:B------:R-:W1:Y:S01]  /*62880*/  LDCU UR5, c[0x0][0x39c] ;  /* 0x00007380ff0577ac */ /* 0x000e620008000800 */
[----:B------:R-:W4:Y:S04]  /*62890*/  LDL.LU R88, [R1+0x60] ;  /* 0x0000600001587983 */ /* 0x000f280000300800 */
[----:B------:R0:W-:Y:S01]  /*628a0*/  @P2 STG.E.U16 desc[UR10][R2.64], R18 ;  /* 0x0000001202002986 */ /* 0x0001e2000c10150a */
[-C--:B------:R-:W-:Y:S02]  /*628b0*/  LEA R8, P5, R17, R80.reuse, 0x1 ;  /* 0x0000005011087211 */ /* 0x080fe400078a08ff */
[----:B0-----:R-:W-:-:S04]  /*628c0*/  LEA R2, P2, R16, R80, 0x1 ;  /* 0x0000005010027211 */ /* 0x001fc800078408ff */
[-C--:B------:R-:W-:Y:S02]  /*628d0*/  LEA.HI.X.SX32 R3, R16, R81.reuse, 0x1, P2 ;  /* 0x0000005110037211 */ /* 0x080fe400010f0eff */
[----:B------:R-:W-:-:S05]  /*628e0*/  LEA.HI.X.SX32 R9, R17, R81, 0x1, P5 ;  /* 0x0000005111097211 */ /* 0x000fca00028f0eff */
[----:B------:R0:W-:Y:S01]  /*628f0*/  @P3 STG.E.U16 desc[UR10][R8.64], R4 ;  /* 0x0000000408003986 */ /* 0x0001e2000c10150a */
[C---:B--2---:R-:W-:Y:S01]  /*62900*/  ISETP.LT.AND P2, PT, R90.reuse, UR7, !P0 ;  /* 0x000000075a007c0c */ /* 0x044fe2000c741270 */
[----:B------:R-:W-:Y:S01]  /*62910*/  IMAD R16, R90, UR4, RZ ;  /* 0x000000045a107c24 */ /* 0x000fe2000f8e02ff */
[-C--:B------:R-:W-:Y:S01]  /*62920*/  LEA R10, P6, R11, R80.reuse, 0x1 ;  /* 0x000000500b0a7211 */ /* 0x080fe200078c08ff */
[----:B------:R-:W2:Y:S01]  /*62930*/  LDL.LU R90, [R1+0x64] ;  /* 0x00006400015a7983 */ /* 0x000ea20000300800 */
[----:B------:R-:W-:Y:S01]  /*62940*/  PRMT R17, R4, 0x7632, R17 ;  /* 0x0000763204117816 */ /* 0x000fe20000000011 */
[----:B------:R-:W0:Y:S02]  /*62950*/  LDCU UR7, c[0x0][0x39c] ;  /* 0x00007380ff0777ac */ /* 0x000e240008000800 */
[----:B------:R-:W2:Y:S01]  /*62960*/  LDL.LU R89, [R1+0x68] ;  /* 0x0000680001597983 */ /* 0x000ea20000300800 */
[C---:B---3--:R-:W-:Y:S01]  /*62970*/  ISETP.LT.AND P3, PT, R83.reuse, UR9, !P0 ;  /* 0x0000000953007c0c */ /* 0x048fe2000c761270 */
[----:B0-----:R-:W-:Y:S01]  /*62980*/  IMAD R8, R83, UR4, RZ ;  /* 0x0000000453087c24 */ /* 0x001fe2000f8e02ff */
[----:B------:R-:W-:Y:S01]  /*62990*/  LEA.HI.X.SX32 R11, R11, R81, 0x1, P6 ;  /* 0x000000510b0b7211 */ /* 0x000fe200030f0eff */
[----:B------:R-:W3:Y:S01]  /*629a0*/  LDL.LU R83, [R1+0x6c] ;  /* 0x00006c0001537983 */ /* 0x000ee20000300800 */
[----:B------:R-:W0:Y:S03]  /*629b0*/  LDCU UR9, c[0x0][0x39c] ;  /* 0x00007380ff0977ac */ /* 0x000e260008000800 */
[----:B------:R1:W-:Y:S04]  /*629c0*/  @P4 STG.E.U16 desc[UR10][R10.64], R17 ;  /* 0x000000110a004986 */ /* 0x0003e8000c10150a */
[----:B------:R0:W-:Y:S01]  /*629d0*/  @P1 STG.E.U16 desc[UR10][R2.64], R5 ;  /* 0x0000000502001986 */ /* 0x0001e2000c10150a */
[----:B-----5:R-:W-:Y:S01]  /*629e0*/  IMAD R9, R94, UR4, RZ ;  /* 0x000000045e097c24 */ /* 0x020fe2000f8e02ff */
[----:B------:R-:W-:-:S02]  /*629f0*/  LEA R4, P5, R8, R80, 0x1 ;  /* 0x0000005008047211 */ /* 0x000fc400078a08ff */
[----:B-1----:R-:W-:Y:S02]  /*62a00*/  PRMT R11, R5, 0x7632, R11 ;  /* 0x00007632050b7816 */ /* 0x002fe4000000000b */
[----:B0-----:R-:W-:Y:S01]  /*62a10*/  LEA R2, P4, R16, R80, 0x1 ;  /* 0x0000005010027211 */ /* 0x001fe200078808ff */
[----:B------:R-:W-:-:S03]  /*62a20*/  IMAD R10, R91, UR4, RZ ;  /* 0x000000045b0a7c24 */ /* 0x000fc6000f8e02ff */
[-C--:B------:R-:W-:Y:S02]  /*62a30*/  LEA.HI.X.SX32 R3, R16, R81.reuse, 0x1, P4 ;  /* 0x0000005110037211 */ /* 0x080fe400020f0eff */
[----:B------:R-:W-:-:S03]  /*62a40*/  LEA.HI.X.SX32 R5, R8, R81, 0x1, P5 ;  /* 0x0000005108057211 */ /* 0x000fc600028f0eff */
[----:B------:R0:W-:Y:S01]  /*62a50*/  @P2 STG.E.U16 desc[UR10][R2.64], R11 ;  /* 0x0000000b02002986 */ /* 0x0001e2000c10150a */
[-C--:B------:R-:W-:Y:S02]  /*62a60*/  LEA R8, P5, R10, R80.reuse, 0x1 ;  /* 0x000000500a087211 */ /* 0x080fe400078a08ff */
[----:B------:R-:W-:Y:S02]  /*62a70*/  ISETP.LT.AND P1, PT, R94, UR12, !P0 ;  /* 0x0000000c5e007c0c */ /* 0x000fe4000c721270 */
[----:B0-----:R-:W-:Y:S01]  /*62a80*/  LEA R2, P2, R9, R80, 0x1 ;  /* 0x0000005009027211 */ /* 0x001fe200078408ff */
[----:B----4-:R-:W-:Y:S01]  /*62a90*/  IMAD R11, R88, UR4, RZ ;  /* 0x00000004580b7c24 */ /* 0x010fe2000f8e02ff */
[----:B------:R-:W-:Y:S01]  /*62aa0*/  ISETP.LT.AND P4, PT, R91, UR5, !P0 ;  /* 0x000000055b007c0c */ /* 0x000fe2000c781270 */
[----:B------:R-:W3:Y:S01]  /*62ab0*/  LDCU UR5, c[0x0][0x39c] ;  /* 0x00007380ff0577ac */ /* 0x000ee20008000800 */
[-C--:B------:R-:W-:Y:S02]  /*62ac0*/  LEA.HI.X.SX32 R3, R9, R81.reuse, 0x1, P2 ;  /* 0x0000005109037211 */ /* 0x080fe400010f0eff */
[----:B------:R-:W-:-:S02]  /*62ad0*/  LEA.HI.X.SX32 R9, R10, R81, 0x1, P5 ;  /* 0x000000510a097211 */ /* 0x000fc400028f0eff */
[----:B------:R-:W-:Y:S01]  /*62ae0*/  PRMT R16, R6, 0x7632, R16 ;  /* 0x0000763206107816 */ /* 0x000fe20000000010 */
[----:B------:R0:W-:Y:S01]  /*62af0*/  @P3 STG.E.U16 desc[UR10][R4.64], R6 ;  /* 0x0000000604003986 */ /* 0x0001e2000c10150a */
[----:B------:R-:W-:Y:S01]  /*62b00*/  ISETP.LT.AND P5, PT, R88, UR6, !P0 ;  /* 0x0000000658007c0c */ /* 0x000fe2000c7a1270 */
[----:B------:R-:W1:Y:S02]  /*62b10*/  LDCU UR6, c[0x0][0x39c] ;  /* 0x00007380ff0677ac */ /* 0x000e640008000800 */
[----:B------:R-:W1:Y:S01]  /*62b20*/  LDL.LU R88, [R1+0x70] ;  /* 0x0000700001587983 */ /* 0x000e620000300800 */
[----:B------:R-:W4:Y:S03]  /*62b30*/  LDCU UR12, c[0x0][0x39c] ;  /* 0x00007380ff0c77ac */ /* 0x000f260008000800 */
[----:B------:R-:W5:Y:S04]  /*62b40*/  LDL.LU R91, [R1+0x74] ;  /* 0x00007400015b7983 */ /* 0x000f680000300800 */
[----:B------:R0:W-:Y:S01]  /*62b50*/  @P1 STG.E.U16 desc[UR10][R2.64], R16 ;  /* 0x0000001002001986 */ /* 0x0001e2000c10150a */
[C---:B--2---:R-:W-:Y:S01]  /*62b60*/  ISETP.LT.AND P1, PT, R90.reuse, UR13, !P0 ;  /* 0x0000000d5a007c0c */ /* 0x044fe2000c721270 */
[----:B0-----:R-:W-:Y:S01]  /*62b70*/  IMAD R5, R90, UR4, RZ ;  /* 0x000000045a057c24 */ /* 0x001fe2000f8e02ff */
[C---:B---3--:R-:W-:Y:S01]  /*62b80*/  ISETP.LT.AND P3, PT, R83.reuse, UR5, !P0 ;  /* 0x0000000553007c0c */ /* 0x048fe2000c761270 */
[----:B------:R-:W2:Y:S01]  /*62b90*/  LDL.LU R90, [R1+0x78] ;  /* 0x00007800015a7983 */ /* 0x000ea20000300800 */
[----:B------:R-:W-:Y:S01]  /*62ba0*/  IMAD R17, R83, UR4, RZ ;  /* 0x0000000453117c24 */ /* 0x000fe2000f8e02ff */
[----:B------:R-:W-:Y:S01]  /*62bb0*/  LEA R10, P2, R11, R80, 0x1 ;  /* 0x000000500b0a7211 */ /* 0x000fe200078408ff */
[----:B------:R-:W-:Y:S01]  /*62bc0*/  IMAD R16, R89, UR4, RZ ;  /* 0x0000000459107c24 */ /* 0x000fe2000f8e02ff */
[----:B------:R-:W3:Y:S01]  /*62bd0*/  LDL.LU R83, [R1+0x7c] ;  /* 0x00007c0001537983 */ /* 0x000ee20000300800 */
[----:B------:R-:W-:Y:S01]  /*62be0*/  PRMT R3, R7, 0x7632, R3 ;  /* 0x0000763207037816 */ /* 0x000fe20000000003 */
[----:B------:R-:W2:Y:S01]  /*62bf0*/  LDCU UR5, c[0x0][0x39c] ;  /* 0x00007380ff0577ac */ /* 0x000ea20008000800 */
[----:B------:R-:W-:-:S02]  /*62c00*/  LEA.HI.X.SX32 R11, R11, R81, 0x1, P2 ;  /* 0x000000510b0b7211 */ /* 0x000fc400010f0eff */
[----:B------:R-:W-:Y:S01]  /*62c10*/  ISETP.LT.AND P2, PT, R89, UR7, !P0 ;  /* 0x0000000759007c0c */ /* 0x000fe2000c741270 */
[----:B------:R-:W-:Y:S01]  /*62c20*/  @P4 STG.E.U16 desc[UR10][R8.64], R7 ;  /* 0x0000000708004986 */ /* 0x000fe2000c10150a */
[-C--:B------:R-:W-:Y:S01]  /*62c30*/  LEA R2, P4, R5, R80.reuse, 0x1 ;  /* 0x0000005005027211 */ /* 0x080fe200078808ff */
[----:B------:R-:W3:Y:S02]  /*62c40*/  LDCU UR7, c[0x0][0x39c] ;  /* 0x00007380ff0777ac */ /* 0x000ee40008000800 */
[----:B------:R0:W-:Y:S01]  /*62c50*/  @P5 STG.E.U16 desc[UR10][R10.64], R3 ;  /* 0x000000030a005986 */ /* 0x0001e2000c10150a */
[-C--:B------:R-:W-:Y:S01]  /*62c60*/  LEA R4, P5, R16, R80.reuse, 0x1 ;  /* 0x0000005010047211 */ /* 0x080fe200078a08ff */
[----:B------:R-:W1:Y:S01]  /*62c70*/  LDCU UR13, c[0x0][0x39c] ;  /* 0x00007380ff0d77ac */ /* 0x000e620008000800 */
[----:B------:R-:W-:Y:S01]  /*62c80*/  LEA R6, P6, R17, R80, 0x1 ;  /* 0x0000005011067211 */ /* 0x000fe200078c08ff */
[----:B------:R-:W4:Y:S01]  /*62c90*/  LDL.LU R89, [R1+0x80] ;  /* 0x0000800001597983 */ /* 0x000f220000300800 */
[----:B0-----:R-:W-:-:S02]  /*62ca0*/  LEA.HI.X.SX32 R3, R5, R81, 0x1, P4 ;  /* 0x0000005105037211 */ /* 0x001fc400020f0eff */
[-C--:B------:R-:W-:Y:S02]  /*62cb0*/  LEA.HI.X.SX32 R5, R16, R81.reuse, 0x1, P5 ;  /* 0x0000005110057211 */ /* 0x080fe400028f0eff */
[----:B------:R-:W-:Y:S01]  /*62cc0*/  PRMT R11, R56, 0x7632, R11 ;  /* 0x00007632380b7816 */ /* 0x000fe2000000000b */
[----:B------:R0:W-:Y:S01]  /*62cd0*/  @P1 STG.E.U16 desc[UR10][R2.64], R56 ;  /* 0x0000003802001986 */ /* 0x0001e2000c10150a */
[----:B------:R-:W-:-:S03]  /*62ce0*/  LEA.HI.X.SX32 R7, R17, R81, 0x1, P6 ;  /* 0x0000005111077211 */ /* 0x000fc600030f0eff */
[----:B------:R0:W-:Y:S04]  /*62cf0*/  @P2 STG.E.U16 desc[UR10][R4.64], R11 ;  /* 0x0000000b04002986 */ /* 0x0001e8000c10150a */
[----:B------:R0:W-:Y:S01]  /*62d00*/  @P3 STG.E.U16 desc[UR10][R6.64], R57 ;  /* 0x0000003906003986 */ /* 0x0001e2000c10150a */
[C---:B-1----:R-:W-:Y:S01]  /*62d10*/  ISETP.LT.AND P2, PT, R88.reuse, UR6, !P0 ;  /* 0x0000000658007c0c */ /* 0x042fe2000c741270 */
[----:B------:R-:W-:Y:S01]  /*62d20*/  IMAD R8, R88, UR4, RZ ;  /* 0x0000000458087c24 */ /* 0x000fe2000f8e02ff */
[----:B------:R-:W1:Y:S01]  /*62d30*/  LDCU UR6, c[0x0][0x39c] ;  /* 0x00007380ff0677ac */ /* 0x000e620008000800 */
[----:B------:R-:W4:Y:S01]  /*62d40*/  LDL.LU R88, [R1+0x84] ;  /* 0x0000840001587983 */ /* 0x000f220000300800 */
[C---:B-----5:R-:W-:Y:S01]  /*62d50*/  ISETP.LT.AND P3, PT, R91.reuse, UR9, !P0 ;  /* 0x000000095b007c0c */ /* 0x060fe2000c761270 */
[----:B------:R-:W-:Y:S01]  /*62d60*/  IMAD R9, R91, UR4, RZ ;  /* 0x000000045b097c24 */ /* 0x000fe2000f8e02ff */
[-C--:B0-----:R-:W-:Y:S01]  /*62d70*/  LEA R2, P1, R8, R80.reuse, 0x1 ;  /* 0x0000005008027211 */ /* 0x081fe200078208ff */
[----:B------:R-:W1:Y:S01]  /*62d80*/  LDL.LU R91, [R1+0x88] ;  /* 0x00008800015b7983 */ /* 0x000e620000300800 */
[C---:B--2---:R-:W-:Y:S01]  /*62d90*/  ISETP.LT.AND P4, PT, R90.reuse, UR5, !P0 ;  /* 0x000000055a007c0c */ /* 0x044fe2000c781270 */
[----:B------:R-:W-:Y:S01]  /*62da0*/  IMAD R10, R90, UR4, RZ ;  /* 0x000000045a0a7c24 */ /* 0x000fe2000f8e02ff */
[-C--:B------:R-:W-:Y:S01]  /*62db0*/  LEA.HI.X.SX32 R3, R8, R81.reuse, 0x1, P1 ;  /* 0x0000005108037211 */ /* 0x080fe200008f0eff */
[----:B------:R-:W2:Y:S01]  /*62dc0*/  LDL.LU R90, [R1+0x8c] ;  /* 0x00008c00015a7983 */ /* 0x000ea20000300800 */
[C---:B---3--:R-:W-:Y:S01]  /*62dd0*/  ISETP.LT.AND P1, PT, R83.reuse, UR7, !P0 ;  /* 0x0000000753007c0c */ /* 0x048fe2000c721270 */
[----:B------:R-:W-:Y:S01]  /*62de0*/  IMAD R11, R83, UR4, RZ ;  /* 0x00000004530b7c24 */ /* 0x000fe2000f8e02ff */
[----:B------:R-:W-:Y:S01]  /*62df0*/  LEA R4, P5, R9, R80, 0x1 ;  /* 0x0000005009047211 */ /* 0x000fe200078a08ff */
[----:B------:R-:W3:Y:S01]  /*62e00*/  LDL.LU R83, [R1+0x90] ;  /* 0x0000900001537983 */ /* 0x000ee20000300800 */
[----:B------:R-:W-:Y:S01]  /*62e10*/  PRMT R7, R57, 0x7632, R7 ;  /* 0x0000763239077816 */ /* 0x000fe20000000007 */
[----:B------:R-:W2:Y:S01]  /*62e20*/  LDCU UR5, c[0x0][0x39c] ;  /* 0x00007380ff0577ac */ /* 0x000ea20008000800 */
[----:B------:R-:W-:-:S02]  /*62e30*/  LEA.HI.X.SX32 R5, R9, R81, 0x1, P5 ;  /* 0x0000005109057211 */ /* 0x000fc400028f0eff */
[-C--:B------:R-:W-:Y:S01]  /*62e40*/  LEA R6, P6, R10, R80.reuse, 0x1 ;  /* 0x000000500a067211 */ /* 0x080fe200078c08ff */
[----:B------:R0:W-:Y:S01]  /*62e50*/  @P2 STG.E.U16 desc[UR10][R2.64], R7 ;  /* 0x0000000702002986 */ /* 0x0001e2000c10150a */
[----:B------:R-:W-:Y:S01]  /*62e60*/  PRMT R16, R58, 0x7632, R16 ;  /* 0x000076323a107816 */ /* 0x000fe20000000010 */
[----:B------:R-:W5:Y:S01]  /*62e70*/  LDCU UR7, c[0x0][0x39c] ;  /* 0x00007380ff0777ac */ /* 0x000f620008000800 */
[----:B------:R-:W-:Y:S01]  /*62e80*/  LEA R8, P2, R11, R80, 0x1 ;  /* 0x000000500b087211 */ /* 0x000fe200078408ff */
[----:B------:R-:W-:Y:S01]  /*62e90*/  @P3 STG.E.U16 desc[UR10][R4.64], R58 ;  /* 0x0000003a04003986 */ /* 0x000fe2000c10150a */
[----:B------:R-:W-:Y:S01]  /*62ea0*/  PRMT R17, R59, 0x7632, R17 ;  /* 0x000076323b117816 */ /* 0x000fe20000000011 */
[----:B------:R-:W1:Y:S01]  /*62eb0*/  LDCU UR9, c[0x0][0x39c] ;  /* 0x00007380ff0977ac */ /* 0x000e620008000800 */
[-C--:B------:R-:W-:Y:S02]  /*62ec0*/  LEA.HI.X.SX32 R9, R11, R81.reuse, 0x1, P2 ;  /* 0x000000510b097211 */ /* 0x080fe400010f0eff */
[----:B0-----:R-:W-:Y:S01]  /*62ed0*/  LEA.HI.X.SX32 R7, R10, R81, 0x1, P6 ;  /* 0x000000510a077211 */ /* 0x001fe200030f0eff */
[----:B----4-:R-:W-:-:S04]  /*62ee0*/  IMAD R3, R89, UR4, RZ ;  /* 0x0000000459037c24 */ /* 0x010fc8000f8e02ff */
[----:B------:R0:W-:Y:S01]  /*62ef0*/  @P4 STG.E.U16 desc[UR10][R6.64], R16 ;  /* 0x0000001006004986 */ /* 0x0001e2000c10150a */
[----:B------:R-:W-:Y:S01]  /*62f00*/  ISETP.LT.AND P2, PT, R89, UR12, !P0 ;  /* 0x0000000c59007c0c */ /* 0x000fe2000c741270 */
[----:B------:R-:W4:Y:S02]  /*62f10*/  LDCU UR12, c[0x0][0x39c] ;  /* 0x00007380ff0c77ac */ /* 0x000f240008000800 */
[----:B------:R-:W-:Y:S01]  /*62f20*/  @P1 STG.E.U16 desc[UR10][R8.64], R59 ;  /* 0x0000003b08001986 */ /* 0x000fe2000c10150a */
[----:B------:R-:W-:-:S04]  /*62f30*/  LEA R2, P1, R3, R80, 0x1 ;  /* 0x0000005003027211 */ /* 0x000fc800078208ff */
[----:B------:R-:W-:Y:S02]  /*62f40*/  LEA.HI.X.SX32 R3, R3, R81, 0x1, P1 ;  /* 0x0000005103037211 */ /* 0x000fe400008f0eff */
[C---:B------:R-:W-:Y:S01]  /*62f50*/  ISETP.LT.AND P3, PT, R88.reuse, UR13, !P0 ;  /* 0x0000000d58007c0c */ /* 0x040fe2000c761270 */
[----:B------:R-:W-:Y:S01]  /*62f60*/  IMAD R10, R88, UR4, RZ ;  /* 0x00000004580a7c24 */ /* 0x000fe2000f8e02ff */
[C---:B-1----:R-:W-:Y:S01]  /*62f70*/  ISETP.LT.AND P4, PT, R91.reuse, UR6, !P0 ;  /* 0x000000065b007c0c */ /* 0x042fe2000c781270 */
[----:B------:R-:W4:Y:S01]  /*62f80*/  LDL.LU R88, [R1+0x94] ;  /* 0x0000940001587983 */ /* 0x000f220000300800 */
[----:B0-----:R-:W-:-:S03]  /*62f90*/  IMAD R7, R91, UR4, RZ ;  /* 0x000000045b077c24 */ /* 0x001fc6000f8e02ff */
[----:B------:R3:W-:Y:S01]  /*62fa0*/  @P2 STG.E.U16 desc[UR10][R2.64], R17 ;  /* 0x0000001102002986 */ /* 0x0007e2000c10150a */
[----:B--2---:R-:W-:-:S03]  /*62fb0*/  ISETP.LT.AND P1, PT, R90, UR5, !P0 ;  /* 0x000000055a007c0c */ /* 0x004fc6000c721270 */
[----:B------:R-:W2:Y:S01]  /*62fc0*/  LDL.LU R94, [R1+0x98] ;  /* 0x00009800015e7983 */ /* 0x000ea20000300800 */
[----:B------:R-:W-:Y:S01]  /*62fd0*/  IMAD R11, R90, UR4, RZ ;  /* 0x000000045a0b7c24 */ /* 0x000fe2000f8e02ff */
[-C--:B------:R-:W-:Y:S01]  /*62fe0*/  LEA R4, P5, R10, R80.reuse, 0x1 ;  /* 0x000000500a047211 */ /* 0x080fe200078a08ff */
[----:B---3--:R-:W-:Y:S01]  /*62ff0*/  IMAD R3, R83, UR4, RZ ;  /* 0x0000000453037c24 */ /* 0x008fe2000f8e02ff */
[----:B------:R-:W3:Y:S01]  /*63000*/  LDL.LU R91, [R1+0x9c] ;  /* 0x00009c00015b7983 */ /* 0x000ee20000300800 */
[-C--:B------:R-:W-:Y:S01]  /*63010*/  LEA R6, P6, R7, R80.reuse, 0x1 ;  /* 0x0000005007067211 */ /* 0x080fe200078c08ff */
[----:B------:R-:W0:Y:S02]  /*63020*/  LDCU UR6, c[0x0][0x39c] ;  /* 0x00007380ff0677ac */ /* 0x000e240008000800 */
[----:B------:R-:W2:Y:S01]  /*63030*/  LDL.LU R90, [R1+0xa0] ;  /* 0x0000a000015a7983 */ /* 0x000ea20000300800 */
[C---:B------:R-:W-:Y:S01]  /*63040*/  LEA R8, P2, R11.reuse, R80, 0x1 ;  /* 0x000000500b087211 */ /* 0x040fe200078408ff */
[----:B------:R-:W1:Y:S03]  /*63050*/  LDCU UR5, c[0x0][0x39c] ;  /* 0x00007380ff0577ac */ /* 0x000e660008000800 */
[----:B------:R-:W-:Y:S01]  /*63060*/  LEA.HI.X.SX32 R9, R11, R81, 0x1, P2 ;  /* 0x000000510b097211 */ /* 0x000fe200010f0eff */
[----:B------:R-:W0:Y:S01]  /*63070*/  LDCU UR13, c[0x0][0x39c] ;  /* 0x00007380ff0d77ac */ /* 0x000e220008000800 */
[----:B-----5:R-:W-:-:S02]  /*63080*/  ISETP.LT.AND P2, PT, R83, UR7, !P0 ;  /* 0x0000000753007c0c */ /* 0x020fc4000c741270 */
[----:B------:R-:W5:Y:S01]  /*63090*/  LDL.LU R83, [R1+0xa4] ;  /* 0x0000a40001537983 */ /* 0x000f620000300800 */
[-C--:B------:R-:W-:Y:S01]  /*630a0*/  LEA.HI.X.SX32 R5, R10, R81.reuse, 0x1, P5 ;  /* 0x000000510a057211 */ /* 0x080fe200028f0eff */
[----:B------:R-:W0:Y:S01]  /*630b0*/  LDCU UR7, c[0x0][0x39c] ;  /* 0x00007380ff0777ac */ /* 0x000e220008000800 */
[----:B------:R-:W-:Y:S01]  /*630c0*/  LEA.HI.X.SX32 R7, R7, R81, 0x1, P6 ;  /* 0x0000005107077211 */ /* 0x000fe200030f0eff */
[----:B------:R-:W5:Y:S01]  /*630d0*/  LDL.LU R89, [R1+0xa8] ;  /* 0x0000a80001597983 */ /* 0x000f620000300800 */
[----:B------:R-:W-:-:S03]  /*630e0*/  PRMT R10, R12, 0x7632, R10 ;  /* 0x000076320c0a7816 */ /* 0x000fc6000000000a */
[----:B------:R-:W-:Y:S04]  /*630f0*/  @P3 STG.E.U16 desc[UR10][R4.64], R12 ;  /* 0x0000000c04003986 */ /* 0x000fe8000c10150a */
[----:B------:R-:W-:Y:S01]  /*63100*/  @P4 STG.E.U16 desc[UR10][R6.64], R10 ;  /* 0x0000000a06004986 */ /* 0x000fe2000c10150a */
[----:B------:R-:W-:-:S03]  /*63110*/  LEA R2, P4, R3, R80, 0x1 ;  /* 0x0000005003027211 */ /* 0x000fc600078808ff */
[----:B------:R0:W-:Y:S01]  /*63120*/  @P1 STG.E.U16 desc[UR10][R8.64], R13 ;  /* 0x0000000d08001986 */ /* 0x0001e2000c10150a */
[----:B------:R-:W-:Y:S02]  /*63130*/  LEA.HI.X.SX32 R3, R3, R81, 0x1, P4 ;  /* 0x0000005103037211 */ /* 0x000fe400020f0eff */
[----:B0-----:R-:W-:Y:S01]  /*63140*/  PRMT R9, R13, 0x7632, R9 ;  /* 0x000076320d097816 */ /* 0x001fe20000000009 */
[----:B----4-:R-:W-:-:S05]  /*63150*/  IMAD R5, R88, UR4, RZ ;  /* 0x0000000458057c24 */ /* 0x010fca000f8e02ff */
[C---:B------:R-:W-:Y:S02]  /*63160*/  LEA R4, P5, R5.reuse, R80, 0x1 ;  /* 0x0000005005047211 */ /* 0x040fe400078a08ff */
[----:B------:R-:W-:Y:S01]  /*63170*/  ISETP.LT.AND P3, PT, R88, UR9, !P0 ;  /* 0x0000000958007c0c */ /* 0x000fe2000c761270 */
[----:B------:R0:W-:Y:S01]  /*63180*/  @P2 STG.E.U16 desc[UR10][R2.64], R9 ;  /* 0x0000000902002986 */ /* 0x0001e2000c10150a */
[----:B------:R-:W-:Y:S01]  /*63190*/  LEA.HI.X.SX32 R5, R5, R81, 0x1, P5 ;  /* 0x0000005105057211 */ /* 0x000fe200028f0eff */
[----:B------:R-:W4:Y:S02]  /*631a0*/  LDCU UR9, c[0x0][0x39c] ;  /* 0x00007380ff0977ac */ /* 0x000f240008000800 */
[----:B------:R-:W4:Y:S01]  /*631b0*/  LDL.LU R88, [R1+0xac] ;  /* 0x0000ac0001587983 */ /* 0x000f220000300800 */
[----:B------:R-:W-:-:S07]  /*631c0*/  PRMT R11, R14, 0x7632, R11 ;  /* 0x000076320e0b7816 */ /* 0x000fce000000000b */
[----:B------:R5:W-:Y:S01]  /*631d0*/  @P3 STG.E.U16 desc[UR10][R4.64], R14 ;  /* 0x0000000e04003986 */ /* 0x000be2000c10150a */
[----:B---3--:R-:W-:-:S05]  /*631e0*/  IMAD R10, R91, UR4, RZ ;  /* 0x000000045b0a7c24 */ /* 0x008fca000f8e02ff */
[-C--:B------:R-:W-:Y:S01]  /*631f0*/  LEA R8, P5, R10, R80.reuse, 0x1 ;  /* 0x000000500a087211 */ /* 0x080fe200078a08ff */
[C---:B--2---:R-:W-:Y:S01]  /*63200*/  IMAD R7, R94.reuse, UR4, RZ ;  /* 0x000000045e077c24 */ /* 0x044fe2000f8e02ff */
[----:B------:R-:W-:Y:S01]  /*63210*/  ISETP.LT.AND P1, PT, R94, UR12, !P0 ;  /* 0x0000000c5e007c0c */ /* 0x000fe2000c721270 */
[----:B0-----:R-:W-:Y:S01]  /*63220*/  IMAD R3, R90, UR4, RZ ;  /* 0x000000045a037c24 */ /* 0x001fe2000f8e02ff */
[-C--:B------:R-:W-:Y:S01]  /*63230*/  LEA.HI.X.SX32 R9, R10, R81.reuse, 0x1, P5 ;  /* 0x000000510a097211 */ /* 0x080fe200028f0eff */
[----:B------:R-:W0:Y:S01]  /*63240*/  LDCU UR12, c[0x0][0x39c] ;  /* 0x00007380ff0c77ac */ /* 0x000e220008000800 */
[----:B------:R-:W-:Y:S02]  /*63250*/  ISETP.LT.AND P5, PT, R90, UR6, !P0 ;  /* 0x000000065a007c0c */ /* 0x000fe4000c7a1270 */
[----:B------:R-:W2:Y:S01]  /*63260*/  LDL.LU R90, [R1+0xb0] ;  /* 0x0000b000015a7983 */ /* 0x000ea20000300800 */
[-C--:B------:R-:W-:Y:S01]  /*63270*/  LEA R6, P2, R7, R80.reuse, 0x1 ;  /* 0x0000005007067211 */ /* 0x080fe200078408ff */
[----:B-----5:R-:W-:Y:S01]  /*63280*/  IMAD R5, R83, UR4, RZ ;  /* 0x0000000453057c24 */ /* 0x020fe2000f8e02ff */
[----:B-1----:R-:W-:Y:S01]  /*63290*/  ISETP.LT.AND P4, PT, R91, UR5, !P0 ;  /* 0x000000055b007c0c */ /* 0x002fe2000c781270 */
[----:B------:R-:W4:Y:S01]  /*632a0*/  LDCU UR5, c[0x0][0x39c] ;  /* 0x00007380ff0577ac */ /* 0x000f220008000800 */
[----:B------:R-:W-:Y:S01]  /*632b0*/  LEA.HI.X.SX32 R7, R7, R81, 0x1, P2 ;  /* 0x0000005107077211 */ /* 0x000fe200010f0eff */
[----:B------:R-:W3:Y:S01]  /*632c0*/  LDL.LU R91, [R1+0xb4] ;  /* 0x0000b400015b7983 */ /* 0x000ee20000300800 */
[----:B------:R-:W2:Y:S03]  /*632d0*/  LDCU UR6, c[0x0][0x39c] ;  /* 0x00007380ff0677ac */ /* 0x000ea60008000800 */
[----:B------:R1:W-:Y:S01]  /*632e0*/  @P1 STG.E.U16 desc[UR10][R6.64], R11 ;  /* 0x0000000b06001986 */ /* 0x0003e2000c10150a */
[----:B------:R-:W-:Y:S01]  /*632f0*/  ISETP.LT.AND P1, PT, R83, UR13, !P0 ;  /* 0x0000000d53007c0c */ /* 0x000fe2000c721270 */
[----:B------:R-:W5:Y:S02]  /*63300*/  LDCU UR13, c[0x0][0x39c] ;  /* 0x00007380ff0d77ac */ /* 0x000f640008000800 */
[----:B------:R-:W5:Y:S01]  /*63310*/  LDL.LU R83, [R1+0xb8] ;  /* 0x0000b80001537983 */ /* 0x000f620000300800 */
[----:B------:R-:W-:-:S02]  /*63320*/  LEA R2, P2, R3, R80, 0x1 ;  /* 0x0000005003027211 */ /* 0x000fc400078408ff */
[----:B------:R-:W-:Y:S02]  /*63330*/  PRMT R12, R15, 0x7632, R12 ;  /* 0x000076320f0c7816 */ /* 0x000fe4000000000c */
[----:B------:R-:W-:Y:S02]  /*63340*/  LEA.HI.X.SX32 R3, R3, R81, 0x1, P2 ;  /* 0x0000005103037211 */ /* 0x000fe400010f0eff */
[C---:B------:R-:W-:Y:S01]  /*63350*/  ISETP.LT.AND P2, PT, R89.reuse, UR7, !P0 ;  /* 0x0000000759007c0c */ /* 0x040fe2000c741270 */
[----:B-1----:R-:W-:Y:S01]  /*63360*/  IMAD R7, R89, UR4, RZ ;  /* 0x0000000459077c24 */ /* 0x002fe2000f8e02ff */
[----:B------:R1:W-:Y:S01]  /*63370*/  @P4 STG.E.U16 desc[UR10][R8.64], R15 ;  /* 0x0000000f08004986 */ /* 0x0003e2000c10150a */
[-C--:B------:R-:W-:Y:S01]  /*63380*/  LEA R4, P4, R5, R80.reuse, 0x1 ;  /* 0x0000005005047211 */ /* 0x080fe200078808ff */
[----:B------:R-:W0:Y:S02]  /*63390*/  LDCU UR7, c[0x0][0x39c] ;  /* 0x00007380ff0777ac */ /* 0x000e240008000800 */
[----:B------:R0:W-:Y:S01]  /*633a0*/  @P5 STG.E.U16 desc[UR10][R2.64], R12 ;  /* 0x0000000c02005986 */ /* 0x0001e2000c10150a */
[----:B------:R-:W-:-:S02]  /*633b0*/  LEA R6, P5, R7, R80, 0x1 ;  /* 0x0000005007067211 */ /* 0x000fc400078a08ff */
[-C--:B------:R-:W-:Y:S02]  /*633c0*/  LEA.HI.X.SX32 R5, R5, R81.reuse, 0x1, P4 ;  /* 0x0000005105057211 */ /* 0x080fe400020f0eff */
[----:B------:R-:W-:Y:S02]  /*633d0*/  LEA.HI.X.SX32 R7, R7, R81, 0x1, P5 ;  /* 0x0000005107077211 */ /* 0x000fe400028f0eff */
[----:B------:R-:W-:Y:S01]  /*633e0*/  PRMT R11, R24, 0x7632, R11 ;  /* 0x00007632180b7816 */ /* 0x000fe2000000000b */
[----:B------:R-:W-:Y:S04]  /*633f0*/  @P1 STG.E.U16 desc[UR10][R4.64], R24 ;  /* 0x0000001804001986 */ /* 0x000fe8000c10150a */
[----:B------:R0:W-:Y:S01]  /*63400*/  @P2 STG.E.U16 desc[UR10][R6.64], R11 ;  /* 0x0000000b06002986 */ /* 0x0001e2000c10150a */
[C---:B----4-:R-:W-:Y:S01]  /*63410*/  ISETP.LT.AND P3, PT, R88.reuse, UR5, !P0 ;  /* 0x0000000558007c0c */ /* 0x050fe2000c761270 */
[----:B------:R-:W-:Y:S01]  /*63420*/  IMAD R10, R88, UR4, RZ ;  /* 0x00000004580a7c24 */ /* 0x000fe2000f8e02ff */
[----:B------:R-:W5:Y:S01]  /*63430*/  LDCU UR5, c[0x0][0x39c] ;  /* 0x00007380ff0577ac */ /* 0x000f620008000800 */
[----:B------:R-:W4:Y:S04]  /*63440*/  LDL.LU R88, [R1+0xbc] ;  /* 0x0000bc0001587983 */ /* 0x000f280000300800 */
[----:B------:R-:W4:Y:S01]  /*63450*/  LDL.LU R89, [R1+0xc0] ;  /* 0x0000c00001597983 */ /* 0x000f220000300800 */
[----:B-1----:R-:W-:-:S04]  /*63460*/  LEA R8, P6, R10, R80, 0x1 ;  /* 0x000000500a087211 */ /* 0x002fc800078c08ff */
[----:B------:R-:W-:-:S05]  /*63470*/  LEA.HI.X.SX32 R9, R10, R81, 0x1, P6 ;  /* 0x000000510a097211 */ /* 0x000fca00030f0eff */
[----:B------:R1:W-:Y:S01]  /*63480*/  @P3 STG.E.U16 desc[UR10][R8.64], R25 ;  /* 0x0000001908003986 */ /* 0x0003e2000c10150a */
[C---:B--2---:R-:W-:Y:S01]  /*63490*/  ISETP.LT.AND P2, PT, R90.reuse, UR6, !P0 ;  /* 0x000000065a007c0c */ /* 0x044fe2000c741270 */
[----:B0-----:R-:W-:Y:S01]  /*634a0*/  IMAD R3, R90, UR4, RZ ;  /* 0x000000045a037c24 */ /* 0x001fe2000f8e02ff */
[----:B------:R-:W-:Y:S01]  /*634b0*/  PRMT R12, R25, 0x7632, R12 ;  /* 0x00007632190c7816 */ /* 0x000fe2000000000c */
[----:B------:R-:W2:Y:S01]  /*634c0*/  LDL.LU R90, [R1+0xc4] ;  /* 0x0000c400015a7983 */ /* 0x000ea20000300800 */
[----:B------:R-:W-:Y:S01]  /*634d0*/  PRMT R11, R26, 0x7632, R11 ;  /* 0x000076321a0b7816 */ /* 0x000fe2000000000b */
[----:B------:R-:W0:Y:S01]  /*634e0*/  LDCU UR6, c[0x0][0x39c] ;  /* 0x00007380ff0677ac */ /* 0x000e220008000800 */
[C---:B---3--:R-:W-:Y:S01]  /*634f0*/  ISETP.LT.AND P3, PT, R91.reuse, UR9, !P0 ;  /* 0x000000095b007c0c */ /* 0x048fe2000c761270 */
[----:B------:R-:W-:Y:S02]  /*63500*/  IMAD R10, R91, UR4, RZ ;  /* 0x000000045b0a7c24 */ /* 0x000fe4000f8e02ff */
[----:B------:R-:W3:Y:S01]  /*63510*/  LDL.LU R91, [R1+0xc8] ;  /* 0x0000c800015b7983 */ /* 0x000ee20000300800 */
[C---:B-----5:R-:W-:Y:S01]  /*63520*/  ISETP.LT.AND P4, PT, R83.reuse, UR5, !P0 ;  /* 0x0000000553007c0c */ /* 0x060fe2000c781270 */
[----:B------:R-:W-:Y:S01]  /*63530*/  IMAD R7, R83, UR4, RZ ;  /* 0x0000000453077c24 */ /* 0x000fe2000f8e02ff */
[CC--:B------:R-:W-:Y:S01]  /*63540*/  LEA R2, P1, R3.reuse, R80.reuse, 0x1 ;  /* 0x0000005003027211 */ /* 0x0c0fe200078208ff */
[----:B------:R-:W5:Y:S01]  /*63550*/  LDL.LU R83, [R1+0xcc] ;  /* 0x0000cc0001537983 */ /* 0x000f620000300800 */
[----:B------:R-:W-:Y:S01]  /*63560*/  LEA R4, P5, R10, R80, 0x1 ;  /* 0x000000500a047211 */ /* 0x000fe200078a08ff */
[----:B------:R-:W5:Y:S01]  /*63570*/  LDCU UR5, c[0x0][0x39c] ;  /* 0x00007380ff0577ac */ /* 0x000f620008000800 */
[----:B------:R-:W-:-:S02]  /*63580*/  LEA.HI.X.SX32 R3, R3, R81, 0x1, P1 ;  /* 0x0000005103037211 */ /* 0x000fc400008f0eff */
[-C--:B------:R-:W-:Y:S01]  /*63590*/  LEA.HI.X.SX32 R5, R10, R81.reuse, 0x1, P5 ;  /* 0x000000510a057211 */ /* 0x080fe200028f0eff */
[----:B------:R-:W0:Y:S01]  /*635a0*/  LDCU UR9, c[0x0][0x39c] ;  /* 0x00007380ff0977ac */ /* 0x000e220008000800 */
[C---:B------:R-:W-:Y:S01]  /*635b0*/  LEA R6, P6, R7.reuse, R80, 0x1 ;  /* 0x0000005007067211 */ /* 0x040fe200078c08ff */
[----:B------:R0:W-:Y:S04]  /*635c0*/  @P2 STG.E.U16 desc[UR10][R2.64], R12 ;  /* 0x0000000c02002986 */ /* 0x0001e8000c10150a */
[----:B------:R-:W-:Y:S01]  /*635d0*/  @P3 STG.E.U16 desc[UR10][R4.64], R26 ;  /* 0x0000001a04003986 */ /* 0x000fe2000c10150a */
[----:B------:R-:W-:-:S05]  /*635e0*/  LEA.HI.X.SX32 R7, R7, R81, 0x1, P6 ;  /* 0x0000005107077211 */ /* 0x000fca00030f0eff */
[----:B------:R0:W-:Y:S01]  /*635f0*/  @P4 STG.E.U16 desc[UR10][R6.64], R11 ;  /* 0x0000000b06004986 */ /* 0x0001e2000c10150a */
[C---:B----4-:R-:W-:Y:S01]  /*63600*/  ISETP.LT.AND P1, PT, R88.reuse, UR7, !P0 ;  /* 0x0000000758007c0c */ /* 0x050fe2000c721270 */
[----:B-1----:R-:W-:Y:S01]  /*63610*/  IMAD R9, R88, UR4, RZ ;  /* 0x0000000458097c24 */ /* 0x002fe2000f8e02ff */
[----:B------:R-:W1:Y:S01]  /*63620*/  LDCU UR7, c[0x0][0x39c] ;  /* 0x00007380ff0777ac */ /* 0x000e620008000800 */
[----:B------:R-:W1:Y:S03]  /*63630*/  LDL.LU R88, [R1+0xd0] ;  /* 0x0000d00001587983 */ /* 0x000e660000300800 */
[----:B------:R-:W-:Y:S01]  /*63640*/  LEA R8, P2, R9, R80, 0x1 ;  /* 0x0000005009087211 */ /* 0x000fe200078408ff */
[----:B0-----:R-:W-:-:S03]  /*63650*/  IMAD R3, R89, UR4, RZ ;  /* 0x0000000459037c24 */ /* 0x001fc6000f8e02ff */
[----:B------:R-:W-:Y:S02]  /*63660*/  LEA.HI.X.SX32 R9, R9, R81, 0x1, P2 ;  /* 0x0000005109097211 */ /* 0x000fe400010f0eff */
[----:B------:R-:W-:Y:S01]  /*63670*/  ISETP.LT.AND P2, PT, R89, UR12, !P0 ;  /* 0x0000000c59007c0c */ /* 0x000fe2000c741270 */
[----:B------:R-:W0:Y:S02]  /*63680*/  LDCU UR12, c[0x0][0x39c] ;  /* 0x00007380ff0c77ac */ /* 0x000e240008000800 */
[----:B------:R4:W-:Y:S01]  /*63690*/  @P1 STG.E.U16 desc[UR10][R8.64], R27 ;  /* 0x0000001b08001986 */ /* 0x0009e2000c10150a */
[----:B------:R-:W-:-:S04]  /*636a0*/  LEA R2, P1, R3, R80, 0x1 ;  /* 0x0000005003027211 */ /* 0x000fc800078208ff */
[----:B------:R-:W-:Y:S02]  /*636b0*/  LEA.HI.X.SX32 R3, R3, R81, 0x1, P1 ;  /* 0x0000005103037211 */ /* 0x000fe400008f0eff */
[C---:B--2---:R-:W-:Y:S01]  /*636c0*/  ISETP.LT.AND P3, PT, R90.reuse, UR13, !P0 ;  /* 0x0000000d5a007c0c */ /* 0x044fe2000c761270 */
[----:B------:R-:W-:Y:S01]  /*636d0*/  IMAD R10, R90, UR4, RZ ;  /* 0x000000045a0a7c24 */ /* 0x000fe2000f8e02ff */
[----:B------:R-:W-:Y:S01]  /*636e0*/  PRMT R12, R27, 0x7632, R12 ;  /* 0x000076321b0c7816 */ /* 0x000fe2000000000c */
[----:B------:R-:W2:Y:S01]  /*636f0*/  LDL.LU R90, [R1+0xd4] ;  /* 0x0000d400015a7983 */ /* 0x000ea20000300800 */
[----:B------:R-:W0:Y:S03]  /*63700*/  LDCU UR13, c[0x0][0x39c] ;  /* 0x00007380ff0d77ac */ /* 0x000e260008000800 */
[----:B------:R-:W2:Y:S04]  /*63710*/  LDL.LU R94, [R1+0xd8] ;  /* 0x0000d800015e7983 */ /* 0x000ea80000300800 */
[----:B------:R-:W2:Y:S01]  /*63720*/  LDL.LU R89, [R1+0xdc] ;  /* 0x0000dc0001597983 */ /* 0x000ea20000300800 */
[C---:B-----5:R-:W-:Y:S01]  /*63730*/  ISETP.LT.AND P1, PT, R83.reuse, UR5, !P0 ;  /* 0x0000000553007c0c */ /* 0x060fe2000c721270 */
[----:B------:R-:W-:-:S02]  /*63740*/  IMAD R11, R83, UR4, RZ ;  /* 0x00000004530b7c24 */ /* 0x000fc4000f8e02ff */
[----:B------:R5:W-:Y:S01]  /*63750*/  @P2 STG.E.U16 desc[UR10][R2.64], R12 ;  /* 0x0000000c02002986 */ /* 0x000be2000c10150a */
[C---:B---3--:R-:W-:Y:S01]  /*63760*/  IMAD R7, R91.reuse, UR4, RZ ;  /* 0x000000045b077c24 */ /* 0x048fe2000f8e02ff */
[----:B------:R-:W-:Y:S01]  /*63770*/  ISETP.LT.AND P4, PT, R91, UR6, !P0 ;  /* 0x000000065b007c0c */ /* 0x000fe2000c781270 */
[----:B------:R-:W3:Y:S01]  /*63780*/  LDCU UR5, c[0x0][0x39c] ;  /* 0x00007380ff0577ac */ /* 0x000ee20008000800 */
[----:B------:R-:W3:Y:S01]  /*63790*/  LDL.LU R83, [R1+0xe0] ;  /* 0x0000e00001537983 */ /* 0x000ee20000300800 */
[CC--:B------:R-:W-:Y:S02]  /*637a0*/  LEA R4, P5, R10.reuse, R80.reuse, 0x1 ;  /* 0x000000500a047211 */ /* 0x0c0fe400078a08ff */
[-C--:B----4-:R-:W-:Y:S01]  /*637b0*/  LEA R8, P2, R11, R80.reuse, 0x1 ;  /* 0x000000500b087211 */ /* 0x090fe200078408ff */
[----:B------:R-:W4:Y:S01]  /*637c0*/  LDCU UR6, c[0x0][0x39c] ;  /* 0x00007380ff0677ac */ /* 0x000f220008000800 */
[----:B------:R-:W-:Y:S02]  /*637d0*/  LEA R6, P6, R7, R80, 0x1 ;  /* 0x0000005007067211 */ /* 0x000fe400078c08ff */
[----:B------:R-:W-:-:S02]  /*637e0*/  LEA.HI.X.SX32 R5, R10, R81, 0x1, P5 ;  /* 0x000000510a057211 */ /* 0x000fc400028f0eff */
[-C--:B------:R-:W-:Y:S02]  /*637f0*/  LEA.HI.X.SX32 R9, R11, R81.reuse, 0x1, P2 ;  /* 0x000000510b097211 */ /* 0x080fe400010f0eff */
[----:B------:R-:W-:Y:S01]  /*63800*/  LEA.HI.X.SX32 R7, R7, R81, 0x1, P6 ;  /* 0x0000005107077211 */ /* 0x000fe200030f0eff */
[----:B------:R-:W-:Y:S01]  /*63810*/  @P3 STG.E.U16 desc[UR10][R4.64], R28 ;  /* 0x0000001c04003986 */ /* 0x000fe2000c10150a */
[----:B------:R-:W-:-:S05]  /*63820*/  PRMT R10, R28, 0x7632, R10 ;  /* 0x000076321c0a7816 */ /* 0x000fca000000000a */
[----:B------:R-:W-:Y:S04]  /*63830*/  @P4 STG.E.U16 desc[UR10][R6.64], R10 ;  /* 0x0000000a06004986 */ /* 0x000fe8000c10150a */
[----:B------:R0:W-:Y:S01]  /*63840*/  @P1 STG.E.U16 desc[UR10][R8.64], R29 ;  /* 0x0000001d08001986 */ /* 0x0001e2000c10150a */
[C---:B-1----:R-:W-:Y:S01]  /*63850*/  ISETP.LT.AND P2, PT, R88.reuse, UR7, !P0 ;  /* 0x0000000758007c0c */ /* 0x042fe2000c741270 */
[----:B-----5:R-:W-:Y:S01]  /*63860*/  IMAD R3, R88, UR4, RZ ;  /* 0x0000000458037c24 */ /* 0x020fe2000f8e02ff */
[----:B0-----:R-:W-:Y:S01]  /*63870*/  PRMT R9, R29, 0x7632, R9 ;  /* 0x000076321d097816 */ /* 0x001fe20000000009 */
[----:B------:R-:W5:Y:S01]  /*63880*/  LDL.LU R88, [R1+0xe4] ;  /* 0x0000e40001587983 */ /* 0x000f620000300800 */
[----:B------:R-:W0:Y:S03]  /*63890*/  LDCU UR7, c[0x0][0x39c] ;  /* 0x00007380ff0777ac */ /* 0x000e260008000800 */
[----:B------:R-:W5:Y:S01]  /*638a0*/  LDL.LU R91, [R1+0xe8] ;  /* 0x0000e800015b7983 */ /* 0x000f620000300800 */
[----:B------:R-:W-:-:S04]  /*638b0*/  LEA R2, P4, R3, R80, 0x1 ;  /* 0x0000005003027211 */ /* 0x000fc800078808ff */
[----:B------:R-:W-:-:S05]  /*638c0*/  LEA.HI.X.SX32 R3, R3, R81, 0x1, P4 ;  /* 0x0000005103037211 */ /* 0x000fca00020f0eff */
[----:B------:R1:W-:Y:S01]  /*638d0*/  @P2 STG.E.U16 desc[UR10][R2.64], R9 ;  /* 0x0000000902002986 */ /* 0x0003e2000c10150a */
[C---:B--2---:R-:W-:Y:S01]  /*638e0*/  ISETP.LT.AND P3, PT, R90.reuse, UR9, !P0 ;  /* 0x000000095a007c0c */ /* 0x044fe2000c761270 */
[----:B------:R-:W-:Y:S01]  /*638f0*/  IMAD R5, R90, UR4, RZ ;  /* 0x000000045a057c24 */ /* 0x000fe2000f8e02ff */
[----:B------:R-:W-:Y:S01]  /*63900*/  PRMT R11, R30, 0x7632, R11 ;  /* 0x000076321e0b7816 */ /* 0x000fe2000000000b */
[----:B------:R-:W2:Y:S01]  /*63910*/  LDL.LU R90, [R1+0xec] ;  /* 0x0000ec00015a7983 */ /* 0x000ea20000300800 */
[----:B------:R-:W-:Y:S02]  /*63920*/  IMAD R10, R89, UR4, RZ ;  /* 0x00000004590a7c24 */ /* 0x000fe4000f8e02ff */
[-C--:B------:R-:W-:Y:S01]  /*63930*/  LEA R4, P5, R5, R80.reuse, 0x1 ;  /* 0x0000005005047211 */ /* 0x080fe200078a08ff */
[----:B------:R-:W-:Y:S01]  /*63940*/  IMAD R7, R94, UR4, RZ ;  /* 0x000000045e077c24 */ /* 0x000fe2000f8e02ff */
[----:B---3--:R-:W-:Y:S01]  /*63950*/  ISETP.LT.AND P4, PT, R89, UR5, !P0 ;  /* 0x0000000559007c0c */ /* 0x008fe2000c781270 */
[----:B------:R-:W3:Y:S01]  /*63960*/  LDCU UR5, c[0x0][0x39c] ;  /* 0x00007380ff0577ac */ /* 0x000ee20008000800 */
[----:B------:R-:W-:Y:S01]  /*63970*/  LEA.HI.X.SX32 R5, R5, R81, 0x1, P5 ;  /* 0x0000005105057211 */ /* 0x000fe200028f0eff */
[----:B------:R-:W3:Y:S01]  /*63980*/  LDL.LU R89, [R1+0xf0] ;  /* 0x0000f00001597983 */ /* 0x000ee20000300800 */
[----:B------:R-:W-:Y:S01]  /*63990*/  LEA R8, P5, R10, R80, 0x1 ;  /* 0x000000500a087211 */ /* 0x000fe200078a08ff */
[----:B------:R-:W0:Y:S01]  /*639a0*/  LDCU UR9, c[0x0][0x39c] ;  /* 0x00007380ff0977ac */ /* 0x000e220008000800 */
[----:B-1----:R-:W-:-:S02]  /*639b0*/  IMAD R3, R83, UR4, RZ ;  /* 0x0000000453037c24 */ /* 0x002fc4000f8e02ff */
[-C--:B------:R-:W-:Y:S02]  /*639c0*/  LEA.HI.X.SX32 R9, R10, R81.reuse, 0x1, P5 ;  /* 0x000000510a097211 */ /* 0x080fe400028f0eff */
[----:B----4-:R-:W-:Y:S02]  /*639d0*/  ISETP.LT.AND P5, PT, R83, UR6, !P0 ;  /* 0x0000000653007c0c */ /* 0x010fe4000c7a1270 */
[----:B------:R-:W-:Y:S01]  /*639e0*/  ISETP.LT.AND P1, PT, R94, UR12, !P0 ;  /* 0x0000000c5e007c0c */ /* 0x000fe2000c721270 */
[----:B------:R-:W4:Y:S01]  /*639f0*/  LDL.LU R83, [R1+0xf4] ;  /* 0x0000f40001537983 */ /* 0x000f220000300800 */
[CC--:B------:R-:W-:Y:S01]  /*63a00*/  LEA R6, P2, R7.reuse, R80.reuse, 0x1 ;  /* 0x0000005007067211 */ /* 0x0c0fe200078408ff */
[----:B------:R-:W1:Y:S03]  /*63a10*/  LDCU UR6, c[0x0][0x39c] ;  /* 0x00007380ff0677ac */ /* 0x000e660008000800 */
[----:B------:R-:W-:Y:S01]  /*63a20*/  LEA.HI.X.SX32 R7, R7, R81, 0x1, P2 ;  /* 0x0000005107077211 */ /* 0x000fe200010f0eff */
[----:B------:R0:W-:Y:S01]  /*63a30*/  @P3 STG.E.U16 desc[UR10][R4.64], R30 ;  /* 0x0000001e04003986 */ /* 0x0001e2000c10150a */
[----:B------:R-:W-:Y:S01]  /*63a40*/  LEA R2, P2, R3, R80, 0x1 ;  /* 0x0000005003027211 */ /* 0x000fe200078408ff */
[----:B------:R-:W0:Y:S04]  /*63a50*/  LDCU UR12, c[0x0][0x39c] ;  /* 0x00007380ff0c77ac */ /* 0x000e280008000800 */
[----:B------:R0:W-:Y:S01]  /*63a60*/  @P1 STG.E.U16 desc[UR10][R6.64], R11 ;  /* 0x0000000b06001986 */ /* 0x0001e2000c10150a */
[----:B------:R-:W-:-:S02]  /*63a70*/  PRMT R12, R31, 0x7632, R12 ;  /* 0x000076321f0c7816 */ /* 0x000fc4000000000c */
[----:B------:R-:W-:Y:S01]  /*63a80*/  LEA.HI.X.SX32 R3, R3, R81, 0x1, P2 ;  /* 0x0000005103037211 */ /* 0x000fe200010f0eff */
[----:B------:R0:W-:Y:S04]  /*63a90*/  @P4 STG.E.U16 desc[UR10][R8.64], R31 ;  /* 0x0000001f08004986 */ /* 0x0001e8000c10150a */
[----:B------:R1:W-:Y:S01]  /*63aa0*/  @P5 STG.E.U16 desc[UR10][R2.64], R12 ;  /* 0x0000000c02005986 */ /* 0x0003e2000c10150a */
[C---:B-----5:R-:W-:Y:S01]  /*63ab0*/  ISETP.LT.AND P1, PT, R88.reuse, UR13, !P0 ;  /* 0x0000000d58007c0c */ /* 0x060fe2000c721270 */
[----:B0-----:R-:W-:Y:S01]  /*63ac0*/  IMAD R5, R88, UR4, RZ ;  /* 0x0000000458057c24 */ /* 0x001fe2000f8e02ff */
[----:B------:R-:W-:Y:S01]  /*63ad0*/  PRMT R11, R32, 0x7632, R11 ;  /* 0x00007632200b7816 */ /* 0x000fe2000000000b */
[----:B------:R-:W5:Y:S01]  /*63ae0*/  LDL.LU R88, [R1+0xf8] ;  /* 0x0000f80001587983 */ /* 0x000f620000300800 */
[C---:B------:R-:W-:Y:S01]  /*63af0*/  IMAD R7, R91.reuse, UR4, RZ ;  /* 0x000000045b077c24 */ /* 0x040fe2000f8e02ff */
[----:B------:R-:W-:Y:S01]  /*63b00*/  ISETP.LT.AND P2, PT, R91, UR7, !P0 ;  /* 0x000000075b007c0c */ /* 0x000fe2000c741270 */
[----:B------:R-:W0:Y:S01]  /*63b10*/  LDCU UR7, c[0x0][0x39c] ;  /* 0x00007380ff0777ac */ /* 0x000e220008000800 */
[----:B------:R-:W-:-:S02]  /*63b20*/  LEA R4, P4, R5, R80, 0x1 ;  /* 0x0000005005047211 */ /* 0x000fc400078808ff */
[----:B------:R-:W-:Y:S01]  /*63b30*/  LEA R6, P5, R7, R80, 0x1 ;  /* 0x0000005007067211 */ /* 0x000fe200078a08ff */
[----:B------:R-:W0:Y:S01]  /*63b40*/  LDCU UR13, c[0x0][0x39c] ;  /* 0x00007380ff0d77ac */ /* 0x000e220008000800 */
[-C--:B------:R-:W-:Y:S02]  /*63b50*/  LEA.HI.X.SX32 R5, R5, R81.reuse, 0x1, P4 ;  /* 0x0000005105057211 */ /* 0x080fe400020f0eff */
[----:B------:R-:W-:-:S03]  /*63b60*/  LEA.HI.X.SX32 R7, R7, R81, 0x1, P5 ;  /* 0x0000005107077211 */ /* 0x000fc600028f0eff */
[----:B------:R0:W-:Y:S04]  /*63b70*/  @P1 STG.E.U16 desc[UR10][R4.64], R32 ;  /* 0x0000002004001986 */ /* 0x0001e8000c10150a */
[----:B------:R0:W-:Y:S01]  /*63b80*/  @P2 STG.E.U16 desc[UR10][R6.64], R11 ;  /* 0x0000000b06002986 */ /* 0x0001e2000c10150a */
[C---:B--2---:R-:W-:Y:S01]  /*63b90*/  IMAD R10, R90.reuse, UR4, RZ ;  /* 0x000000045a0a7c24 */ /* 0x044fe2000f8e02ff */
[----:B---3--:R-:W-:Y:S01]  /*63ba0*/  ISETP.LT.AND P3, PT, R90, UR5, !P0 ;  /* 0x000000055a007c0c */ /* 0x008fe2000c761270 */
[----:B------:R-:W5:Y:S01]  /*63bb0*/  LDCU UR5, c[0x0][0x39c] ;  /* 0x00007380ff0577ac */ /* 0x000f620008000800 */
[----:B------:R-:W2:Y:S02]  /*63bc0*/  LDL.LU R90, [R1+0xfc] ;  /* 0x0000fc00015a7983 */ /* 0x000ea40000300800 */
[----:B------:R-:W-:-:S02]  /*63bd0*/  LEA R8, P6, R10, R80, 0x1 ;  /* 0x000000500a087211 */ /* 0x000fc400078c08ff */
[----:B------:R-:W3:Y:S02]  /*63be0*/  LDL.LU R91, [R1+0x100] ;  /* 0x00010000015b7983 */ /* 0x000ee40000300800 */
[----:B------:R-:W-:-:S05]  /*63bf0*/  LEA.HI.X.SX32 R9, R10, R81, 0x1, P6 ;  /* 0x000000510a097211 */ /* 0x000fca00030f0eff */
[----:B------:R2:W-:Y:S01]  /*63c00*/  @P3 STG.E.U16 desc[UR10][R8.64], R33 ;  /* 0x0000002108003986 */ /* 0x0005e2000c10150a */
[C---:B----4-:R-:W-:Y:S01]  /*63c10*/  ISETP.LT.AND P3, PT, R83.reuse, UR9, !P0 ;  /* 0x0000000953007c0c */ /* 0x050fe2000c761270 */
[----:B------:R-:W-:Y:S01]  /*63c20*/  IMAD R10, R83, UR4, RZ ;  /* 0x00000004530a7c24 */ /* 0x000fe2000f8e02ff */
[C---:B-1----:R-:W-:Y:S01]  /*63c30*/  ISETP.LT.AND P2, PT, R89.reuse, UR6, !P0 ;  /* 0x0000000659007c0c */ /* 0x042fe2000c741270 */
[----:B------:R-:W4:Y:S01]  /*63c40*/  LDL.LU R83, [R1+0x104] ;  /* 0x0001040001537983 */ /* 0x000f220000300800 */
[----:B------:R-:W-:Y:S01]  /*63c50*/  IMAD R3, R89, UR4, RZ ;  /* 0x0000000459037c24 */ /* 0x000fe2000f8e02ff */
[----:B------:R-:W-:Y:S01]  /*63c60*/  PRMT R12, R33, 0x7632, R12 ;  /* 0x00007632210c7816 */ /* 0x000fe2000000000c */
[----:B------:R-:W1:Y:S01]  /*63c70*/  LDCU UR6, c[0x0][0x39c] ;  /* 0x00007380ff0677ac */ /* 0x000e620008000800 */
[----:B------:R-:W4:Y:S02]  /*63c80*/  LDL.LU R89, [R1+0x108] ;  /* 0x0001080001597983 */ /* 0x000f240000300800 */
[-C--:B------:R-:W-:Y:S01]  /*63c90*/  LEA R2, P1, R3, R80.reuse, 0x1 ;  /* 0x0000005003027211 */ /* 0x080fe200078208ff */
[----:B------:R-:W1:Y:S01]  /*63ca0*/  LDCU UR9, c[0x0][0x39c] ;  /* 0x00007380ff0977ac */ /* 0x000e620008000800 */
[----:B0-----:R-:W-:-:S02]  /*63cb0*/  LEA R4, P5, R10, R80, 0x1 ;  /* 0x000000500a047211 */ /* 0x001fc400078a08ff */
[-C--:B------:R-:W-:Y:S02]  /*63cc0*/  LEA.HI.X.SX32 R3, R3, R81.reuse, 0x1, P1 ;  /* 0x0000005103037211 */ /* 0x080fe400008f0eff */
[----:B------:R-:W-:Y:S02]  /*63cd0*/  LEA.HI.X.SX32 R5, R10, R81, 0x1, P5 ;  /* 0x000000510a057211 */ /* 0x000fe400028f0eff */
[----:B------:R-:W-:Y:S01]  /*63ce0*/  PRMT R10, R34, 0x7632, R10 ;  /* 0x00007632220a7816 */ /* 0x000fe2000000000a */
[----:B------:R3:W-:Y:S01]  /*63cf0*/  @P2 STG.E.U16 desc[UR10][R2.64], R12 ;  /* 0x0000000c02002986 */ /* 0x0007e2000c10150a */
[C---:B-----5:R-:W-:Y:S01]  /*63d00*/  ISETP.LT.AND P4, PT, R88.reuse, UR5, !P0 ;  /* 0x0000000558007c0c */ /* 0x060fe2000c781270 */
[----:B------:R-:W-:Y:S02]  /*63d10*/  IMAD R7, R88, UR4, RZ ;  /* 0x0000000458077c24 */ /* 0x000fe4000f8e02ff */
[----:B------:R0:W-:Y:S01]  /*63d20*/  @P3 STG.E.U16 desc[UR10][R4.64], R34 ;  /* 0x0000002204003986 */ /* 0x0001e2000c10150a */
[----:B------:R-:W5:Y:S03]  /*63d30*/  LDCU UR5, c[0x0][0x39c] ;  /* 0x00007380ff0577ac */ /* 0x000f660008000800 */
[----:B------:R-:W5:Y:S01]  /*63d40*/  LDL.LU R88, [R1+0x10c] ;  /* 0x00010c0001587983 */ /* 0x000f620000300800 */
[----:B------:R-:W-:-:S04]  /*63d50*/  LEA R6, P6, R7, R80, 0x1 ;  /* 0x0000005007067211 */ /* 0x000fc800078c08ff */
[----:B------:R-:W-:-:S05]  /*63d60*/  LEA.HI.X.SX32 R7, R7, R81, 0x1, P6 ;  /* 0x0000005107077211 */ /* 0x000fca00030f0eff */
[----:B------:R0:W-:Y:S01]  /*63d70*/  @P4 STG.E.U16 desc[UR10][R6.64], R10 ;  /* 0x0000000a06004986 */ /* 0x0001e2000c10150a */
[C---:B--2---:R-:W-:Y:S01]  /*63d80*/  IMAD R9, R90.reuse, UR4, RZ ;  /* 0x000000045a097c24 */ /* 0x044fe2000f8e02ff */
[----:B------:R-:W-:Y:S01]  /*63d90*/  ISETP.LT.AND P1, PT, R90, UR7, !P0 ;  /* 0x000000075a007c0c */ /* 0x000fe2000c721270 */
[----:B------:R-:W2:Y:S01]  /*63da0*/  LDCU UR7, c[0x0][0x39c] ;  /* 0x00007380ff0777ac */ /* 0x000ea20008000800 */
[----:B------:R-:W2:Y:S02]  /*63db0*/  LDL.LU R90, [R1+0x110] ;  /* 0x00011000015a7983 */ /* 0x000ea40000300800 */
[----:B------:R-:W-:Y:S01]  /*63dc0*/  LEA R8, P2, R9, R80, 0x1 ;  /* 0x0000005009087211 */ /* 0x000fe200078408ff */
[----:B---3--:R-:W-:Y:S01]  /*63dd0*/  IMAD R3, R91, UR4, RZ ;  /* 0x000000045b037c24 */ /* 0x008fe2000f8e02ff */
[----:B------:R-:W3:Y:S02]  /*63de0*/  LDL.LU R94, [R1+0x114] ;  /* 0x00011400015e7983 */ /* 0x000ee40000300800 */
[----:B------:R-:W-:-:S02]  /*63df0*/  LEA.HI.X.SX32 R9, R9, R81, 0x1, P2 ;  /* 0x0000005109097211 */ /* 0x000fc400010f0eff */
[----:B------:R-:W-:Y:S01]  /*63e00*/  ISETP.LT.AND P2, PT, R91, UR12, !P0 ;  /* 0x0000000c5b007c0c */ /* 0x000fe2000c741270 */
[----:B------:R-:W2:Y:S01]  /*63e10*/  LDCU UR12, c[0x0][0x39c] ;  /* 0x00007380ff0c77ac */ /* 0x000ea20008000800 */
[----:B------:R-:W3:Y:S01]  /*63e20*/  LDL.LU R91, [R1+0x118] ;  /* 0x00011800015b7983 */ /* 0x000ee20000300800 */
[C---:B----4-:R-:W-:Y:S01]  /*63e30*/  ISETP.LT.AND P4, PT, R83.reuse, UR13, !P0 ;  /* 0x0000000d53007c0c */ /* 0x050fe2000c781270 */
[----:B0-----:R-:W-:Y:S02]  /*63e40*/  IMAD R5, R83, UR4, RZ ;  /* 0x0000000453057c24 */ /* 0x001fe4000f8e02ff */
[----:B------:R0:W-:Y:S01]  /*63e50*/  @P1 STG.E.U16 desc[UR10][R8.64], R35 ;  /* 0x0000002308001986 */ /* 0x0001e2000c10150a */
[----:B------:R-:W-:Y:S01]  /*63e60*/  PRMT R11, R35, 0x7632, R11 ;  /* 0x00007632230b7816 */ /* 0x000fe2000000000b */
[C---:B------:R-:W-:Y:S01]  /*63e70*/  IMAD R7, R89.reuse, UR4, RZ ;  /* 0x0000000459077c24 */ /* 0x040fe2000f8e02ff */
[----:B-1----:R-:W-:Y:S01]  /*63e80*/  ISETP.LT.AND P3, PT, R89, UR6, !P0 ;  /* 0x0000000659007c0c */ /* 0x002fe2000c761270 */
[----:B------:R-:W4:Y:S01]  /*63e90*/  LDL.LU R83, [R1+0x11c] ;  /* 0x00011c0001537983 */ /* 0x000f220000300800 */
[CC--:B------:R-:W-:Y:S01]  /*63ea0*/  LEA R2, P1, R3.reuse, R80.reuse, 0x1 ;  /* 0x0000005003027211 */ /* 0x0c0fe200078208ff */
[----:B------:R-:W1:Y:S03]  /*63eb0*/  LDCU UR6, c[0x0][0x39c] ;  /* 0x00007380ff0677ac */ /* 0x000e660008000800 */
[----:B------:R-:W-:Y:S01]  /*63ec0*/  LEA.HI.X.SX32 R3, R3, R81, 0x1, P1 ;  /* 0x0000005103037211 */ /* 0x000fe200008f0eff */
[----:B------:R-:W0:Y:S01]  /*63ed0*/  LDCU UR13, c[0x0][0x39c] ;  /* 0x00007380ff0d77ac */ /* 0x000e220008000800 */
[----:B------:R-:W-:-:S03]  /*63ee0*/  LEA R4, P5, R5, R80, 0x1 ;  /* 0x0000005005047211 */ /* 0x000fc600078a08ff */
[----:B------:R0:W-:Y:S01]  /*63ef0*/  @P2 STG.E.U16 desc[UR10][R2.64], R11 ;  /* 0x0000000b02002986 */ /* 0x0001e2000c10150a */
[-C--:B------:R-:W-:Y:S02]  /*63f00*/  LEA R6, P2, R7, R80.reuse, 0x1 ;  /* 0x0000005007067211 */ /* 0x080fe400078408ff */
[-C--:B------:R-:W-:Y:S02]  /*63f10*/  LEA.HI.X.SX32 R5, R5, R81.reuse, 0x1, P5 ;  /* 0x0000005105057211 */ /* 0x080fe400028f0eff */
[----:B------:R-:W-:Y:S02]  /*63f20*/  LEA.HI.X.SX32 R7, R7, R81, 0x1, P2 ;  /* 0x0000005107077211 */ /* 0x000fe400010f0eff */
[C---:B-----5:R-:W-:Y:S01]  /*63f30*/  ISETP.LT.AND P1, PT, R88.reuse, UR5, !P0 ;  /* 0x0000000558007c0c */ /* 0x060fe2000c721270 */
[----:B------:R-:W-:Y:S01]  /*63f40*/  IMAD R10, R88, UR4, RZ ;  /* 0x00000004580a7c24 */ /* 0x000fe2000f8e02ff */
[----:B------:R-:W4:Y:S01]  /*63f50*/  LDCU UR5, c[0x0][0x39c] ;  /* 0x00007380ff0577ac */ /* 0x000f220008000800 */
[----:B------:R-:W5:Y:S04]  /*63f60*/  LDL.LU R88, [R1+0x120] ;  /* 0x0001200001587983 */ /* 0x000f680000300800 */
[----:B------:R-:W5:Y:S01]  /*63f70*/  LDL.LU R89, [R1+0x124] ;  /* 0x0001240001597983 */ /* 0x000f620000300800 */
[----:B0-----:R-:W-:-:S03]  /*63f80*/  LEA R8, P5, R10, R80, 0x1 ;  /* 0x000000500a087211 */ /* 0x001fc600078a08ff */
[----:B------:R3:W-:Y:S01]  /*63f90*/  @P4 STG.E.U16 desc[UR10][R4.64], R68 ;  /* 0x0000004404004986 */ /* 0x0007e2000c10150a */
[----:B------:R-:W-:Y:S02]  /*63fa0*/  LEA.HI.X.SX32 R9, R10, R81, 0x1, P5 ;  /* 0x000000510a097211 */ /* 0x000fe400028f0eff */
[C---:B--2---:R-:W-:Y:S01]  /*63fb0*/  ISETP.LT.AND P2, PT, R90.reuse, UR7, !P0 ;  /* 0x000000075a007c0c */ /* 0x044fe2000c741270 */
[----:B------:R-:W-:Y:S01]  /*63fc0*/  IMAD R3, R90, UR4, RZ ;  /* 0x000000045a037c24 */ /* 0x000fe2000f8e02ff */
[----:B------:R-:W-:Y:S01]  /*63fd0*/  PRMT R12, R68, 0x7632, R12 ;  /* 0x00007632440c7816 */ /* 0x000fe2000000000c */
[----:B------:R-:W2:Y:S01]  /*63fe0*/  LDL.LU R90, [R1+0x128] ;  /* 0x00012800015a7983 */ /* 0x000ea20000300800 */
[----:B---3--:R-:W-:Y:S01]  /*63ff0*/  IMAD R5, R94, UR4, RZ ;  /* 0x000000045e057c24 */ /* 0x008fe2000f8e02ff */
[----:B------:R-:W-:Y:S01]  /*64000*/  PRMT R11, R70, 0x7632, R11 ;  /* 0x00007632460b7816 */ /* 0x000fe2000000000b */
[----:B------:R-:W0:Y:S01]  /*64010*/  LDCU UR7, c[0x0][0x39c] ;  /* 0x00007380ff0777ac */ /* 0x000e220008000800 */
[----:B------:R-:W-:-:S04]  /*64020*/  LEA R2, P4, R3, R80, 0x1 ;  /* 0x0000005003027211 */ /* 0x000fc800078808ff */
[-C--:B------:R-:W-:Y:S02]  /*64030*/  LEA.HI.X.SX32 R3, R3, R81.reuse, 0x1, P4 ;  /* 0x0000005103037211 */ /* 0x080fe400020f0eff */
[C---:B----4-:R-:W-:Y:S01]  /*64040*/  ISETP.LT.AND P4, PT, R83.reuse, UR5, !P0 ;  /* 0x0000000553007c0c */ /* 0x050fe2000c781270 */
[----:B------:R-:W-:Y:S01]  /*64050*/  IMAD R10, R83, UR4, RZ ;  /* 0x00000004530a7c24 */ /* 0x000fe2000f8e02ff */
[C---:B------:R-:W-:Y:S01]  /*64060*/  LEA R4, P5, R5.reuse, R80, 0x1 ;  /* 0x0000005005047211 */ /* 0x040fe200078a08ff */
[----:B------:R-:W3:Y:S01]  /*64070*/  LDL.LU R83, [R1+0x12c] ;  /* 0x00012c0001537983 */ /* 0x000ee20000300800 */
[----:B------:R-:W2:Y:S03]  /*64080*/  LDCU UR5, c[0x0][0x39c] ;  /* 0x00007380ff0577ac */ /* 0x000ea60008000800 */
[----:B------:R4:W-:Y:S01]  /*64090*/  @P3 STG.E.U16 desc[UR10][R6.64], R12 ;  /* 0x0000000c06003986 */ /* 0x0009e2000c10150a */
[----:B------:R-:W-:Y:S01]  /*640a0*/  ISETP.LT.AND P3, PT, R94, UR9, !P0 ;  /* 0x000000095e007c0c */ /* 0x000fe2000c761270 */
[----:B------:R-:W0:Y:S02]  /*640b0*/  LDCU UR9, c[0x0][0x39c] ;  /* 0x00007380ff0977ac */ /* 0x000e240008000800 */
[----:B------:R1:W-:Y:S01]  /*640c0*/  @P1 STG.E.U16 desc[UR10][R8.64], R69 ;  /* 0x0000004508001986 */ /* 0x0003e2000c10150a */
[----:B------:R-:W-:-:S02]  /*640d0*/  LEA.HI.X.SX32 R5, R5, R81, 0x1, P5 ;  /* 0x0000005105057211 */ /* 0x000fc400028f0eff */
[C---:B------:R-:W-:Y:S01]  /*640e0*/  ISETP.LT.AND P1, PT, R91.reuse, UR12, !P0 ;  /* 0x0000000c5b007c0c */ /* 0x040fe2000c721270 */
[----:B------:R-:W0:Y:S01]  /*640f0*/  LDCU UR12, c[0x0][0x39c] ;  /* 0x00007380ff0c77ac */ /* 0x000e220008000800 */
[----:B----4-:R-:W-:Y:S02]  /*64100*/  IMAD R7, R91, UR4, RZ ;  /* 0x000000045b077c24 */ /* 0x010fe4000f8e02ff */
[----:B------:R-:W4:Y:S01]  /*64110*/  LDL.LU R91, [R1+0x130] ;  /* 0x00013000015b7983 */ /* 0x000f220000300800 */
[----:B-1----:R-:W-:Y:S02]  /*64120*/  PRMT R9, R69, 0x7632, R9 ;  /* 0x0000763245097816 */ /* 0x002fe40000000009 */
[----:B------:R-:W-:-:S03]  /*64130*/  LEA R8, P5, R10, R80, 0x1 ;  /* 0x000000500a087211 */ /* 0x000fc600078a08ff */
[----:B------:R1:W-:Y:S01]  /*64140*/  @P2 STG.E.U16 desc[UR10][R2.64], R9 ;  /* 0x0000000902002986 */ /* 0x0003e2000c10150a */
[----:B------:R-:W-:-:S04]  /*64150*/  LEA R6, P2, R7, R80, 0x1 ;  /* 0x0000005007067211 */ /* 0x000fc800078408ff */
[-C--:B------:R-:W-:Y:S02]  /*64160*/  LEA.HI.X.SX32 R7, R7, R81.reuse, 0x1, P2 ;  /* 0x0000005107077211 */ /* 0x080fe400010f0eff */
[-C--:B-1----:R-:W-:Y:S01]  /*64170*/  LEA.HI.X.SX32 R9, R10, R81.reuse, 0x1, P5 ;  /* 0x000000510a097211 */ /* 0x082fe200028f0eff */
[C---:B-----5:R-:W-:Y:S01]  /*64180*/  IMAD R3, R88.reuse, UR4, RZ ;  /* 0x0000000458037c24 */ /* 0x060fe2000f8e02ff */
[----:B------:R-:W-:Y:S01]  /*64190*/  ISETP.LT.AND P5, PT, R88, UR6, !P0 ;  /* 0x0000000658007c0c */ /* 0x000fe2000c7a1270 */
[----:B------:R-:W3:Y:S01]  /*641a0*/  LDCU UR6, c[0x0][0x39c] ;  /* 0x00007380ff0677ac */ /* 0x000ee20008000800 */
[----:B------:R-:W5:Y:S02]  /*641b0*/  LDL.LU R88, [R1+0x134] ;  /* 0x0001340001587983 */ /* 0x000f640000300800 */
[C---:B------:R-:W-:Y:S02]  /*641c0*/  LEA R2, P2, R3.reuse, R80, 0x1 ;  /* 0x0000005003027211 */ /* 0x040fe400078408ff */
[----:B------:R1:W-:Y:S02]  /*641d0*/  @P3 STG.E.U16 desc[UR10][R4.64], R70 ;  /* 0x0000004604003986 */ /* 0x0003e4000c10150a */
[----:B------:R-:W-:-:S02]  /*641e0*/  LEA.HI.X.SX32 R3, R3, R81, 0x1, P2 ;  /* 0x0000005103037211 */ /* 0x000fc400010f0eff */
[----:B------:R0:W-:Y:S01]  /*641f0*/  @P1 STG.E.U16 desc[UR10][R6.64], R11 ;  /* 0x0000000b06001986 */ /* 0x0001e2000c10150a */
[----:B-1----:R-:W-:-:S03]  /*64200*/  IMAD R5, R89, UR4, RZ ;  /* 0x0000000459057c24 */ /* 0x002fc6000f8e02ff */
[----:B------:R1:W-:Y:S02]  /*64210*/  @P4 STG.E.U16 desc[UR10][R8.64], R71 ;  /* 0x0000004708004986 */ /* 0x0003e4000c10150a */
[----:B------:R-:W-:-:S04]  /*64220*/  LEA R4, P3, R5, R80, 0x1 ;  /* 0x0000005005047211 */ /* 0x000fc800078608ff */
[----:B------:R-:W-:Y:S02]  /*64230*/  LEA.HI.X.SX32 R5, R5, R81, 0x1, P3 ;  /* 0x0000005105057211 */ /* 0x000fe400018f0eff */
[C---:B--2---:R-:W-:Y:S01]  /*64240*/  ISETP.LT.AND P2, PT, R90.reuse, UR5, !P0 ;  /* 0x000000055a007c0c */ /* 0x044fe2000c741270 */
[----:B0-----:R-:W-:Y:S01]  /*64250*/  IMAD R7, R90, UR4, RZ ;  /* 0x000000045a077c24 */ /* 0x001fe2000f8e02ff */
[----:B------:R-:W-:Y:S01]  /*64260*/  ISETP.LT.AND P1, PT, R89, UR7, !P0 ;  /* 0x0000000759007c0c */ /* 0x000fe2000c721270 */
[----:B------:R-:W2:Y:S01]  /*64270*/  LDL.LU R90, [R1+0x138] ;  /* 0x00013800015a7983 */ /* 0x000ea20000300800 */
[----:B------:R-:W0:Y:S01]  /*64280*/  LDCU UR5, c[0x0][0x39c] ;  /* 0x00007380ff0577ac */ /* 0x000e220008000800 */
[C---:B---3--:R-:W-:Y:S01]  /*64290*/  ISETP.LT.AND P3, PT, R83.reuse, UR6, !P0 ;  /* 0x0000000653007c0c */ /* 0x048fe2000c761270 */
[----:B-1----:R-:W-:Y:S01]  /*642a0*/  IMAD R9, R83, UR4, RZ ;  /* 0x0000000453097c24 */ /* 0x002fe2000f8e02ff */
[----:B------:R-:W-:Y:S01]  /*642b0*/  PRMT R10, R71, 0x7632, R10 ;  /* 0x00007632470a7816 */ /* 0x000fe2000000000a */
[----:B------:R-:W3:Y:S01]  /*642c0*/  LDL.LU R83, [R1+0x13c] ;  /* 0x00013c0001537983 */ /* 0x000ee20000300800 */
[-C--:B------:R-:W-:Y:S01]  /*642d0*/  LEA R6, P4, R7, R80.reuse, 0x1 ;  /* 0x0000005007067211 */ /* 0x080fe200078808ff */
[----:B------:R-:W1:Y:S02]  /*642e0*/  LDCU UR7, c[0x0][0x39c] ;  /* 0x00007380ff0777ac */ /* 0x000e640008000800 */
[----:B------:R0:W-:Y:S01]  /*642f0*/  @P5 STG.E.U16 desc[UR10][R2.64], R10 ;  /* 0x0000000a02005986 */ /* 0x0001e2000c10150a */
[----:B------:R-:W-:Y:S01]  /*64300*/  PRMT R12, R72, 0x7632, R12 ;  /* 0x00007632480c7816 */ /* 0x000fe2000000000c */
[----:B------:R-:W3:Y:S02]  /*64310*/  LDCU UR6, c[0x0][0x39c] ;  /* 0x00007380ff0677ac */ /* 0x000ee40008000800 */
[----:B------:R-:W-:Y:S01]  /*64320*/  @P1 STG.E.U16 desc[UR10][R4.64], R72 ;  /* 0x0000004804001986 */ /* 0x000fe2000c10150a */
[----:B------:R-:W-:-:S02]  /*64330*/  LEA R8, P1, R9, R80, 0x1 ;  /* 0x0000005009087211 */ /* 0x000fc400078208ff */
[-C--:B------:R-:W-:Y:S01]  /*64340*/  LEA.HI.X.SX32 R7, R7, R81.reuse, 0x1, P4 ;  /* 0x0000005107077211 */ /* 0x080fe200020f0eff */
[----:B------:R-:W3:Y:S01]  /*64350*/  LDL.LU R95, [R1+0x140] ;  /* 0x00014000015f7983 */ /* 0x000ee20000300800 */
[----:B------:R-:W-:Y:S02]  /*64360*/  LEA.HI.X.SX32 R9, R9, R81, 0x1, P1 ;  /* 0x0000005109097211 */ /* 0x000fe400008f0eff */
[C---:B----4-:R-:W-:Y:S01]  /*64370*/  ISETP.LT.AND P4, PT, R91.reuse, UR9, !P0 ;  /* 0x000000095b007c0c */ /* 0x050fe2000c781270 */
[----:B0-----:R-:W-:Y:S01]  /*64380*/  IMAD R3, R91, UR4, RZ ;  /* 0x000000045b037c24 */ /* 0x001fe2000f8e02ff */
[----:B------:R-:W4:Y:S01]  /*64390*/  LDL.LU R92, [R1+0x144] ;  /* 0x00014400015c7983 */ /* 0x000f220000300800 */
[----:B------:R-:W0:Y:S03]  /*643a0*/  LDCU UR9, c[0x0][0x39c] ;  /* 0x00007380ff0977ac */ /* 0x000e260008000800 */
[----:B------:R-:W-:Y:S01]  /*643b0*/  @P2 STG.E.U16 desc[UR10][R6.64], R12 ;  /* 0x0000000c06002986 */ /* 0x000fe2000c10150a */
[----:B------:R-:W-:-:S03]  /*643c0*/  LEA R2, P2, R3, R80, 0x1 ;  /* 0x0000005003027211 */ /* 0x000fc600078408ff */
[----:B------:R0:W-:Y:S01]  /*643d0*/  @P3 STG.E.U16 desc[UR10][R8.64], R73 ;  /* 0x0000004908003986 */ /* 0x0001e2000c10150a */
[----:B------:R-:W-:-:S03]  /*643e0*/  LEA.HI.X.SX32 R3, R3, R81, 0x1, P2 ;  /* 0x0000005103037211 */ /* 0x000fc600010f0eff */
[----:B------:R-:W4:Y:S04]  /*643f0*/  LDL.LU R94, [R1+0x148] ;  /* 0x00014800015e7983 */ /* 0x000f280000300800 */
[----:B------:R-:W4:Y:S01]  /*64400*/  LDL.LU R89, [R1+0x14c] ;  /* 0x00014c0001597983 */ /* 0x000f220000300800 */
[C---:B-----5:R-:W-:Y:S01]  /*64410*/  IMAD R11, R88.reuse, UR4, RZ ;  /* 0x00000004580b7c24 */ /* 0x060fe2000f8e02ff */
[----:B------:R-:W-:Y:S02]  /*64420*/  ISETP.LT.AND P1, PT, R88, UR5, !P0 ;  /* 0x0000000558007c0c */ /* 0x000fe4000c721270 */
[----:B------:R-:W5:Y:S01]  /*64430*/  LDL.LU R91, [R1+0x150] ;  /* 0x00015000015b7983 */ /* 0x000f620000300800 */
[----:B0-----:R-:W-:Y:S01]  /*64440*/  PRMT R9, R73, 0x7632, R9 ;  /* 0x0000763249097816 */ /* 0x001fe20000000009 */
[----:B------:R-:W0:Y:S01]  /*64450*/  LDCU UR5, c[0x0][0x39c] ;  /* 0x00007380ff0577ac */ /* 0x000e220008000800 */
[CC--:B------:R-:W-:Y:S01]  /*64460*/  LEA R10, P3, R11.reuse, R80.reuse, 0x1 ;  /* 0x000000500b0a7211 */ /* 0x0c0fe200078608ff */
[----:B------:R-:W5:Y:S03]  /*64470*/  LDL.LU R88, [R1+0x154] ;  /* 0x0001540001587983 */ /* 0x000f660000300800 */
[----:B------:R-:W-:Y:S01]  /*64480*/  LEA.HI.X.SX32 R11, R11, R81, 0x1, P3 ;  /* 0x000000510b0b7211 */ /* 0x000fe200018f0eff */
[----:B------:R0:W-:Y:S04]  /*64490*/  @P4 STG.E.U16 desc[UR10][R2.64], R9 ;  /* 0x0000000902004986 */ /* 0x0001e8000c10150a */
[----:B------:R0:W-:Y:S04]  /*644a0*/  @P1 STG.E.U16 desc[UR10][R10.64], R74 ;  /* 0x0000004a0a001986 */ /* 0x0001e8000c10150a */
[----:B------:R-:W0:Y:S01]  /*644b0*/  LDS.128 R4, [R82+0x800] ;  /* 0x0008000052047984 */ /* 0x000e220000000c00 */
[C---:B--2---:R-:W-:Y:S01]  /*644c0*/  IMAD R12, R90.reuse, UR4, RZ ;  /* 0x000000045a0c7c24 */ /* 0x044fe2000f8e02ff */
[----:B-1----:R-:W-:Y:S01]  /*644d0*/  ISETP.LT.AND P5, PT, R90, UR7, !P0 ;  /* 0x000000075a007c0c */ /* 0x002fe2000c7a1270 */
[----:B------:R-:W1:Y:S01]  /*644e0*/  LDCU UR7, c[0x0][0x39c] ;  /* 0x00007380ff0777ac */ /* 0x000e620008000800 */
[----:B------:R-:W2:Y:S02]  /*644f0*/  LDL.LU R90, [R1+0x158] ;  /* 0x00015800015a7983 */ /* 0x000ea40000300800 */
[----:B------:R-:W-:-:S04]  /*64500*/  LEA R8, P2, R12, R80, 0x1 ;  /* 0x000000500c087211 */ /* 0x000fc800078408ff */
[----:B0-----:R-:W-:Y:S02]  /*64510*/  LEA.HI.X.SX32 R9, R12, R81, 0x1, P2 ;  /* 0x000000510c097211 */ /* 0x001fe400010f0eff */
[C---:B---3--:R-:W-:Y:S01]  /*64520*/  ISETP.LT.AND P1, PT, R83.reuse, UR6, !P0 ;  /* 0x0000000653007c0c */ /* 0x048fe2000c721270 */
[----:B------:R-:W-:Y:S01]  /*64530*/  IMAD R12, R83, UR4, RZ ;  /* 0x00000004530c7c24 */ /* 0x000fe2000f8e02ff */
[----:B------:R-:W-:Y:S01]  /*64540*/  PRMT R3, R74, 0x7632, R3 ;  /* 0x000076324a037816 */ /* 0x000fe20000000003 */
[----:B------:R-:W3:Y:S01]  /*64550*/  LDL.LU R83, [R1+0x15c] ;  /* 0x00015c0001537983 */ /* 0x000ee20000300800 */
[----:B------:R-:W0:Y:S03]  /*64560*/  LDCU UR6, c[0x0][0x39c] ;  /* 0x00007380ff0677ac */ /* 0x000e260008000800 */
[----:B------:R0:W-:Y:S01]  /*64570*/  @P5 STG.E.U16 desc[UR10][R8.64], R3 ;  /* 0x0000000308005986 */ /* 0x0001e2000c10150a */
[-C--:B------:R-:W-:Y:S01]  /*64580*/  LEA R2, P5, R12, R80.reuse, 0x1 ;  /* 0x000000500c027211 */ /* 0x080fe200078a08ff */
[C---:B------:R-:W-:Y:S01]  /*64590*/  IMAD R13, R95.reuse, UR4, RZ ;  /* 0x000000045f0d7c24 */ /* 0x040fe2000f8e02ff */
[----:B------:R-:W-:Y:S01]  /*645a0*/  ISETP.LT.AND P2, PT, R95, UR12, !P0 ;  /* 0x0000000c5f007c0c */ /* 0x000fe2000c741270 */
[----:B------:R-:W2:Y:S01]  /*645b0*/  LDCU UR12, c[0x0][0x39c] ;  /* 0x00007380ff0c77ac */ /* 0x000ea20008000800 */
[C---:B----4-:R-:W-:Y:S01]  /*645c0*/  IMAD R14, R92.reuse, UR4, RZ ;  /* 0x000000045c0e7c24 */ /* 0x050fe2000f8e02ff */
[----:B------:R-:W-:Y:S01]  /*645d0*/  ISETP.LT.AND P3, PT, R92, UR5, !P0 ;  /* 0x000000055c007c0c */ /* 0x000fe2000c761270 */
[----:B------:R-:W4:Y:S01]  /*645e0*/  LDCU UR5, c[0x0][0x39c] ;  /* 0x00007380ff0577ac */ /* 0x000f220008000800 */
[----:B------:R-:W-:-:S02]  /*645f0*/  LEA R10, P4, R13, R80, 0x1 ;  /* 0x000000500d0a7211 */ /* 0x000fc400078808ff */
[-C--:B0-----:R-:W-:Y:S02]  /*64600*/  LEA.HI.X.SX32 R3, R12, R81.reuse, 0x1, P5 ;  /* 0x000000510c037211 */ /* 0x081fe400028f0eff */
[-C--:B------:R-:W-:Y:S02]  /*64610*/  LEA R8, P6, R14, R80.reuse, 0x1 ;  /* 0x000000500e087211 */ /* 0x080fe400078c08ff */
[----:B------:R-:W-:Y:S01]  /*64620*/  LEA.HI.X.SX32 R11, R13, R81, 0x1, P4 ;  /* 0x000000510d0b7211 */ /* 0x000fe200020f0eff */
[C---:B------:R-:W-:Y:S01]  /*64630*/  IMAD R15, R94.reuse, UR4, RZ ;  /* 0x000000045e0f7c24 */ /* 0x040fe2000f8e02ff */
[----:B-1----:R-:W-:Y:S01]  /*64640*/  ISETP.LT.AND P5, PT, R94, UR7, !P0 ;  /* 0x000000075e007c0c */ /* 0x002fe2000c7a1270 */
[----:B------:R0:W-:Y:S01]  /*64650*/  @P1 STG.E.U16 desc[UR10][R2.64], R75 ;  /* 0x0000004b02001986 */ /* 0x0001e2000c10150a */
[----:B------:R-:W-:Y:S01]  /*64660*/  PRMT R13, R75, 0x7632, R13 ;  /* 0x000076324b0d7816 */ /* 0x000fe2000000000d */
[----:B------:R-:W1:Y:S01]  /*64670*/  LDCU UR7, c[0x0][0x39c] ;  /* 0x00007380ff0777ac */ /* 0x000e620008000800 */
[----:B------:R-:W-:-:S02]  /*64680*/  LEA R12, P1, R15, R80, 0x1 ;  /* 0x000000500f0c7211 */ /* 0x000fc400078208ff */
[-C--:B------:R-:W-:Y:S01]  /*64690*/  LEA.HI.X.SX32 R9, R14, R81.reuse, 0x1, P6 ;  /* 0x000000510e097211 */ /* 0x080fe200030f0eff */
[----:B------:R4:W-:Y:S01]  /*646a0*/  @P2 STG.E.U16 desc[UR10][R10.64], R13 ;  /* 0x0000000d0a002986 */ /* 0x0009e2000c10150a */
[----:B-----5:R-:W-:Y:S02]  /*646b0*/  IMAD R14, R91, UR4, RZ ;  /* 0x000000045b0e7c24 */ /* 0x020fe4000f8e02ff */
[----:B0-----:R-:W-:Y:S01]  /*646c0*/  IMAD R3, R89, UR4, RZ ;  /* 0x0000000459037c24 */ /* 0x001fe2000f8e02ff */
[----:B------:R-:W-:Y:S01]  /*646d0*/  PRMT R17, R4, 0x7632, R17 ;  /* 0x0000763204117816 */ /* 0x000fe20000000011 */
[----:B------:R0:W-:Y:S03]  /*646e0*/  @P3 STG.E.U16 desc[UR10][R8.64], R4 ;  /* 0x0000000408003986 */ /* 0x0001e6000c10150a */
[----:B------:R-:W-:Y:S02]  /*646f0*/  LEA R2, P6, R3, R80, 0x1 ;  /* 0x0000005003027211 */ /* 0x000fe400078c08ff */
[-C--:B----4-:R-:W-:Y:S01]  /*64700*/  LEA.HI.X.SX32 R13, R15, R81.reuse, 0x1, P1 ;  /* 0x000000510f0d7211 */ /* 0x090fe200008f0eff */
[----:B------:R-:W-:Y:S01]  /*64710*/  IMAD R11, R88, UR4, RZ ;  /* 0x00000004580b7c24 */ /* 0x000fe2000f8e02ff */
[----:B------:R-:W-:-:S02]  /*64720*/  LEA.HI.X.SX32 R3, R3, R81, 0x1, P6 ;  /* 0x0000005103037211 */ /* 0x000fc400030f0eff */
[CC--:B0-----:R-:W-:Y:S01]  /*64730*/  LEA R8, P1, R14.reuse, R80.reuse, 0x1 ;  /* 0x000000500e087211 */ /* 0x0c1fe200078208ff */
[----:B------:R-:W-:Y:S01]  /*64740*/  @P5 STG.E.U16 desc[UR10][R12.64], R17 ;  /* 0x000000110c005986 */ /* 0x000fe2000c10150a */
[----:B------:R-:W-:Y:S02]  /*64750*/  ISETP.LT.AND P5, PT, R89, UR9, !P0 ;  /* 0x0000000959007c0c */ /* 0x000fe4000c7a1270 */
[----:B------:R-:W-:Y:S02]  /*64760*/  LEA.HI.X.SX32 R9, R14, R81, 0x1, P1 ;  /* 0x000000510e097211 */ /* 0x000fe400008f0eff */
[----:B------:R-:W-:Y:S02]  /*64770*/  LEA R10, P2, R11, R80, 0x1 ;  /* 0x000000500b0a7211 */ /* 0x000fe400078408ff */
[----:B------:R-:W-:Y:S01]  /*64780*/  ISETP.LT.AND P4, PT, R91, UR13, !P0 ;  /* 0x0000000d5b007c0c */ /* 0x000fe2000c781270 */
[----:B------:R-:W-:Y:S01]  /*64790*/  IMAD R4, R0, UR4, RZ ;  /* 0x0000000400047c24 */ /* 0x000fe2000f8e02ff */
[----:B------:R-:W-:-:S02]  /*647a0*/  ISETP.LT.AND P3, PT, R88, UR6, !P0 ;  /* 0x0000000658007c0c */ /* 0x000fc4000c761270 */
[----:B------:R-:W-:-:S03]  /*647b0*/  LEA.HI.X.SX32 R11, R11, R81, 0x1, P2 ;  /* 0x000000510b0b7211 */ /* 0x000fc600010f0eff */
[----:B------:R0:W-:Y:S02]  /*647c0*/  @P5 STG.E.U16 desc[UR10][R2.64], R5 ;  /* 0x0000000502005986 */ /* 0x0001e4000c10150a */
[----:B0-----:R-:W-:Y:S01]  /*647d0*/  PRMT R3, R6, 0x7632, R3 ;  /* 0x0000763206037816 */ /* 0x001fe20000000003 */
[----:B--2---:R-:W-:-:S05]  /*647e0*/  IMAD R15, R90, UR4, RZ ;  /* 0x000000045a0f7c24 */ /* 0x004fca000f8e02ff */
[C---:B------:R-:W-:Y:S02]  /*647f0*/  LEA R12, P6, R15.reuse, R80, 0x1 ;  /* 0x000000500f0c7211 */ /* 0x040fe400078c08ff */
[----:B------:R-:W-:Y:S02]  /*64800*/  ISETP.LT.AND P2, PT, R90, UR5, !P0 ;  /* 0x000000055a007c0c */ /* 0x000fe4000c741270 */
[----:B------:R-:W-:Y:S01]  /*64810*/  LEA.HI.X.SX32 R13, R15, R81, 0x1, P6 ;  /* 0x000000510f0d7211 */ /* 0x000fe200030f0eff */
[----:B---3--:R-:W-:-:S05]  /*64820*/  IMAD R16, R83, UR4, RZ ;  /* 0x0000000453107c24 */ /* 0x008fca000f8e02ff */
[----:B------:R-:W-:-:S04]  /*64830*/  LEA R14, P1, R16, R80, 0x1 ;  /* 0x00000050100e7211 */ /* 0x000fc800078208ff */
[-C--:B------:R-:W-:Y:S02]  /*64840*/  LEA.HI.X.SX32 R15, R16, R81.reuse, 0x1, P1 ;  /* 0x00000051100f7211 */ /* 0x080fe400008f0eff */
[----:B------:R-:W-:Y:S02]  /*64850*/  ISETP.LT.AND P1, PT, R83, UR12, !P0 ;  /* 0x0000000c53007c0c */ /* 0x000fe4000c721270 */
[----:B-1----:R-:W-:Y:S02]  /*64860*/  ISETP.LT.AND P0, PT, R0, UR7, !P0 ;  /* 0x0000000700007c0c */ /* 0x002fe4000c701270 */
[C---:B------:R-:W-:Y:S02]  /*64870*/  LEA R80, P6, R4.reuse, R80, 0x1 ;  /* 0x0000005004507211 */ /* 0x040fe400078c08ff */
[----:B------:R-:W-:Y:S02]  /*64880*/  PRMT R0, R5, 0x7632, R0 ;  /* 0x0000763205007816 */ /* 0x000fe40000000000 */
[----:B------:R-:W-:-:S02]  /*64890*/  LEA.HI.X.SX32 R81, R4, R81, 0x1, P6 ;  /* 0x0000005104517211 */ /* 0x000fc400030f0eff */
[----:B------:R-:W-:Y:S01]  /*648a0*/  PRMT R4, R7, 0x7632, R4 ;  /* 0x0000763207047816 */ /* 0x000fe20000000004 */
[----:B------:R0:W-:Y:S04]  /*648b0*/  @P4 STG.E.U16 desc[UR10][R8.64], R0 ;  /* 0x0000000008004986 */ /* 0x0001e8000c10150a */
[----:B------:R0:W-:Y:S04]  /*648c0*/  @P3 STG.E.U16 desc[UR10][R10.64], R6 ;  /* 0x000000060a003986 */ /* 0x0001e8000c10150a */
[----:B------:R0:W-:Y:S04]  /*648d0*/  @P2 STG.E.U16 desc[UR10][R12.64], R3 ;  /* 0x000000030c002986 */ /* 0x0001e8000c10150a */
[----:B------:R0:W-:Y:S04]  /*648e0*/  @P0 STG.E.U16 desc[UR10][R80.64], R7 ;  /* 0x0000000750000986 */ /* 0x0001e8000c10150a */
[----:B------:R0:W-:Y:S01]  /*648f0*/  @P1 STG.E.U16 desc[UR10][R14.64], R4 ;  /* 0x000000040e001986 */ /* 0x0001e2000c10150a */
[----:B------:R-:W-:Y:S06]  /*64900*/  BAR.SYNC.DEFER_BLOCKING 0x0 ;  /* 0x0000000000007b1d */ /* 0x000fec0000010000 */
[----:B------:R-:W-:Y:S05]  /*64910*/  BRA.U UP0, `(.L_x_13) ;  /* 0x0000000100a07547 */ /* 0x000fea000b800000 */
[----:B------:R-:W1:Y:S01]  /*64920*/  S2UR UR5, SR_CgaCtaId ;  /* 0x00000000000579c3 */ /* 0x000e620000008800 */
[----:B------:R-:W-:Y:S01]  /*64930*/  NOP ;  /* 0x0000000000007918 */ /* 0x000fe20000000000 */
[----:B------:R-:W-:Y:S01]  /*64940*/  UMOV UR4, 0x50 ;  /* 0x0000005000047882 */ /* 0x000fe20000000000 */
[----:B0-----:R-:W-:Y:S02]  /*64950*/  IMAD.U32 R0, RZ, RZ, UR8 ;  /* 0x00000008ff007e24 */ /* 0x001fe4000f8e00ff */
[----:B------:R-:W-:Y:S02]  /*64960*/  IMAD.MOV.U32 R3, RZ, RZ, 0xff ;  /* 0x000000ffff037424 */ /* 0x000fe400078e00ff */
[----:B------:R-:W-:Y:S01]  /*64970*/  IMAD.MOV.U32 R7, RZ, RZ, 0x1 ;  /* 0x00000001ff077424 */ /* 0x000fe200078e00ff */
[----:B------:R-:W-:-:S04]  /*64980*/  LOP3.LUT R0, R0, 0xffff, RZ, 0xc0, !PT ;  /* 0x0000ffff00007812 */ /* 0x000fc800078ec0ff */
[----:B------:R-:W-:-:S05]  /*64990*/  SHF.R.U32.HI R0, RZ, 0x5, R0 ;  /* 0x00000005ff007819 */ /* 0x000fca0000011600 */
[----:B------:R-:W-:Y:S01]  /*649a0*/  VIADD R2, R0, 0x10 ;  /* 0x0000001000027836 */ /* 0x000fe20000000000 */
[----:B------:R-:W-:Y:S01]  /*649b0*/  SHF.L.U32 R0, R3, R0, RZ ;  /* 0x0000000003007219 */ /* 0x000fe200000006ff */
[----:B-1----:R-:W-:-:S03]  /*649c0*/  ULEA UR6, UR5, UR4, 0x18 ;  /* 0x0000000405067291 */ /* 0x002fc6000f8ec0ff */
[----:B------:R-:W-:-:S04]  /*649d0*/  SHF.L.U32 R3, R7, R2, RZ ;  /* 0x0000000207037219 */ /* 0x000fc800000006ff */
[----:B------:R-:W-:Y:S02]  /*649e0*/  LOP3.LUT R0, R3, R0, RZ, 0xfc, !PT ;  /* 0x0000000003007212 */ /* 0x000fe400078efcff */
[----:B------:R-:W0:Y:S02]  /*649f0*/  LDS R5, [UR6] ;  /* 0x00000006ff057984 */ /* 0x000e240008000800 */
[C---:B------:R-:W-:Y:S02]  /*64a00*/  LOP3.LUT R2, R0.reuse, 0xffff, RZ, 0xc0, !PT ;  /* 0x0000ffff00027812 */ /* 0x040fe400078ec0ff */
[----:B0-----:R-:W-:-:S04]  /*64a10*/  LOP3.LUT R3, R0, 0xffff, R5, 0x80, !PT ;  /* 0x0000ffff00037812 */ /* 0x001fc800078e8005 */
[----:B------:R-:W-:-:S13]  /*64a20*/  ISETP.NE.AND P0, PT, R3, R2, PT ;  /* 0x000000020300720c */ /* 0x000fda0003f05270 */
[----:B------:R-:W-:Y:S05]  /*64a30*/  @P0 BRA `(.L_x_14) ;  /* 0x0000000000500947 */ /* 0x000fea0003800000 */
[----:B------:R-:W-:Y:S02]  /*64a40*/  SHF.R.U32.HI R5, RZ, 0x10, R5 ;  /* 0x00000010ff057819 */ /* 0x000fe40000011605 */
[----:B------:R-:W-:-:S04]  /*64a50*/  SHF.R.U32.HI R2, RZ, 0x10, R0 ;  /* 0x00000010ff027819 */ /* 0x000fc80000011600 */
[----:B------:R-:W-:-:S04]  /*64a60*/  LOP3.LUT R5, R5, R2, RZ, 0xc0, !PT ;  /* 0x0000000205057212 */ /* 0x000fc800078ec0ff */
[----:B------:R-:W-:-:S13]  /*64a70*/  ISETP.NE.AND P0, PT, R5, R2, PT ;  /* 0x000000020500720c */ /* 0x000fda0003f05270 */
[----:B------:R-:W-:Y:S05]  /*64a80*/  @P0 BRA `(.L_x_15) ;  /* 0x0000000000300947 */ /* 0x000fea0003800000 */
[----:B------:R-:W-:Y:S01]  /*64a90*/  R2UR UR4, R0 ;  /* 0x00000000000472ca */ /* 0x000fe200000e0000 */
[----:B------:R-:W-:Y:S01]  /*64aa0*/  VOTEU.ANY UR5, UPT, PT ;  /* 0x0000000000057886 */ /* 0x000fe200038e0100 */
[----:B------:R-:W0:Y:S01]  /*64ab0*/  S2R R0, SR_LANEID ;  /* 0x0000000000007919 */ /* 0x000e220000000000 */
[----:B------:R-:W-:-:S10]  /*64ac0*/  UFLO.U32 UR5, UR5 ;  /* 0x00000005000572bd */ /* 0x000fd400080e0000 */
[----:B------:R-:W-:-:S06]  /*64ad0*/  ULOP3.LUT UR4, URZ, UR4, URZ, 0x33, !UPT ;  /* 0x00000004ff047292 */ /* 0x000fcc000f8e33ff */
[----:B------:R-:W-:-:S04]  /*64ae0*/  IMAD.U32 R2, RZ, RZ, UR4 ;  /* 0x00000004ff027e24 */ /* 0x000fc8000f8e00ff */
[----:B------:R-:W1:Y:S02]  /*64af0*/  REDUX UR7, R2 ;  /* 0x00000000020773c4 */ /* 0x000e640000000000 */
[----:B------:R2:W-:Y:S01]  /*64b00*/  UTCATOMSWS.AND URZ, UR4 ;  /* 0x0000000400ff79e3 */ /* 0x0005e20008000000 */
[----:B0-----:R-:W-:Y:S01]  /*64b10*/  ISETP.EQ.U32.AND P0, PT, R0, UR5, PT ;  /* 0x0000000500007c0c */ /* 0x001fe2000bf02070 */
[----:B-1----:R-:W-:-:S12]  /*64b20*/  IMAD.U32 R0, RZ, RZ, UR7 ;  /* 0x00000007ff007e24 */ /* 0x002fd8000f8e00ff */
[----:B------:R2:W-:Y:S01]  /*64b30*/  @P0 ATOMS.AND RZ, [UR6], R0 ;  /* 0x00000000ffff098c */ /* 0x0005e2000a800006 */
[----:B------:R-:W-:Y:S05]  /*64b40*/  BRA `(.L_x_13) ;  /* 0x0000000000147947 */ /* 0x000fea0003800000 */
.L_x_15:
[----:B------:R-:W-:-:S07]  /*64b50*/  MOV R2, 0x64b70 ;  /* 0x00064b7000027802 */ /* 0x000fce0000000f00 */
[----:B------:R-:W-:Y:S05]  /*64b60*/  CALL.REL.NOINC `($__internal_0_$__cuda_sm10x_tcgen05_guardrail_trap_col_being_dealloced_not_returned_by_alloc) ;  /* 0x00000000002c7944 */ /* 0x000fea0003c00000 */
[----:B------:R-:W-:Y:S05]  /*64b70*/  BRA `(.L_x_13) ;  /* 0x0000000000087947 */ /* 0x000fea0003800000 */
.L_x_14:
[----:B------:R-:W-:-:S07]  /*64b80*/  MOV R2, 0x64ba0 ;  /* 0x00064ba000027802 */ /* 0x000fce0000000f00 */
[----:B------:R-:W-:Y:S05]  /*64b90*/  CALL.REL.NOINC `($__internal_2_$__cuda_sm10x_tcgen05_guardrail_trap_unallocated_columns_being_dealloced) ;  /* 0x0000000000387944 */ /* 0x000fea0003c00000 */
.L_x_13:
[----:B------:R-:W-:Y:S01]  /*64ba0*/  NOP ;  /* 0x0000000000007918 */ /* 0x000fe20000000000 */
[----:B--2---:R-:W-:Y:S05]  /*64bb0*/  EXIT ;  /* 0x000000000000794d */ /* 0x004fea0003800000 */
.L_x_8:
[----:B------:R-:W0:Y:S02]  /*64bc0*/  SYNCS.PHASECHK.TRANS64.TRYWAIT P1, [UR4], R4 ;  /* 0x00000004ff0075a7 */ /* 0x000e240008021104 */
[----:B0-----:R-:W-:Y:S05]  /*64bd0*/  @!P1 BRA `(.L_x_8) ;  /* 0xfffffffc00f89947 */ /* 0x001fea000383ffff */
[----:B------:R-:W-:Y:S05]  /*64be0*/  BRA `(.L_x_16) ;  /* 0xfffffd7c00387947 */ /* 0x000fea000383ffff */
.L_x_12:
[----:B------:R-:W1:Y:S02]  /*64bf0*/  SYNCS.PHASECHK.TRANS64.TRYWAIT P0, [UR4], R2 ;  /* 0x00000002ff0075a7 */ /* 0x000e640008001104 */
[----:B-1----:R-:W-:Y:S05]  /*64c00*/  @!P0 BRA `(.L_x_12) ;  /* 0xfffffffc00f88947 */ /* 0x002fea000383ffff */
[----:B------:R-:W-:Y:S05]  /*64c10*/  BRA `(.L_x_11) ;  /* 0xffffffac00887947 */ /* 0x000fea000383ffff */
        .weak           $__internal_0_$__cuda_sm10x_tcgen05_guardrail_trap_col_being_dealloced_not_returned_by_alloc
        .type           $__internal_0_$__cuda_sm10x_tcgen05_guardrail_trap_col_being_dealloced_not_returned_by_alloc,@function
        .size           $__internal_0_$__cuda_sm10x_tcgen05_guardrail_trap_col_being_dealloced_not_returned_by_alloc,($__internal_1_$__cuda_sm10x_tcgen05_guardrail_trap_phase_invalid_during_alloc - $__internal_0_$__cuda_sm10x_tcgen05_guardrail_trap_col_being_dealloced_not_returned_by_alloc)
$__internal_0_$__cuda_sm10x_tcgen05_guardrail_trap_col_being_dealloced_not_returned_by_alloc:
[----:B------:R-:W-:Y:S05]  /*64c20*/  BPT.TRAP 0x1 ;  /* 0x000000040000795c */ /* 0x000fea0000300000 */
[----:B------:R-:W-:-:S04]  /*64c30*/  IMAD.MOV.U32 R3, RZ, RZ, 0x0 ;  /* 0x00000000ff037424 */ /* 0x000fc800078e00ff */
[----:B------:R-:W-:Y:S05]  /*64c40*/  RET.REL.NODEC R2 `(matmul_kernel) ;  /* 0xfffff9b002ec7950 */ /* 0x000fea0003c3ffff */
        .weak           $__internal_1_$__cuda_sm10x_tcgen05_guardrail_trap_phase_invalid_during_alloc
        .type           $__internal_1_$__cuda_sm10x_tcgen05_guardrail_trap_phase_invalid_during_alloc,@function
        .size           $__internal_1_$__cuda_sm10x_tcgen05_guardrail_trap_phase_invalid_during_alloc,($__internal_2_$__cuda_sm10x_tcgen05_guardrail_trap_unallocated_columns_being_dealloced - $__internal_1_$__cuda_sm10x_tcgen05_guardrail_trap_phase_invalid_during_alloc)
$__internal_1_$__cuda_sm10x_tcgen05_guardrail_trap_phase_invalid_during_alloc:
[----:B------:R-:W-:Y:S05]  /*64c50*/  BPT.TRAP 0x1 ;  /* 0x000000040000795c */ /* 0x000fea0000300000 */
[----:B------:R-:W-:-:S04]  /*64c60*/  IMAD.MOV.U32 R3, RZ, RZ, 0x0 ;  /* 0x00000000ff037424 */ /* 0x000fc800078e00ff */
[----:B------:R-:W-:Y:S05]  /*64c70*/  RET.REL.NODEC R2 `(matmul_kernel) ;  /* 0xfffff9b002e07950 */ /* 0x000fea0003c3ffff */
        .weak           $__internal_2_$__cuda_sm10x_tcgen05_guardrail_trap_unallocated_columns_being_dealloced
        .type           $__internal_2_$__cuda_sm10x_tcgen05_guardrail_trap_unallocated_columns_being_dealloced,@function
        .size           $__internal_2_$__cuda_sm10x_tcgen05_guardrail_trap_unallocated_columns_being_dealloced,(.L_x_20 - $__internal_2_$__cuda_sm10x_tcgen05_guardrail_trap_unallocated_columns_being_dealloced)
$__internal_2_$__cuda_sm10x_tcgen05_guardrail_trap_unallocated_columns_being_dealloced:
[----:B------:R-:W-:Y:S05]  /*64c80*/  BPT.TRAP 0x1 ;  /* 0x000000040000795c */ /* 0x000fea0000300000 */
[----:B------:R-:W-:-:S04]  /*64c90*/  IMAD.MOV.U32 R3, RZ, RZ, 0x0 ;  /* 0x00000000ff037424 */ /* 0x000fc800078e00ff */
[----:B------:R-:W-:Y:S05]  /*64ca0*/  RET.REL.NODEC R2 `(matmul_kernel) ;  /* 0xfffff9b002d47950 */ /* 0x000fea0003c3ffff */
.L_x_17:
[----:B------:R-:W-:-:S00]  /*64cb0*/  BRA `(.L_x_17) ;  /* 0xfffffffc00fc7947 */ /* 0x000fc0000383ffff */
[----:B------:R-:W-:-:S00]  /*64cc0*/  NOP ;  /* 0x0000000000007918 */ /* 0x000fc00000000000 */
        /* <DEDUP_REMOVED lines=11> */
.L_x_20:


//--------------------- .nv.shared.matmul_kernel  --------------------------
	.section	.nv.shared.matmul_kernel,"aw",@nobits
	.sectionflags	@""
	.align	16
	.zero		1024


//--------------------- .nv.shared.reserved.0     --------------------------
	.section	.nv.shared.reserved.0,"aw",@nobits
	.align	8
	.weak		__nv_reservedSMEM_offset_0_alias
	.size		__nv_reservedSMEM_offset_0_alias, 0, 64
	.other		__nv_reservedSMEM_offset_0_alias,@"STO_CUDA_RESERVED_SHARED STV_DEFAULT"
__nv_reservedSMEM_offset_0_alias:
	.zero		0
.nv.shared.reserved.0:
	.zero		64
	.weak		__nv_reservedSMEM_allocation_phase
	.type		__nv_reservedSMEM_allocation_phase,@object
	.size		__nv_reservedSMEM_allocation_phase,(.L_0 - __nv_reservedSMEM_allocation_phase)
__nv_reservedSMEM_allocation_phase:
	.zero		1
.L_0:
	.zero		7
	.weak		__nv_reservedSMEM_devtool_atexit_pc
	.type		__nv_reservedSMEM_devtool_atexit_pc,@object
	.size		__nv_reservedSMEM_devtool_atexit_pc,(__nv_reservedSMEM_allocation_mask - __nv_reservedSMEM_devtool_atexit_pc)
__nv_reservedSMEM_devtool_atexit_pc:
	.zero		8
	.weak		__nv_reservedSMEM_allocation_mask
	.type		__nv_reservedSMEM_allocation_mask,@object
	.size		__nv_reservedSMEM_allocation_mask,(.L_2 - __nv_reservedSMEM_allocation_mask)
__nv_reservedSMEM_allocation_mask:
	.zero		4
.L_2:


//--------------------- .nv.constant0.matmul_kernel --------------------------
	.section	.nv.constant0.matmul_kernel,"a",@progbits
	.sectionflags	@""
	.align	4
.nv.constant0.matmul_kernel:
	.zero		976


//--------------------- SYMBOLS --------------------------

	.type		.nv.reservedSmem.offset0,@object
	.size		.nv.reservedSmem.offset0,0x4
	.type		.nv.reservedSmem.cap,@object
	.size		.nv.reservedSmem.cap,0x4
